	.target	sm_90a

	.elftype	@"ET_EXEC"


//--------------------- .note.nv.tkinfo           --------------------------
	.section	.note.nv.tkinfo,"",@"SHT_NOTE"
	.sectionflags	@"SHF_NOTE_NV_TKINFO"
	.tkinfo
        /*0018*/ 	.word	0x00000002
        /*0030*/ 	.string	""
        /*0030*/ 	.string	"ptxas"
        /*0030*/ 	.string	"Cuda compilation tools, release 13.0, V13.0.88"
        /*0030*/ 	.string	"Build cuda_13.0.r13.0/compiler.36424714_0"
        /*0030*/ 	.string	"-arch sm_90a -m 64 "



//--------------------- .note.nv.cuinfo           --------------------------
	.section	.note.nv.cuinfo,"",@"SHT_NOTE"
	.sectionflags	@"SHF_NOTE_NV_CUINFO"
        /*0018*/ 	.short	0x0002
        /*001a*/ 	.short	0x005a
        /*001c*/ 	.short	0x0082
	.zero		2


//--------------------- .nv.info                  --------------------------
	.section	.nv.info,"",@"SHT_CUDA_INFO"
	.align	4


	//----- nvinfo : EIATTR_REGCOUNT
	.align		4
        /*0000*/ 	.byte	0x04, 0x2f
        /*0002*/ 	.short	(.L_16 - .L_15)
	.align		4
.L_15:
        /*0004*/ 	.word	index@(_ZN7cutlass13device_kernelIN5flash22FlashAttnBwdPreprocessIN4cute5tupleIJNS3_1CILi64EEENS5_ILi256EEEEEENS_10bfloat16_tEfNS_4arch4Sm90ELb1ELb1EEEEEvNT_6ParamsE)
        /*0008*/ 	.word	0x0000007a


	//----- nvinfo : EIATTR_FRAME_SIZE
	.align		4
.L_16:
        /*000c*/ 	.byte	0x04, 0x11
        /*000e*/ 	.short	(.L_18 - .L_17)
	.align		4
.L_17:
        /*0010*/ 	.word	index@(_ZN7cutlass13device_kernelIN5flash22FlashAttnBwdPreprocessIN4cute5tupleIJNS3_1CILi64EEENS5_ILi256EEEEEENS_10bfloat16_tEfNS_4arch4Sm90ELb1ELb1EEEEEvNT_6ParamsE)
        /*0014*/ 	.word	0x00000000


	//----- nvinfo : EIATTR_REGCOUNT
	.align		4
.L_18:
        /*0018*/ 	.byte	0x04, 0x2f
        /*001a*/ 	.short	(.L_20 - .L_19)
	.align		4
.L_19:
        /*001c*/ 	.word	index@(_ZN7cutlass13device_kernelIN5flash11enable_sm90INS1_16FlashAttnBwdSm90INS1_25CollectiveMainloopBwdSm90ILi2ELi1ELi1EN4cute5tupleIJNS5_1CILi1EEES8_S8_EEENS6_IJNS7_ILi64EEENS7_ILi80EEENS7_ILi256EEEEEENS_10bfloat16_tEfNS_4arch4Sm90ELb1ELb0ELb0ELb1ELb0ELb0ELb1ELb1ELi2ELi1ELi1ELi1ELb0EEENS1_24CollectiveEpilogueBwdGQAISD_fSG_Li256ELb1ELb0EEENS1_25SingleTileBwdLPTSchedulerILb1ELi80ELb0EEEEEEEEEvNT_6ParamsE)
        /*0020*/ 	.word	0x000000a8


	//----- nvinfo : EIATTR_FRAME_SIZE
	.align		4
.L_20:
        /*0024*/ 	.byte	0x04, 0x11
        /*0026*/ 	.short	(.L_22 - .L_21)
	.align		4
.L_21:
        /*0028*/ 	.word	index@(_ZN7cutlass13device_kernelIN5flash11enable_sm90INS1_16FlashAttnBwdSm90INS1_25CollectiveMainloopBwdSm90ILi2ELi1ELi1EN4cute5tupleIJNS5_1CILi1EEES8_S8_EEENS6_IJNS7_ILi64EEENS7_ILi80EEENS7_ILi256EEEEEENS_10bfloat16_tEfNS_4arch4Sm90ELb1ELb0ELb0ELb1ELb0ELb0ELb1ELb1ELi2ELi1ELi1ELi1ELb0EEENS1_24CollectiveEpilogueBwdGQAISD_fSG_Li256ELb1ELb0EEENS1_25SingleTileBwdLPTSchedulerILb1ELi80ELb0EEEEEEEEEvNT_6ParamsE)
        /*002c*/ 	.word	0x00000008


	//----- nvinfo : EIATTR_REGCOUNT
	.align		4
.L_22:
        /*0030*/ 	.byte	0x04, 0x2f
        /*0032*/ 	.short	(.L_24 - .L_23)
	.align		4
.L_23:
        /*0034*/ 	.word	index@(_ZN7cutlass13device_kernelIN5flash32FlashAttnBwdPostprocessConvertdQIN4cute5tupleIJNS3_1CILi64EEENS5_ILi256EEEEEENS_10bfloat16_tEfNS_4arch4Sm90ELi256ENS3_8TiledMMAINS3_8MMA_AtomIJNS3_4SM904GMMA27MMA_64x64x16_F32BF16BF16_SSILNSF_5MajorE1ELSH_0ELNSF_7ScaleInE1ELSI_1EEEEEENS3_6LayoutINS4_IJNS5_ILi2EEENS5_ILi1EEESN_EEENS4_IJSN_NS5_ILi0EEESP_EEEEENS4_IJNS3_10UnderscoreESS_SS_EEEEELb1EEEEEvNT_6ParamsE)
        /*0038*/ 	.word	0x00000059


	//----- nvinfo : EIATTR_FRAME_SIZE
	.align		4
.L_24:
        /*003c*/ 	.byte	0x04, 0x11
        /*003e*/ 	.short	(.L_26 - .L_25)
	.align		4
.L_25:
        /*0040*/ 	.word	index@(_ZN7cutlass13device_kernelIN5flash32FlashAttnBwdPostprocessConvertdQIN4cute5tupleIJNS3_1CILi64EEENS5_ILi256EEEEEENS_10bfloat16_tEfNS_4arch4Sm90ELi256ENS3_8TiledMMAINS3_8MMA_AtomIJNS3_4SM904GMMA27MMA_64x64x16_F32BF16BF16_SSILNSF_5MajorE1ELSH_0ELNSF_7ScaleInE1ELSI_1EEEEEENS3_6LayoutINS4_IJNS5_ILi2EEENS5_ILi1EEESN_EEENS4_IJSN_NS5_ILi0EEESP_EEEEENS4_IJNS3_10UnderscoreESS_SS_EEEEELb1EEEEEvNT_6ParamsE)
        /*0044*/ 	.word	0x00000000


	//----- nvinfo : EIATTR_REGCOUNT
	.align		4
.L_26:
        /*0048*/ 	.byte	0x04, 0x2f
        /*004a*/ 	.short	(.L_28 - .L_27)
	.align		4
.L_27:
        /*004c*/ 	.word	index@(_ZN7cutlass13device_kernelIN5flash32FlashAttnBwdPostprocessConvertdQIN4cute5tupleIJNS3_1CILi80EEENS5_ILi256EEEEEENS_10bfloat16_tEfNS_4arch4Sm90ELi256ENS3_8TiledMMAINS3_8MMA_AtomIJNS3_4SM904GMMA27MMA_64x16x16_F32BF16BF16_SSILNSF_5MajorE1ELSH_1ELNSF_7ScaleInE1ELSI_1EEEEEENS3_6LayoutINS4_IJNS5_ILi2EEENS5_ILi1EEESN_EEENS4_IJSN_NS5_ILi0EEESP_EEEEENS4_IJNS3_10UnderscoreESS_SS_EEEEELb1EEEEEvNT_6ParamsE)
        /*0050*/ 	.word	0x0000006d


	//----- nvinfo : EIATTR_FRAME_SIZE
	.align		4
.L_28:
        /*0054*/ 	.byte	0x04, 0x11
        /*0056*/ 	.short	(.L_30 - .L_29)
	.align		4
.L_29:
        /*0058*/ 	.word	index@(_ZN7cutlass13device_kernelIN5flash32FlashAttnBwdPostprocessConvertdQIN4cute5tupleIJNS3_1CILi80EEENS5_ILi256EEEEEENS_10bfloat16_tEfNS_4arch4Sm90ELi256ENS3_8TiledMMAINS3_8MMA_AtomIJNS3_4SM904GMMA27MMA_64x16x16_F32BF16BF16_SSILNSF_5MajorE1ELSH_1ELNSF_7ScaleInE1ELSI_1EEEEEENS3_6LayoutINS4_IJNS5_ILi2EEENS5_ILi1EEESN_EEENS4_IJSN_NS5_ILi0EEESP_EEEEENS4_IJNS3_10UnderscoreESS_SS_EEEEELb1EEEEEvNT_6ParamsE)
        /*005c*/ 	.word	0x00000000


	//----- nvinfo : EIATTR_REGCOUNT
	.align		4
.L_30:
        /*0060*/ 	.byte	0x04, 0x2f
        /*0062*/ 	.short	(.L_32 - .L_31)
	.align		4
.L_31:
        /*0064*/ 	.word	index@(_ZN7cutlass13device_kernelIN5flash11enable_sm90INS1_16FlashAttnBwdSm90INS1_25CollectiveMainloopBwdSm90ILi2ELi1ELi1EN4cute5tupleIJNS5_1CILi1EEES8_S8_EEENS6_IJNS7_ILi64EEENS7_ILi80EEENS7_ILi256EEEEEENS_10bfloat16_tEfNS_4arch4Sm90ELb1ELb0ELb0ELb1ELb0ELb0ELb1ELb1ELi2ELi1ELi1ELi1ELb0EEENS1_21CollectiveEpilogueBwdISD_SE_SG_Li256ELb1ELb1ELi2EEENS1_25SingleTileBwdLPTSchedulerILb1ELi80ELb0EEEEEEEEEvNT_6ParamsE)
        /*0068*/ 	.word	0x000000a8


	//----- nvinfo : EIATTR_FRAME_SIZE
	.align		4
.L_32:
        /*006c*/ 	.byte	0x04, 0x11
        /*006e*/ 	.short	(.L_34 - .L_33)
	.align		4
.L_33:
        /*0070*/ 	.word	index@(_ZN7cutlass13device_kernelIN5flash11enable_sm90INS1_16FlashAttnBwdSm90INS1_25CollectiveMainloopBwdSm90ILi2ELi1ELi1EN4cute5tupleIJNS5_1CILi1EEES8_S8_EEENS6_IJNS7_ILi64EEENS7_ILi80EEENS7_ILi256EEEEEENS_10bfloat16_tEfNS_4arch4Sm90ELb1ELb0ELb0ELb1ELb0ELb0ELb1ELb1ELi2ELi1ELi1ELi1ELb0EEENS1_21CollectiveEpilogueBwdISD_SE_SG_Li256ELb1ELb1ELi2EEENS1_25SingleTileBwdLPTSchedulerILb1ELi80ELb0EEEEEEEEEvNT_6ParamsE)
        /*0074*/ 	.word	0x00000010


	//----- nvinfo : EIATTR_REGCOUNT
	.align		4
.L_34:
        /*0078*/ 	.byte	0x04, 0x2f
        /*007a*/ 	.short	(.L_36 - .L_35)
	.align		4
.L_35:
        /*007c*/ 	.word	index@(_ZN7cutlass13device_kernelIN5flash22FlashAttnBwdPreprocessIN4cute5tupleIJNS3_1CILi64EEENS5_ILi256EEEEEENS_10bfloat16_tEfNS_4arch4Sm90ELb1ELb0EEEEEvNT_6ParamsE)
        /*0080*/ 	.word	0x0000007c


	//----- nvinfo : EIATTR_FRAME_SIZE
	.align		4
.L_36:
        /*0084*/ 	.byte	0x04, 0x11
        /*0086*/ 	.short	(.L_38 - .L_37)
	.align		4
.L_37:
        /*0088*/ 	.word	index@(_ZN7cutlass13device_kernelIN5flash22FlashAttnBwdPreprocessIN4cute5tupleIJNS3_1CILi64EEENS5_ILi256EEEEEENS_10bfloat16_tEfNS_4arch4Sm90ELb1ELb0EEEEEvNT_6ParamsE)
        /*008c*/ 	.word	0x00000000


	//----- nvinfo : EIATTR_REGCOUNT
	.align		4
.L_38:
        /*0090*/ 	.byte	0x04, 0x2f
        /*0092*/ 	.short	(.L_40 - .L_39)
	.align		4
.L_39:
        /*0094*/ 	.word	index@(_ZN7cutlass13device_kernelIN5flash11enable_sm90INS1_16FlashAttnBwdSm90INS1_25CollectiveMainloopBwdSm90ILi2ELi1ELi1EN4cute5tupleIJNS5_1CILi1EEES8_S8_EEENS6_IJNS7_ILi64EEENS7_ILi80EEENS7_ILi256EEEEEENS_10bfloat16_tEfNS_4arch4Sm90ELb1ELb0ELb0ELb0ELb0ELb0ELb1ELb1ELi2ELi1ELi1ELi1ELb0EEENS1_24CollectiveEpilogueBwdGQAISD_fSG_Li256ELb0ELb0EEENS1_25SingleTileBwdLPTSchedulerILb0ELi80ELb0EEEEEEEEEvNT_6ParamsE)
        /*0098*/ 	.word	0x000000a8


	//----- nvinfo : EIATTR_FRAME_SIZE
	.align		4
.L_40:
        /*009c*/ 	.byte	0x04, 0x11
        /*009e*/ 	.short	(.L_42 - .L_41)
	.align		4
.L_41:
        /*00a0*/ 	.word	index@(_ZN7cutlass13device_kernelIN5flash11enable_sm90INS1_16FlashAttnBwdSm90INS1_25CollectiveMainloopBwdSm90ILi2ELi1ELi1EN4cute5tupleIJNS5_1CILi1EEES8_S8_EEENS6_IJNS7_ILi64EEENS7_ILi80EEENS7_ILi256EEEEEENS_10bfloat16_tEfNS_4arch4Sm90ELb1ELb0ELb0ELb0ELb0ELb0ELb1ELb1ELi2ELi1ELi1ELi1ELb0EEENS1_24CollectiveEpilogueBwdGQAISD_fSG_Li256ELb0ELb0EEENS1_25SingleTileBwdLPTSchedulerILb0ELi80ELb0EEEEEEEEEvNT_6ParamsE)
        /*00a4*/ 	.word	0x00000010


	//----- nvinfo : EIATTR_REGCOUNT
	.align		4
.L_42:
        /*00a8*/ 	.byte	0x04, 0x2f
        /*00aa*/ 	.short	(.L_44 - .L_43)
	.align		4
.L_43:
        /*00ac*/ 	.word	index@(_ZN7cutlass13device_kernelIN5flash11enable_sm90INS1_16FlashAttnBwdSm90INS1_25CollectiveMainloopBwdSm90ILi2ELi1ELi1EN4cute5tupleIJNS5_1CILi1EEES8_S8_EEENS6_IJNS7_ILi64EEENS7_ILi80EEENS7_ILi256EEEEEENS_10bfloat16_tEfNS_4arch4Sm90ELb1ELb0ELb0ELb0ELb0ELb0ELb1ELb1ELi2ELi1ELi1ELi1ELb0EEENS1_21CollectiveEpilogueBwdISD_SE_SG_Li256ELb0ELb1ELi2EEENS1_25SingleTileBwdLPTSchedulerILb0ELi80ELb0EEEEEEEEEvNT_6ParamsE)
        /*00b0*/ 	.word	0x000000a8


	//----- nvinfo : EIATTR_FRAME_SIZE
	.align		4
.L_44:
        /*00b4*/ 	.byte	0x04, 0x11
        /*00b6*/ 	.short	(.L_46 - .L_45)
	.align		4
.L_45:
        /*00b8*/ 	.word	index@(_ZN7cutlass13device_kernelIN5flash11enable_sm90INS1_16FlashAttnBwdSm90INS1_25CollectiveMainloopBwdSm90ILi2ELi1ELi1EN4cute5tupleIJNS5_1CILi1EEES8_S8_EEENS6_IJNS7_ILi64EEENS7_ILi80EEENS7_ILi256EEEEEENS_10bfloat16_tEfNS_4arch4Sm90ELb1ELb0ELb0ELb0ELb0ELb0ELb1ELb1ELi2ELi1ELi1ELi1ELb0EEENS1_21CollectiveEpilogueBwdISD_SE_SG_Li256ELb0ELb1ELi2EEENS1_25SingleTileBwdLPTSchedulerILb0ELi80ELb0EEEEEEEEEvNT_6ParamsE)
        /*00bc*/ 	.word	0x00000010


	//----- nvinfo : EIATTR_REGCOUNT
	.align		4
.L_46:
        /*00c0*/ 	.byte	0x04, 0x2f
        /*00c2*/ 	.short	(.L_48 - .L_47)
	.align		4
.L_47:
        /*00c4*/ 	.word	index@(_ZN7cutlass13device_kernelIN5flash11enable_sm90INS1_16FlashAttnBwdSm90INS1_25CollectiveMainloopBwdSm90ILi2ELi1ELi1EN4cute5tupleIJNS5_1CILi1EEES8_S8_EEENS6_IJNS7_ILi64EEENS7_ILi80EEENS7_ILi256EEEEEENS_10bfloat16_tEfNS_4arch4Sm90ELb0ELb1ELb0ELb1ELb0ELb0ELb1ELb1ELi2ELi1ELi1ELi1ELb0EEENS1_24CollectiveEpilogueBwdGQAISD_fSG_Li256ELb1ELb0EEENS1_19SingleTileSchedulerILb1ELb0ELb0ELi80EEEEEEEEEvNT_6ParamsE)
        /*00c8*/ 	.word	0x000000a8


	//----- nvinfo : EIATTR_FRAME_SIZE
	.align		4
.L_48:
        /*00cc*/ 	.byte	0x04, 0x11
        /*00ce*/ 	.short	(.L_50 - .L_49)
	.align		4
.L_49:
        /*00d0*/ 	.word	index@(_ZN7cutlass13device_kernelIN5flash11enable_sm90INS1_16FlashAttnBwdSm90INS1_25CollectiveMainloopBwdSm90ILi2ELi1ELi1EN4cute5tupleIJNS5_1CILi1EEES8_S8_EEENS6_IJNS7_ILi64EEENS7_ILi80EEENS7_ILi256EEEEEENS_10bfloat16_tEfNS_4arch4Sm90ELb0ELb1ELb0ELb1ELb0ELb0ELb1ELb1ELi2ELi1ELi1ELi1ELb0EEENS1_24CollectiveEpilogueBwdGQAISD_fSG_Li256ELb1ELb0EEENS1_19SingleTileSchedulerILb1ELb0ELb0ELi80EEEEEEEEEvNT_6ParamsE)
        /*00d4*/ 	.word	0x00000008


	//----- nvinfo : EIATTR_REGCOUNT
	.align		4
.L_50:
        /*00d8*/ 	.byte	0x04, 0x2f
        /*00da*/ 	.short	(.L_52 - .L_51)
	.align		4
.L_51:
        /*00dc*/ 	.word	index@(_ZN7cutlass13device_kernelIN5flash11enable_sm90INS1_16FlashAttnBwdSm90INS1_25CollectiveMainloopBwdSm90ILi2ELi1ELi1EN4cute5tupleIJNS5_1CILi1EEES8_S8_EEENS6_IJNS7_ILi64EEENS7_ILi80EEENS7_ILi256EEEEEENS_10bfloat16_tEfNS_4arch4Sm90ELb0ELb1ELb0ELb1ELb0ELb0ELb1ELb1ELi2ELi1ELi1ELi1ELb0EEENS1_21CollectiveEpilogueBwdISD_SE_SG_Li256ELb1ELb1ELi2EEENS1_19SingleTileSchedulerILb1ELb0ELb0ELi80EEEEEEEEEvNT_6ParamsE)
        /*00e0*/ 	.word	0x000000a8


	//----- nvinfo : EIATTR_FRAME_SIZE
	.align		4
.L_52:
        /*00e4*/ 	.byte	0x04, 0x11
        /*00e6*/ 	.short	(.L_54 - .L_53)
	.align		4
.L_53:
        /*00e8*/ 	.word	index@(_ZN7cutlass13device_kernelIN5flash11enable_sm90INS1_16FlashAttnBwdSm90INS1_25CollectiveMainloopBwdSm90ILi2ELi1ELi1EN4cute5tupleIJNS5_1CILi1EEES8_S8_EEENS6_IJNS7_ILi64EEENS7_ILi80EEENS7_ILi256EEEEEENS_10bfloat16_tEfNS_4arch4Sm90ELb0ELb1ELb0ELb1ELb0ELb0ELb1ELb1ELi2ELi1ELi1ELi1ELb0EEENS1_21CollectiveEpilogueBwdISD_SE_SG_Li256ELb1ELb1ELi2EEENS1_19SingleTileSchedulerILb1ELb0ELb0ELi80EEEEEEEEEvNT_6ParamsE)
        /*00ec*/ 	.word	0x00000008


	//----- nvinfo : EIATTR_REGCOUNT
	.align		4
.L_54:
        /*00f0*/ 	.byte	0x04, 0x2f
        /*00f2*/ 	.short	(.L_56 - .L_55)
	.align		4
.L_55:
        /*00f4*/ 	.word	index@(_ZN7cutlass13device_kernelIN5flash11enable_sm90INS1_16FlashAttnBwdSm90INS1_25CollectiveMainloopBwdSm90ILi2ELi1ELi1EN4cute5tupleIJNS5_1CILi1EEES8_S8_EEENS6_IJNS7_ILi64EEENS7_ILi80EEENS7_ILi256EEEEEENS_10bfloat16_tEfNS_4arch4Sm90ELb0ELb1ELb0ELb0ELb0ELb0ELb1ELb1ELi2ELi1ELi1ELi1ELb0EEENS1_24CollectiveEpilogueBwdGQAISD_fSG_Li256ELb0ELb0EEENS1_19SingleTileSchedulerILb0ELb0ELb0ELi80EEEEEEEEEvNT_6ParamsE)
        /*00f8*/ 	.word	0x000000a8


	//----- nvinfo : EIATTR_FRAME_SIZE
	.align		4
.L_56:
        /*00fc*/ 	.byte	0x04, 0x11
        /*00fe*/ 	.short	(.L_58 - .L_57)
	.align		4
.L_57:
        /*0100*/ 	.word	index@(_ZN7cutlass13device_kernelIN5flash11enable_sm90INS1_16FlashAttnBwdSm90INS1_25CollectiveMainloopBwdSm90ILi2ELi1ELi1EN4cute5tupleIJNS5_1CILi1EEES8_S8_EEENS6_IJNS7_ILi64EEENS7_ILi80EEENS7_ILi256EEEEEENS_10bfloat16_tEfNS_4arch4Sm90ELb0ELb1ELb0ELb0ELb0ELb0ELb1ELb1ELi2ELi1ELi1ELi1ELb0EEENS1_24CollectiveEpilogueBwdGQAISD_fSG_Li256ELb0ELb0EEENS1_19SingleTileSchedulerILb0ELb0ELb0ELi80EEEEEEEEEvNT_6ParamsE)
        /*0104*/ 	.word	0x00000008


	//----- nvinfo : EIATTR_REGCOUNT
	.align		4
.L_58:
        /*0108*/ 	.byte	0x04, 0x2f
        /*010a*/ 	.short	(.L_60 - .L_59)
	.align		4
.L_59:
        /*010c*/ 	.word	index@(_ZN7cutlass13device_kernelIN5flash11enable_sm90INS1_16FlashAttnBwdSm90INS1_25CollectiveMainloopBwdSm90ILi2ELi1ELi1EN4cute5tupleIJNS5_1CILi1EEES8_S8_EEENS6_IJNS7_ILi64EEENS7_ILi80EEENS7_ILi256EEEEEENS_10bfloat16_tEfNS_4arch4Sm90ELb0ELb1ELb0ELb0ELb0ELb0ELb1ELb1ELi2ELi1ELi1ELi1ELb0EEENS1_21CollectiveEpilogueBwdISD_SE_SG_Li256ELb0ELb1ELi2EEENS1_19SingleTileSchedulerILb0ELb0ELb0ELi80EEEEEEEEEvNT_6ParamsE)
        /*0110*/ 	.word	0x000000a8


	//----- nvinfo : EIATTR_FRAME_SIZE
	.align		4
.L_60:
        /*0114*/ 	.byte	0x04, 0x11
        /*0116*/ 	.short	(.L_62 - .L_61)
	.align		4
.L_61:
        /*0118*/ 	.word	index@(_ZN7cutlass13device_kernelIN5flash11enable_sm90INS1_16FlashAttnBwdSm90INS1_25CollectiveMainloopBwdSm90ILi2ELi1ELi1EN4cute5tupleIJNS5_1CILi1EEES8_S8_EEENS6_IJNS7_ILi64EEENS7_ILi80EEENS7_ILi256EEEEEENS_10bfloat16_tEfNS_4arch4Sm90ELb0ELb1ELb0ELb0ELb0ELb0ELb1ELb1ELi2ELi1ELi1ELi1ELb0EEENS1_21CollectiveEpilogueBwdISD_SE_SG_Li256ELb0ELb1ELi2EEENS1_19SingleTileSchedulerILb0ELb0ELb0ELi80EEEEEEEEEvNT_6ParamsE)
        /*011c*/ 	.word	0x00000008


	//----- nvinfo : EIATTR_REGCOUNT
	.align		4
.L_62:
        /*0120*/ 	.byte	0x04, 0x2f
        /*0122*/ 	.short	(.L_64 - .L_63)
	.align		4
.L_63:
        /*0124*/ 	.word	index@(_ZN7cutlass13device_kernelIN5flash11enable_sm90INS1_16FlashAttnBwdSm90INS1_25CollectiveMainloopBwdSm90ILi2ELi1ELi1EN4cute5tupleIJNS5_1CILi1EEES8_S8_EEENS6_IJNS7_ILi64EEENS7_ILi80EEENS7_ILi256EEEEEENS_10bfloat16_tEfNS_4arch4Sm90ELb0ELb0ELb0ELb1ELb0ELb0ELb1ELb1ELi2ELi1ELi1ELi1ELb0EEENS1_24CollectiveEpilogueBwdGQAISD_fSG_Li256ELb1ELb0EEENS1_19SingleTileSchedulerILb1ELb0ELb0ELi80EEEEEEEEEvNT_6ParamsE)
        /*0128*/ 	.word	0x000000a8


	//----- nvinfo : EIATTR_FRAME_SIZE
	.align		4
.L_64:
        /*012c*/ 	.byte	0x04, 0x11
        /*012e*/ 	.short	(.L_66 - .L_65)
	.align		4
.L_65:
        /*0130*/ 	.word	index@(_ZN7cutlass13device_kernelIN5flash11enable_sm90INS1_16FlashAttnBwdSm90INS1_25CollectiveMainloopBwdSm90ILi2ELi1ELi1EN4cute5tupleIJNS5_1CILi1EEES8_S8_EEENS6_IJNS7_ILi64EEENS7_ILi80EEENS7_ILi256EEEEEENS_10bfloat16_tEfNS_4arch4Sm90ELb0ELb0ELb0ELb1ELb0ELb0ELb1ELb1ELi2ELi1ELi1ELi1ELb0EEENS1_24CollectiveEpilogueBwdGQAISD_fSG_Li256ELb1ELb0EEENS1_19SingleTileSchedulerILb1ELb0ELb0ELi80EEEEEEEEEvNT_6ParamsE)
        /*0134*/ 	.word	0x00000010


	//----- nvinfo : EIATTR_REGCOUNT
	.align		4
.L_66:
        /*0138*/ 	.byte	0x04, 0x2f
        /*013a*/ 	.short	(.L_68 - .L_67)
	.align		4
.L_67:
        /*013c*/ 	.word	index@(_ZN7cutlass13device_kernelIN5flash11enable_sm90INS1_16FlashAttnBwdSm90INS1_25CollectiveMainloopBwdSm90ILi2ELi1ELi1EN4cute5tupleIJNS5_1CILi1EEES8_S8_EEENS6_IJNS7_ILi64EEENS7_ILi80EEENS7_ILi256EEEEEENS_10bfloat16_tEfNS_4arch4Sm90ELb0ELb0ELb0ELb1ELb0ELb0ELb1ELb1ELi2ELi1ELi1ELi1ELb0EEENS1_21CollectiveEpilogueBwdISD_SE_SG_Li256ELb1ELb1ELi2EEENS1_19SingleTileSchedulerILb1ELb0ELb0ELi80EEEEEEEEEvNT_6ParamsE)
        /*0140*/ 	.word	0x000000a8


	//----- nvinfo : EIATTR_FRAME_SIZE
	.align		4
.L_68:
        /*0144*/ 	.byte	0x04, 0x11
        /*0146*/ 	.short	(.L_70 - .L_69)
	.align		4
.L_69:
        /*0148*/ 	.word	index@(_ZN7cutlass13device_kernelIN5flash11enable_sm90INS1_16FlashAttnBwdSm90INS1_25CollectiveMainloopBwdSm90ILi2ELi1ELi1EN4cute5tupleIJNS5_1CILi1EEES8_S8_EEENS6_IJNS7_ILi64EEENS7_ILi80EEENS7_ILi256EEEEEENS_10bfloat16_tEfNS_4arch4Sm90ELb0ELb0ELb0ELb1ELb0ELb0ELb1ELb1ELi2ELi1ELi1ELi1ELb0EEENS1_21CollectiveEpilogueBwdISD_SE_SG_Li256ELb1ELb1ELi2EEENS1_19SingleTileSchedulerILb1ELb0ELb0ELi80EEEEEEEEEvNT_6ParamsE)
        /*014c*/ 	.word	0x00000010


	//----- nvinfo : EIATTR_REGCOUNT
	.align		4
.L_70:
        /*0150*/ 	.byte	0x04, 0x2f
        /*0152*/ 	.short	(.L_72 - .L_71)
	.align		4
.L_71:
        /*0154*/ 	.word	index@(_ZN7cutlass13device_kernelIN5flash11enable_sm90INS1_16FlashAttnBwdSm90INS1_25CollectiveMainloopBwdSm90ILi2ELi1ELi1EN4cute5tupleIJNS5_1CILi1EEES8_S8_EEENS6_IJNS7_ILi64EEENS7_ILi80EEENS7_ILi256EEEEEENS_10bfloat16_tEfNS_4arch4Sm90ELb0ELb0ELb0ELb0ELb0ELb0ELb1ELb1ELi2ELi1ELi1ELi1ELb0EEENS1_24CollectiveEpilogueBwdGQAISD_fSG_Li256ELb0ELb0EEENS1_19SingleTileSchedulerILb0ELb0ELb0ELi80EEEEEEEEEvNT_6ParamsE)
        /*0158*/ 	.word	0x000000a8


	//----- nvinfo : EIATTR_FRAME_SIZE
	.align		4
.L_72:
        /*015c*/ 	.byte	0x04, 0x11
        /*015e*/ 	.short	(.L_74 - .L_73)
	.align		4
.L_73:
        /*0160*/ 	.word	index@(_ZN7cutlass13device_kernelIN5flash11enable_sm90INS1_16FlashAttnBwdSm90INS1_25CollectiveMainloopBwdSm90ILi2ELi1ELi1EN4cute5tupleIJNS5_1CILi1EEES8_S8_EEENS6_IJNS7_ILi64EEENS7_ILi80EEENS7_ILi256EEEEEENS_10bfloat16_tEfNS_4arch4Sm90ELb0ELb0ELb0ELb0ELb0ELb0ELb1ELb1ELi2ELi1ELi1ELi1ELb0EEENS1_24CollectiveEpilogueBwdGQAISD_fSG_Li256ELb0ELb0EEENS1_19SingleTileSchedulerILb0ELb0ELb0ELi80EEEEEEEEEvNT_6ParamsE)
        /*0164*/ 	.word	0x00000008


	//----- nvinfo : EIATTR_REGCOUNT
	.align		4
.L_74:
        /*0168*/ 	.byte	0x04, 0x2f
        /*016a*/ 	.short	(.L_76 - .L_75)
	.align		4
.L_75:
        /*016c*/ 	.word	index@(_ZN7cutlass13device_kernelIN5flash11enable_sm90INS1_16FlashAttnBwdSm90INS1_25CollectiveMainloopBwdSm90ILi2ELi1ELi1EN4cute5tupleIJNS5_1CILi1EEES8_S8_EEENS6_IJNS7_ILi64EEENS7_ILi80EEENS7_ILi256EEEEEENS_10bfloat16_tEfNS_4arch4Sm90ELb0ELb0ELb0ELb0ELb0ELb0ELb1ELb1ELi2ELi1ELi1ELi1ELb0EEENS1_21CollectiveEpilogueBwdISD_SE_SG_Li256ELb0ELb1ELi2EEENS1_19SingleTileSchedulerILb0ELb0ELb0ELi80EEEEEEEEEvNT_6ParamsE)
        /*0170*/ 	.word	0x000000a8


	//----- nvinfo : EIATTR_FRAME_SIZE
	.align		4
.L_76:
        /*0174*/ 	.byte	0x04, 0x11
        /*0176*/ 	.short	(.L_78 - .L_77)
	.align		4
.L_77:
        /*0178*/ 	.word	index@(_ZN7cutlass13device_kernelIN5flash11enable_sm90INS1_16FlashAttnBwdSm90INS1_25CollectiveMainloopBwdSm90ILi2ELi1ELi1EN4cute5tupleIJNS5_1CILi1EEES8_S8_EEENS6_IJNS7_ILi64EEENS7_ILi80EEENS7_ILi256EEEEEENS_10bfloat16_tEfNS_4arch4Sm90ELb0ELb0ELb0ELb0ELb0ELb0ELb1ELb1ELi2ELi1ELi1ELi1ELb0EEENS1_21CollectiveEpilogueBwdISD_SE_SG_Li256ELb0ELb1ELi2EEENS1_19SingleTileSchedulerILb0ELb0ELb0ELi80EEEEEEEEEvNT_6ParamsE)
        /*017c*/ 	.word	0x00000008


	//----- nvinfo : EIATTR_REGCOUNT
	.align		4
.L_78:
        /*0180*/ 	.byte	0x04, 0x2f
        /*0182*/ 	.short	(.L_80 - .L_79)
	.align		4
.L_79:
        /*0184*/ 	.word	index@(_ZN7cutlass13device_kernelIN5flash11enable_sm90INS1_16FlashAttnBwdSm90INS1_25CollectiveMainloopBwdSm90ILi2ELi1ELi1EN4cute5tupleIJNS5_1CILi1EEES8_S8_EEENS6_IJNS7_ILi64EEENS7_ILi80EEENS7_ILi256EEEEEENS_10bfloat16_tEfNS_4arch4Sm90ELb1ELb0ELb1ELb1ELb0ELb0ELb1ELb1ELi2ELi1ELi1ELi1ELb0EEENS1_24CollectiveEpilogueBwdGQAISD_fSG_Li256ELb1ELb0EEENS1_25SingleTileBwdLPTSchedulerILb1ELi80ELb0EEEEEEEEEvNT_6ParamsE)
        /*0188*/ 	.word	0x000000a8


	//----- nvinfo : EIATTR_FRAME_SIZE
	.align		4
.L_80:
        /*018c*/ 	.byte	0x04, 0x11
        /*018e*/ 	.short	(.L_82 - .L_81)
	.align		4
.L_81:
        /*0190*/ 	.word	index@(_ZN7cutlass13device_kernelIN5flash11enable_sm90INS1_16FlashAttnBwdSm90INS1_25CollectiveMainloopBwdSm90ILi2ELi1ELi1EN4cute5tupleIJNS5_1CILi1EEES8_S8_EEENS6_IJNS7_ILi64EEENS7_ILi80EEENS7_ILi256EEEEEENS_10bfloat16_tEfNS_4arch4Sm90ELb1ELb0ELb1ELb1ELb0ELb0ELb1ELb1ELi2ELi1ELi1ELi1ELb0EEENS1_24CollectiveEpilogueBwdGQAISD_fSG_Li256ELb1ELb0EEENS1_25SingleTileBwdLPTSchedulerILb1ELi80ELb0EEEEEEEEEvNT_6ParamsE)
        /*0194*/ 	.word	0x00000018


	//----- nvinfo : EIATTR_REGCOUNT
	.align		4
.L_82:
        /*0198*/ 	.byte	0x04, 0x2f
        /*019a*/ 	.short	(.L_84 - .L_83)
	.align		4
.L_83:
        /*019c*/ 	.word	index@(_ZN7cutlass13device_kernelIN5flash11enable_sm90INS1_16FlashAttnBwdSm90INS1_25CollectiveMainloopBwdSm90ILi2ELi1ELi1EN4cute5tupleIJNS5_1CILi1EEES8_S8_EEENS6_IJNS7_ILi64EEENS7_ILi80EEENS7_ILi256EEEEEENS_10bfloat16_tEfNS_4arch4Sm90ELb1ELb0ELb1ELb1ELb0ELb0ELb1ELb1ELi2ELi1ELi1ELi1ELb0EEENS1_21CollectiveEpilogueBwdISD_SE_SG_Li256ELb1ELb1ELi2EEENS1_25SingleTileBwdLPTSchedulerILb1ELi80ELb0EEEEEEEEEvNT_6ParamsE)
        /*01a0*/ 	.word	0x000000a8


	//----- nvinfo : EIATTR_FRAME_SIZE
	.align		4
.L_84:
        /*01a4*/ 	.byte	0x04, 0x11
        /*01a6*/ 	.short	(.L_86 - .L_85)
	.align		4
.L_85:
        /*01a8*/ 	.word	index@(_ZN7cutlass13device_kernelIN5flash11enable_sm90INS1_16FlashAttnBwdSm90INS1_25CollectiveMainloopBwdSm90ILi2ELi1ELi1EN4cute5tupleIJNS5_1CILi1EEES8_S8_EEENS6_IJNS7_ILi64EEENS7_ILi80EEENS7_ILi256EEEEEENS_10bfloat16_tEfNS_4arch4Sm90ELb1ELb0ELb1ELb1ELb0ELb0ELb1ELb1ELi2ELi1ELi1ELi1ELb0EEENS1_21CollectiveEpilogueBwdISD_SE_SG_Li256ELb1ELb1ELi2EEENS1_25SingleTileBwdLPTSchedulerILb1ELi80ELb0EEEEEEEEEvNT_6ParamsE)
        /*01ac*/ 	.word	0x00000018


	//----- nvinfo : EIATTR_REGCOUNT
	.align		4
.L_86:
        /*01b0*/ 	.byte	0x04, 0x2f
        /*01b2*/ 	.short	(.L_88 - .L_87)
	.align		4
.L_87:
        /*01b4*/ 	.word	index@(_ZN7cutlass13device_kernelIN5flash11enable_sm90INS1_16FlashAttnBwdSm90INS1_25CollectiveMainloopBwdSm90ILi2ELi1ELi1EN4cute5tupleIJNS5_1CILi1EEES8_S8_EEENS6_IJNS7_ILi64EEENS7_ILi80EEENS7_ILi256EEEEEENS_10bfloat16_tEfNS_4arch4Sm90ELb1ELb0ELb1ELb0ELb0ELb0ELb1ELb1ELi2ELi1ELi1ELi1ELb0EEENS1_24CollectiveEpilogueBwdGQAISD_fSG_Li256ELb0ELb0EEENS1_25SingleTileBwdLPTSchedulerILb0ELi80ELb0EEEEEEEEEvNT_6ParamsE)
        /*01b8*/ 	.word	0x000000a8


	//----- nvinfo : EIATTR_FRAME_SIZE
	.align		4
.L_88:
        /*01bc*/ 	.byte	0x04, 0x11
        /*01be*/ 	.short	(.L_90 - .L_89)
	.align		4
.L_89:
        /*01c0*/ 	.word	index@(_ZN7cutlass13device_kernelIN5flash11enable_sm90INS1_16FlashAttnBwdSm90INS1_25CollectiveMainloopBwdSm90ILi2ELi1ELi1EN4cute5tupleIJNS5_1CILi1EEES8_S8_EEENS6_IJNS7_ILi64EEENS7_ILi80EEENS7_ILi256EEEEEENS_10bfloat16_tEfNS_4arch4Sm90ELb1ELb0ELb1ELb0ELb0ELb0ELb1ELb1ELi2ELi1ELi1ELi1ELb0EEENS1_24CollectiveEpilogueBwdGQAISD_fSG_Li256ELb0ELb0EEENS1_25SingleTileBwdLPTSchedulerILb0ELi80ELb0EEEEEEEEEvNT_6ParamsE)
        /*01c4*/ 	.word	0x00000020


	//----- nvinfo : EIATTR_REGCOUNT
	.align		4
.L_90:
        /*01c8*/ 	.byte	0x04, 0x2f
        /*01ca*/ 	.short	(.L_92 - .L_91)
	.align		4
.L_91:
        /*01cc*/ 	.word	index@(_ZN7cutlass13device_kernelIN5flash11enable_sm90INS1_16FlashAttnBwdSm90INS1_25CollectiveMainloopBwdSm90ILi2ELi1ELi1EN4cute5tupleIJNS5_1CILi1EEES8_S8_EEENS6_IJNS7_ILi64EEENS7_ILi80EEENS7_ILi256EEEEEENS_10bfloat16_tEfNS_4arch4Sm90ELb1ELb0ELb1ELb0ELb0ELb0ELb1ELb1ELi2ELi1ELi1ELi1ELb0EEENS1_21CollectiveEpilogueBwdISD_SE_SG_Li256ELb0ELb1ELi2EEENS1_25SingleTileBwdLPTSchedulerILb0ELi80ELb0EEEEEEEEEvNT_6ParamsE)
        /*01d0*/ 	.word	0x000000a8


	//----- nvinfo : EIATTR_FRAME_SIZE
	.align		4
.L_92:
        /*01d4*/ 	.byte	0x04, 0x11
        /*01d6*/ 	.short	(.L_94 - .L_93)
	.align		4
.L_93:
        /*01d8*/ 	.word	index@(_ZN7cutlass13device_kernelIN5flash11enable_sm90INS1_16FlashAttnBwdSm90INS1_25CollectiveMainloopBwdSm90ILi2ELi1ELi1EN4cute5tupleIJNS5_1CILi1EEES8_S8_EEENS6_IJNS7_ILi64EEENS7_ILi80EEENS7_ILi256EEEEEENS_10bfloat16_tEfNS_4arch4Sm90ELb1ELb0ELb1ELb0ELb0ELb0ELb1ELb1ELi2ELi1ELi1ELi1ELb0EEENS1_21CollectiveEpilogueBwdISD_SE_SG_Li256ELb0ELb1ELi2EEENS1_25SingleTileBwdLPTSchedulerILb0ELi80ELb0EEEEEEEEEvNT_6ParamsE)
        /*01dc*/ 	.word	0x00000018


	//----- nvinfo : EIATTR_REGCOUNT
	.align		4
.L_94:
        /*01e0*/ 	.byte	0x04, 0x2f
        /*01e2*/ 	.short	(.L_96 - .L_95)
	.align		4
.L_95:
        /*01e4*/ 	.word	index@(_ZN7cutlass13device_kernelIN5flash11enable_sm90INS1_16FlashAttnBwdSm90INS1_25CollectiveMainloopBwdSm90ILi2ELi1ELi1EN4cute5tupleIJNS5_1CILi1EEES8_S8_EEENS6_IJNS7_ILi64EEENS7_ILi80EEENS7_ILi256EEEEEENS_10bfloat16_tEfNS_4arch4Sm90ELb0ELb1ELb1ELb1ELb0ELb0ELb1ELb1ELi2ELi1ELi1ELi1ELb0EEENS1_24CollectiveEpilogueBwdGQAISD_fSG_Li256ELb1ELb0EEENS1_19SingleTileSchedulerILb1ELb0ELb0ELi80EEEEEEEEEvNT_6ParamsE)
        /*01e8*/ 	.word	0x000000a8


	//----- nvinfo : EIATTR_FRAME_SIZE
	.align		4
.L_96:
        /*01ec*/ 	.byte	0x04, 0x11
        /*01ee*/ 	.short	(.L_98 - .L_97)
	.align		4
.L_97:
        /*01f0*/ 	.word	index@(_ZN7cutlass13device_kernelIN5flash11enable_sm90INS1_16FlashAttnBwdSm90INS1_25CollectiveMainloopBwdSm90ILi2ELi1ELi1EN4cute5tupleIJNS5_1CILi1EEES8_S8_EEENS6_IJNS7_ILi64EEENS7_ILi80EEENS7_ILi256EEEEEENS_10bfloat16_tEfNS_4arch4Sm90ELb0ELb1ELb1ELb1ELb0ELb0ELb1ELb1ELi2ELi1ELi1ELi1ELb0EEENS1_24CollectiveEpilogueBwdGQAISD_fSG_Li256ELb1ELb0EEENS1_19SingleTileSchedulerILb1ELb0ELb0ELi80EEEEEEEEEvNT_6ParamsE)
        /*01f4*/ 	.word	0x00000008


	//----- nvinfo : EIATTR_REGCOUNT
	.align		4
.L_98:
        /*01f8*/ 	.byte	0x04, 0x2f
        /*01fa*/ 	.short	(.L_100 - .L_99)
	.align		4
.L_99:
        /*01fc*/ 	.word	index@(_ZN7cutlass13device_kernelIN5flash11enable_sm90INS1_16FlashAttnBwdSm90INS1_25CollectiveMainloopBwdSm90ILi2ELi1ELi1EN4cute5tupleIJNS5_1CILi1EEES8_S8_EEENS6_IJNS7_ILi64EEENS7_ILi80EEENS7_ILi256EEEEEENS_10bfloat16_tEfNS_4arch4Sm90ELb0ELb1ELb1ELb1ELb0ELb0ELb1ELb1ELi2ELi1ELi1ELi1ELb0EEENS1_21CollectiveEpilogueBwdISD_SE_SG_Li256ELb1ELb1ELi2EEENS1_19SingleTileSchedulerILb1ELb0ELb0ELi80EEEEEEEEEvNT_6ParamsE)
        /*0200*/ 	.word	0x000000a8


	//----- nvinfo : EIATTR_FRAME_SIZE
	.align		4
.L_100:
        /*0204*/ 	.byte	0x04, 0x11
        /*0206*/ 	.short	(.L_102 - .L_101)
	.align		4
.L_101:
        /*0208*/ 	.word	index@(_ZN7cutlass13device_kernelIN5flash11enable_sm90INS1_16FlashAttnBwdSm90INS1_25CollectiveMainloopBwdSm90ILi2ELi1ELi1EN4cute5tupleIJNS5_1CILi1EEES8_S8_EEENS6_IJNS7_ILi64EEENS7_ILi80EEENS7_ILi256EEEEEENS_10bfloat16_tEfNS_4arch4Sm90ELb0ELb1ELb1ELb1ELb0ELb0ELb1ELb1ELi2ELi1ELi1ELi1ELb0EEENS1_21CollectiveEpilogueBwdISD_SE_SG_Li256ELb1ELb1ELi2EEENS1_19SingleTileSchedulerILb1ELb0ELb0ELi80EEEEEEEEEvNT_6ParamsE)
        /*020c*/ 	.word	0x00000008


	//----- nvinfo : EIATTR_REGCOUNT
	.align		4
.L_102:
        /*0210*/ 	.byte	0x04, 0x2f
        /*0212*/ 	.short	(.L_104 - .L_103)
	.align		4
.L_103:
        /*0214*/ 	.word	index@(_ZN7cutlass13device_kernelIN5flash11enable_sm90INS1_16FlashAttnBwdSm90INS1_25CollectiveMainloopBwdSm90ILi2ELi1ELi1EN4cute5tupleIJNS5_1CILi1EEES8_S8_EEENS6_IJNS7_ILi64EEENS7_ILi80EEENS7_ILi256EEEEEENS_10bfloat16_tEfNS_4arch4Sm90ELb0ELb1ELb1ELb0ELb0ELb0ELb1ELb1ELi2ELi1ELi1ELi1ELb0EEENS1_24CollectiveEpilogueBwdGQAISD_fSG_Li256ELb0ELb0EEENS1_19SingleTileSchedulerILb0ELb0ELb0ELi80EEEEEEEEEvNT_6ParamsE)
        /*0218*/ 	.word	0x000000a8


	//----- nvinfo : EIATTR_FRAME_SIZE
	.align		4
.L_104:
        /*021c*/ 	.byte	0x04, 0x11
        /*021e*/ 	.short	(.L_106 - .L_105)
	.align		4
.L_105:
        /*0220*/ 	.word	index@(_ZN7cutlass13device_kernelIN5flash11enable_sm90INS1_16FlashAttnBwdSm90INS1_25CollectiveMainloopBwdSm90ILi2ELi1ELi1EN4cute5tupleIJNS5_1CILi1EEES8_S8_EEENS6_IJNS7_ILi64EEENS7_ILi80EEENS7_ILi256EEEEEENS_10bfloat16_tEfNS_4arch4Sm90ELb0ELb1ELb1ELb0ELb0ELb0ELb1ELb1ELi2ELi1ELi1ELi1ELb0EEENS1_24CollectiveEpilogueBwdGQAISD_fSG_Li256ELb0ELb0EEENS1_19SingleTileSchedulerILb0ELb0ELb0ELi80EEEEEEEEEvNT_6ParamsE)
        /*0224*/ 	.word	0x00000008


	//----- nvinfo : EIATTR_REGCOUNT
	.align		4
.L_106:
        /*0228*/ 	.byte	0x04, 0x2f
        /*022a*/ 	.short	(.L_108 - .L_107)
	.align		4
.L_107:
        /*022c*/ 	.word	index@(_ZN7cutlass13device_kernelIN5flash11enable_sm90INS1_16FlashAttnBwdSm90INS1_25CollectiveMainloopBwdSm90ILi2ELi1ELi1EN4cute5tupleIJNS5_1CILi1EEES8_S8_EEENS6_IJNS7_ILi64EEENS7_ILi80EEENS7_ILi256EEEEEENS_10bfloat16_tEfNS_4arch4Sm90ELb0ELb1ELb1ELb0ELb0ELb0ELb1ELb1ELi2ELi1ELi1ELi1ELb0EEENS1_21CollectiveEpilogueBwdISD_SE_SG_Li256ELb0ELb1ELi2EEENS1_19SingleTileSchedulerILb0ELb0ELb0ELi80EEEEEEEEEvNT_6ParamsE)
        /*0230*/ 	.word	0x000000a8


	//----- nvinfo : EIATTR_FRAME_SIZE
	.align		4
.L_108:
        /*0234*/ 	.byte	0x04, 0x11
        /*0236*/ 	.short	(.L_110 - .L_109)
	.align		4
.L_109:
        /*0238*/ 	.word	index@(_ZN7cutlass13device_kernelIN5flash11enable_sm90INS1_16FlashAttnBwdSm90INS1_25CollectiveMainloopBwdSm90ILi2ELi1ELi1EN4cute5tupleIJNS5_1CILi1EEES8_S8_EEENS6_IJNS7_ILi64EEENS7_ILi80EEENS7_ILi256EEEEEENS_10bfloat16_tEfNS_4arch4Sm90ELb0ELb1ELb1ELb0ELb0ELb0ELb1ELb1ELi2ELi1ELi1ELi1ELb0EEENS1_21CollectiveEpilogueBwdISD_SE_SG_Li256ELb0ELb1ELi2EEENS1_19SingleTileSchedulerILb0ELb0ELb0ELi80EEEEEEEEEvNT_6ParamsE)
        /*023c*/ 	.word	0x00000008


	//----- nvinfo : EIATTR_REGCOUNT
	.align		4
.L_110:
        /*0240*/ 	.byte	0x04, 0x2f
        /*0242*/ 	.short	(.L_112 - .L_111)
	.align		4
.L_111:
        /*0244*/ 	.word	index@(_ZN7cutlass13device_kernelIN5flash11enable_sm90INS1_16FlashAttnBwdSm90INS1_25CollectiveMainloopBwdSm90ILi2ELi1ELi1EN4cute5tupleIJNS5_1CILi1EEES8_S8_EEENS6_IJNS7_ILi64EEENS7_ILi80EEENS7_ILi256EEEEEENS_10bfloat16_tEfNS_4arch4Sm90ELb0ELb0ELb1ELb1ELb0ELb0ELb1ELb1ELi2ELi1ELi1ELi1ELb0EEENS1_24CollectiveEpilogueBwdGQAISD_fSG_Li256ELb1ELb0EEENS1_19SingleTileSchedulerILb1ELb0ELb0ELi80EEEEEEEEEvNT_6ParamsE)
        /*0248*/ 	.word	0x000000a8


	//----- nvinfo : EIATTR_FRAME_SIZE
	.align		4
.L_112:
        /*024c*/ 	.byte	0x04, 0x11
        /*024e*/ 	.short	(.L_114 - .L_113)
	.align		4
.L_113:
        /*0250*/ 	.word	index@(_ZN7cutlass13device_kernelIN5flash11enable_sm90INS1_16FlashAttnBwdSm90INS1_25CollectiveMainloopBwdSm90ILi2ELi1ELi1EN4cute5tupleIJNS5_1CILi1EEES8_S8_EEENS6_IJNS7_ILi64EEENS7_ILi80EEENS7_ILi256EEEEEENS_10bfloat16_tEfNS_4arch4Sm90ELb0ELb0ELb1ELb1ELb0ELb0ELb1ELb1ELi2ELi1ELi1ELi1ELb0EEENS1_24CollectiveEpilogueBwdGQAISD_fSG_Li256ELb1ELb0EEENS1_19SingleTileSchedulerILb1ELb0ELb0ELi80EEEEEEEEEvNT_6ParamsE)
        /*0254*/ 	.word	0x00000008


	//----- nvinfo : EIATTR_REGCOUNT
	.align		4
.L_114:
        /*0258*/ 	.byte	0x04, 0x2f
        /*025a*/ 	.short	(.L_116 - .L_115)
	.align		4
.L_115:
        /*025c*/ 	.word	index@(_ZN7cutlass13device_kernelIN5flash11enable_sm90INS1_16FlashAttnBwdSm90INS1_25CollectiveMainloopBwdSm90ILi2ELi1ELi1EN4cute5tupleIJNS5_1CILi1EEES8_S8_EEENS6_IJNS7_ILi64EEENS7_ILi80EEENS7_ILi256EEEEEENS_10bfloat16_tEfNS_4arch4Sm90ELb0ELb0ELb1ELb1ELb0ELb0ELb1ELb1ELi2ELi1ELi1ELi1ELb0EEENS1_21CollectiveEpilogueBwdISD_SE_SG_Li256ELb1ELb1ELi2EEENS1_19SingleTileSchedulerILb1ELb0ELb0ELi80EEEEEEEEEvNT_6ParamsE)
        /*0260*/ 	.word	0x000000a8


	//----- nvinfo : EIATTR_FRAME_SIZE
	.align		4
.L_116:
        /*0264*/ 	.byte	0x04, 0x11
        /*0266*/ 	.short	(.L_118 - .L_117)
	.align		4
.L_117:
        /*0268*/ 	.word	index@(_ZN7cutlass13device_kernelIN5flash11enable_sm90INS1_16FlashAttnBwdSm90INS1_25CollectiveMainloopBwdSm90ILi2ELi1ELi1EN4cute5tupleIJNS5_1CILi1EEES8_S8_EEENS6_IJNS7_ILi64EEENS7_ILi80EEENS7_ILi256EEEEEENS_10bfloat16_tEfNS_4arch4Sm90ELb0ELb0ELb1ELb1ELb0ELb0ELb1ELb1ELi2ELi1ELi1ELi1ELb0EEENS1_21CollectiveEpilogueBwdISD_SE_SG_Li256ELb1ELb1ELi2EEENS1_19SingleTileSchedulerILb1ELb0ELb0ELi80EEEEEEEEEvNT_6ParamsE)
        /*026c*/ 	.word	0x00000008


	//----- nvinfo : EIATTR_REGCOUNT
	.align		4
.L_118:
        /*0270*/ 	.byte	0x04, 0x2f
        /*0272*/ 	.short	(.L_120 - .L_119)
	.align		4
.L_119:
        /*0274*/ 	.word	index@(_ZN7cutlass13device_kernelIN5flash11enable_sm90INS1_16FlashAttnBwdSm90INS1_25CollectiveMainloopBwdSm90ILi2ELi1ELi1EN4cute5tupleIJNS5_1CILi1EEES8_S8_EEENS6_IJNS7_ILi64EEENS7_ILi80EEENS7_ILi256EEEEEENS_10bfloat16_tEfNS_4arch4Sm90ELb0ELb0ELb1ELb0ELb0ELb0ELb1ELb1ELi2ELi1ELi1ELi1ELb0EEENS1_24CollectiveEpilogueBwdGQAISD_fSG_Li256ELb0ELb0EEENS1_19SingleTileSchedulerILb0ELb0ELb0ELi80EEEEEEEEEvNT_6ParamsE)
        /*0278*/ 	.word	0x000000a8


	//----- nvinfo : EIATTR_FRAME_SIZE
	.align		4
.L_120:
        /*027c*/ 	.byte	0x04, 0x11
        /*027e*/ 	.short	(.L_122 - .L_121)
	.align		4
.L_121:
        /*0280*/ 	.word	index@(_ZN7cutlass13device_kernelIN5flash11enable_sm90INS1_16FlashAttnBwdSm90INS1_25CollectiveMainloopBwdSm90ILi2ELi1ELi1EN4cute5tupleIJNS5_1CILi1EEES8_S8_EEENS6_IJNS7_ILi64EEENS7_ILi80EEENS7_ILi256EEEEEENS_10bfloat16_tEfNS_4arch4Sm90ELb0ELb0ELb1ELb0ELb0ELb0ELb1ELb1ELi2ELi1ELi1ELi1ELb0EEENS1_24CollectiveEpilogueBwdGQAISD_fSG_Li256ELb0ELb0EEENS1_19SingleTileSchedulerILb0ELb0ELb0ELi80EEEEEEEEEvNT_6ParamsE)
        /*0284*/ 	.word	0x00000008


	//----- nvinfo : EIATTR_REGCOUNT
	.align		4
.L_122:
        /*0288*/ 	.byte	0x04, 0x2f
        /*028a*/ 	.short	(.L_124 - .L_123)
	.align		4
.L_123:
        /*028c*/ 	.word	index@(_ZN7cutlass13device_kernelIN5flash11enable_sm90INS1_16FlashAttnBwdSm90INS1_25CollectiveMainloopBwdSm90ILi2ELi1ELi1EN4cute5tupleIJNS5_1CILi1EEES8_S8_EEENS6_IJNS7_ILi64EEENS7_ILi80EEENS7_ILi256EEEEEENS_10bfloat16_tEfNS_4arch4Sm90ELb0ELb0ELb1ELb0ELb0ELb0ELb1ELb1ELi2ELi1ELi1ELi1ELb0EEENS1_21CollectiveEpilogueBwdISD_SE_SG_Li256ELb0ELb1ELi2EEENS1_19SingleTileSchedulerILb0ELb0ELb0ELi80EEEEEEEEEvNT_6ParamsE)
        /*0290*/ 	.word	0x000000a8


	//----- nvinfo : EIATTR_FRAME_SIZE
	.align		4
.L_124:
        /*0294*/ 	.byte	0x04, 0x11
        /*0296*/ 	.short	(.L_126 - .L_125)
	.align		4
.L_125:
        /*0298*/ 	.word	index@(_ZN7cutlass13device_kernelIN5flash11enable_sm90INS1_16FlashAttnBwdSm90INS1_25CollectiveMainloopBwdSm90ILi2ELi1ELi1EN4cute5tupleIJNS5_1CILi1EEES8_S8_EEENS6_IJNS7_ILi64EEENS7_ILi80EEENS7_ILi256EEEEEENS_10bfloat16_tEfNS_4arch4Sm90ELb0ELb0ELb1ELb0ELb0ELb0ELb1ELb1ELi2ELi1ELi1ELi1ELb0EEENS1_21CollectiveEpilogueBwdISD_SE_SG_Li256ELb0ELb1ELi2EEENS1_19SingleTileSchedulerILb0ELb0ELb0ELi80EEEEEEEEEvNT_6ParamsE)
        /*029c*/ 	.word	0x00000010


	//----- nvinfo : EIATTR_MIN_STACK_SIZE
	.align		4
.L_126:
        /*02a0*/ 	.byte	0x04, 0x12
        /*02a2*/ 	.short	(.L_128 - .L_127)
	.align		4
.L_127:
        /*02a4*/ 	.word	index@(_ZN7cutlass13device_kernelIN5flash11enable_sm90INS1_16FlashAttnBwdSm90INS1_25CollectiveMainloopBwdSm90ILi2ELi1ELi1EN4cute5tupleIJNS5_1CILi1EEES8_S8_EEENS6_IJNS7_ILi64EEENS7_ILi80EEENS7_ILi256EEEEEENS_10bfloat16_tEfNS_4arch4Sm90ELb0ELb0ELb1ELb0ELb0ELb0ELb1ELb1ELi2ELi1ELi1ELi1ELb0EEENS1_21CollectiveEpilogueBwdISD_SE_SG_Li256ELb0ELb1ELi2EEENS1_19SingleTileSchedulerILb0ELb0ELb0ELi80EEEEEEEEEvNT_6ParamsE)
        /*02a8*/ 	.word	0x00000010


	//----- nvinfo : EIATTR_MIN_STACK_SIZE
	.align		4
.L_128:
        /*02ac*/ 	.byte	0x04, 0x12
        /*02ae*/ 	.short	(.L_130 - .L_129)
	.align		4
.L_129:
        /*02b0*/ 	.word	index@(_ZN7cutlass13device_kernelIN5flash11enable_sm90INS1_16FlashAttnBwdSm90INS1_25CollectiveMainloopBwdSm90ILi2ELi1ELi1EN4cute5tupleIJNS5_1CILi1EEES8_S8_EEENS6_IJNS7_ILi64EEENS7_ILi80EEENS7_ILi256EEEEEENS_10bfloat16_tEfNS_4arch4Sm90ELb0ELb0ELb1ELb0ELb0ELb0ELb1ELb1ELi2ELi1ELi1ELi1ELb0EEENS1_24CollectiveEpilogueBwdGQAISD_fSG_Li256ELb0ELb0EEENS1_19SingleTileSchedulerILb0ELb0ELb0ELi80EEEEEEEEEvNT_6ParamsE)
        /*02b4*/ 	.word	0x00000008


	//----- nvinfo : EIATTR_MIN_STACK_SIZE
	.align		4
.L_130:
        /*02b8*/ 	.byte	0x04, 0x12
        /*02ba*/ 	.short	(.L_132 - .L_131)
	.align		4
.L_131:
        /*02bc*/ 	.word	index@(_ZN7cutlass13device_kernelIN5flash11enable_sm90INS1_16FlashAttnBwdSm90INS1_25CollectiveMainloopBwdSm90ILi2ELi1ELi1EN4cute5tupleIJNS5_1CILi1EEES8_S8_EEENS6_IJNS7_ILi64EEENS7_ILi80EEENS7_ILi256EEEEEENS_10bfloat16_tEfNS_4arch4Sm90ELb0ELb0ELb1ELb1ELb0ELb0ELb1ELb1ELi2ELi1ELi1ELi1ELb0EEENS1_21CollectiveEpilogueBwdISD_SE_SG_Li256ELb1ELb1ELi2EEENS1_19SingleTileSchedulerILb1ELb0ELb0ELi80EEEEEEEEEvNT_6ParamsE)
        /*02c0*/ 	.word	0x00000008


	//----- nvinfo : EIATTR_MIN_STACK_SIZE
	.align		4
.L_132:
        /*02c4*/ 	.byte	0x04, 0x12
        /*02c6*/ 	.short	(.L_134 - .L_133)
	.align		4
.L_133:
        /*02c8*/ 	.word	index@(_ZN7cutlass13device_kernelIN5flash11enable_sm90INS1_16FlashAttnBwdSm90INS1_25CollectiveMainloopBwdSm90ILi2ELi1ELi1EN4cute5tupleIJNS5_1CILi1EEES8_S8_EEENS6_IJNS7_ILi64EEENS7_ILi80EEENS7_ILi256EEEEEENS_10bfloat16_tEfNS_4arch4Sm90ELb0ELb0ELb1ELb1ELb0ELb0ELb1ELb1ELi2ELi1ELi1ELi1ELb0EEENS1_24CollectiveEpilogueBwdGQAISD_fSG_Li256ELb1ELb0EEENS1_19SingleTileSchedulerILb1ELb0ELb0ELi80EEEEEEEEEvNT_6ParamsE)
        /*02cc*/ 	.word	0x00000008


	//----- nvinfo : EIATTR_MIN_STACK_SIZE
	.align		4
.L_134:
        /*02d0*/ 	.byte	0x04, 0x12
        /*02d2*/ 	.short	(.L_136 - .L_135)
	.align		4
.L_135:
        /*02d4*/ 	.word	index@(_ZN7cutlass13device_kernelIN5flash11enable_sm90INS1_16FlashAttnBwdSm90INS1_25CollectiveMainloopBwdSm90ILi2ELi1ELi1EN4cute5tupleIJNS5_1CILi1EEES8_S8_EEENS6_IJNS7_ILi64EEENS7_ILi80EEENS7_ILi256EEEEEENS_10bfloat16_tEfNS_4arch4Sm90ELb0ELb1ELb1ELb0ELb0ELb0ELb1ELb1ELi2ELi1ELi1ELi1ELb0EEENS1_21CollectiveEpilogueBwdISD_SE_SG_Li256ELb0ELb1ELi2EEENS1_19SingleTileSchedulerILb0ELb0ELb0ELi80EEEEEEEEEvNT_6ParamsE)
        /*02d8*/ 	.word	0x00000008


	//----- nvinfo : EIATTR_MIN_STACK_SIZE
	.align		4
.L_136:
        /*02dc*/ 	.byte	0x04, 0x12
        /*02de*/ 	.short	(.L_138 - .L_137)
	.align		4
.L_137:
        /*02e0*/ 	.word	index@(_ZN7cutlass13device_kernelIN5flash11enable_sm90INS1_16FlashAttnBwdSm90INS1_25CollectiveMainloopBwdSm90ILi2ELi1ELi1EN4cute5tupleIJNS5_1CILi1EEES8_S8_EEENS6_IJNS7_ILi64EEENS7_ILi80EEENS7_ILi256EEEEEENS_10bfloat16_tEfNS_4arch4Sm90ELb0ELb1ELb1ELb0ELb0ELb0ELb1ELb1ELi2ELi1ELi1ELi1ELb0EEENS1_24CollectiveEpilogueBwdGQAISD_fSG_Li256ELb0ELb0EEENS1_19SingleTileSchedulerILb0ELb0ELb0ELi80EEEEEEEEEvNT_6ParamsE)
        /*02e4*/ 	.word	0x00000008


	//----- nvinfo : EIATTR_MIN_STACK_SIZE
	.align		4
.L_138:
        /*02e8*/ 	.byte	0x04, 0x12
        /*02ea*/ 	.short	(.L_140 - .L_139)
	.align		4
.L_139:
        /*02ec*/ 	.word	index@(_ZN7cutlass13device_kernelIN5flash11enable_sm90INS1_16FlashAttnBwdSm90INS1_25CollectiveMainloopBwdSm90ILi2ELi1ELi1EN4cute5tupleIJNS5_1CILi1EEES8_S8_EEENS6_IJNS7_ILi64EEENS7_ILi80EEENS7_ILi256EEEEEENS_10bfloat16_tEfNS_4arch4Sm90ELb0ELb1ELb1ELb1ELb0ELb0ELb1ELb1ELi2ELi1ELi1ELi1ELb0EEENS1_21CollectiveEpilogueBwdISD_SE_SG_Li256ELb1ELb1ELi2EEENS1_19SingleTileSchedulerILb1ELb0ELb0ELi80EEEEEEEEEvNT_6ParamsE)
        /*02f0*/ 	.word	0x00000008


	//----- nvinfo : EIATTR_MIN_STACK_SIZE
	.align		4
.L_140:
        /*02f4*/ 	.byte	0x04, 0x12
        /*02f6*/ 	.short	(.L_142 - .L_141)
	.align		4
.L_141:
        /*02f8*/ 	.word	index@(_ZN7cutlass13device_kernelIN5flash11enable_sm90INS1_16FlashAttnBwdSm90INS1_25CollectiveMainloopBwdSm90ILi2ELi1ELi1EN4cute5tupleIJNS5_1CILi1EEES8_S8_EEENS6_IJNS7_ILi64EEENS7_ILi80EEENS7_ILi256EEEEEENS_10bfloat16_tEfNS_4arch4Sm90ELb0ELb1ELb1ELb1ELb0ELb0ELb1ELb1ELi2ELi1ELi1ELi1ELb0EEENS1_24CollectiveEpilogueBwdGQAISD_fSG_Li256ELb1ELb0EEENS1_19SingleTileSchedulerILb1ELb0ELb0ELi80EEEEEEEEEvNT_6ParamsE)
        /*02fc*/ 	.word	0x00000008


	//----- nvinfo : EIATTR_MIN_STACK_SIZE
	.align		4
.L_142:
        /*0300*/ 	.byte	0x04, 0x12
        /*0302*/ 	.short	(.L_144 - .L_143)
	.align		4
.L_143:
        /*0304*/ 	.word	index@(_ZN7cutlass13device_kernelIN5flash11enable_sm90INS1_16FlashAttnBwdSm90INS1_25CollectiveMainloopBwdSm90ILi2ELi1ELi1EN4cute5tupleIJNS5_1CILi1EEES8_S8_EEENS6_IJNS7_ILi64EEENS7_ILi80EEENS7_ILi256EEEEEENS_10bfloat16_tEfNS_4arch4Sm90ELb1ELb0ELb1ELb0ELb0ELb0ELb1ELb1ELi2ELi1ELi1ELi1ELb0EEENS1_21CollectiveEpilogueBwdISD_SE_SG_Li256ELb0ELb1ELi2EEENS1_25SingleTileBwdLPTSchedulerILb0ELi80ELb0EEEEEEEEEvNT_6ParamsE)
        /*0308*/ 	.word	0x00000018


	//----- nvinfo : EIATTR_MIN_STACK_SIZE
	.align		4
.L_144:
        /*030c*/ 	.byte	0x04, 0x12
        /*030e*/ 	.short	(.L_146 - .L_145)
	.align		4
.L_145:
        /*0310*/ 	.word	index@(_ZN7cutlass13device_kernelIN5flash11enable_sm90INS1_16FlashAttnBwdSm90INS1_25CollectiveMainloopBwdSm90ILi2ELi1ELi1EN4cute5tupleIJNS5_1CILi1EEES8_S8_EEENS6_IJNS7_ILi64EEENS7_ILi80EEENS7_ILi256EEEEEENS_10bfloat16_tEfNS_4arch4Sm90ELb1ELb0ELb1ELb0ELb0ELb0ELb1ELb1ELi2ELi1ELi1ELi1ELb0EEENS1_24CollectiveEpilogueBwdGQAISD_fSG_Li256ELb0ELb0EEENS1_25SingleTileBwdLPTSchedulerILb0ELi80ELb0EEEEEEEEEvNT_6ParamsE)
        /*0314*/ 	.word	0x00000020


	//----- nvinfo : EIATTR_MIN_STACK_SIZE
	.align		4
.L_146:
        /*0318*/ 	.byte	0x04, 0x12
        /*031a*/ 	.short	(.L_148 - .L_147)
	.align		4
.L_147:
        /*031c*/ 	.word	index@(_ZN7cutlass13device_kernelIN5flash11enable_sm90INS1_16FlashAttnBwdSm90INS1_25CollectiveMainloopBwdSm90ILi2ELi1ELi1EN4cute5tupleIJNS5_1CILi1EEES8_S8_EEENS6_IJNS7_ILi64EEENS7_ILi80EEENS7_ILi256EEEEEENS_10bfloat16_tEfNS_4arch4Sm90ELb1ELb0ELb1ELb1ELb0ELb0ELb1ELb1ELi2ELi1ELi1ELi1ELb0EEENS1_21CollectiveEpilogueBwdISD_SE_SG_Li256ELb1ELb1ELi2EEENS1_25SingleTileBwdLPTSchedulerILb1ELi80ELb0EEEEEEEEEvNT_6ParamsE)
        /*0320*/ 	.word	0x00000018


	//----- nvinfo : EIATTR_MIN_STACK_SIZE
	.align		4
.L_148:
        /*0324*/ 	.byte	0x04, 0x12
        /*0326*/ 	.short	(.L_150 - .L_149)
	.align		4
.L_149:
        /*0328*/ 	.word	index@(_ZN7cutlass13device_kernelIN5flash11enable_sm90INS1_16FlashAttnBwdSm90INS1_25CollectiveMainloopBwdSm90ILi2ELi1ELi1EN4cute5tupleIJNS5_1CILi1EEES8_S8_EEENS6_IJNS7_ILi64EEENS7_ILi80EEENS7_ILi256EEEEEENS_10bfloat16_tEfNS_4arch4Sm90ELb1ELb0ELb1ELb1ELb0ELb0ELb1ELb1ELi2ELi1ELi1ELi1ELb0EEENS1_24CollectiveEpilogueBwdGQAISD_fSG_Li256ELb1ELb0EEENS1_25SingleTileBwdLPTSchedulerILb1ELi80ELb0EEEEEEEEEvNT_6ParamsE)
        /*032c*/ 	.word	0x00000018


	//----- nvinfo : EIATTR_MIN_STACK_SIZE
	.align		4
.L_150:
        /*0330*/ 	.byte	0x04, 0x12
        /*0332*/ 	.short	(.L_152 - .L_151)
	.align		4
.L_151:
        /*0334*/ 	.word	index@(_ZN7cutlass13device_kernelIN5flash11enable_sm90INS1_16FlashAttnBwdSm90INS1_25CollectiveMainloopBwdSm90ILi2ELi1ELi1EN4cute5tupleIJNS5_1CILi1EEES8_S8_EEENS6_IJNS7_ILi64EEENS7_ILi80EEENS7_ILi256EEEEEENS_10bfloat16_tEfNS_4arch4Sm90ELb0ELb0ELb0ELb0ELb0ELb0ELb1ELb1ELi2ELi1ELi1ELi1ELb0EEENS1_21CollectiveEpilogueBwdISD_SE_SG_Li256ELb0ELb1ELi2EEENS1_19SingleTileSchedulerILb0ELb0ELb0ELi80EEEEEEEEEvNT_6ParamsE)
        /*0338*/ 	.word	0x00000008


	//----- nvinfo : EIATTR_MIN_STACK_SIZE
	.align		4
.L_152:
        /*033c*/ 	.byte	0x04, 0x12
        /*033e*/ 	.short	(.L_154 - .L_153)
	.align		4
.L_153:
        /*0340*/ 	.word	index@(_ZN7cutlass13device_kernelIN5flash11enable_sm90INS1_16FlashAttnBwdSm90INS1_25CollectiveMainloopBwdSm90ILi2ELi1ELi1EN4cute5tupleIJNS5_1CILi1EEES8_S8_EEENS6_IJNS7_ILi64EEENS7_ILi80EEENS7_ILi256EEEEEENS_10bfloat16_tEfNS_4arch4Sm90ELb0ELb0ELb0ELb0ELb0ELb0ELb1ELb1ELi2ELi1ELi1ELi1ELb0EEENS1_24CollectiveEpilogueBwdGQAISD_fSG_Li256ELb0ELb0EEENS1_19SingleTileSchedulerILb0ELb0ELb0ELi80EEEEEEEEEvNT_6ParamsE)
        /*0344*/ 	.word	0x00000008


	//----- nvinfo : EIATTR_MIN_STACK_SIZE
	.align		4
.L_154:
        /*0348*/ 	.byte	0x04, 0x12
        /*034a*/ 	.short	(.L_156 - .L_155)
	.align		4
.L_155:
        /*034c*/ 	.word	index@(_ZN7cutlass13device_kernelIN5flash11enable_sm90INS1_16FlashAttnBwdSm90INS1_25CollectiveMainloopBwdSm90ILi2ELi1ELi1EN4cute5tupleIJNS5_1CILi1EEES8_S8_EEENS6_IJNS7_ILi64EEENS7_ILi80EEENS7_ILi256EEEEEENS_10bfloat16_tEfNS_4arch4Sm90ELb0ELb0ELb0ELb1ELb0ELb0ELb1ELb1ELi2ELi1ELi1ELi1ELb0EEENS1_21CollectiveEpilogueBwdISD_SE_SG_Li256ELb1ELb1ELi2EEENS1_19SingleTileSchedulerILb1ELb0ELb0ELi80EEEEEEEEEvNT_6ParamsE)
        /*0350*/ 	.word	0x00000010


	//----- nvinfo : EIATTR_MIN_STACK_SIZE
	.align		4
.L_156:
        /*0354*/ 	.byte	0x04, 0x12
        /*0356*/ 	.short	(.L_158 - .L_157)
	.align		4
.L_157:
        /*0358*/ 	.word	index@(_ZN7cutlass13device_kernelIN5flash11enable_sm90INS1_16FlashAttnBwdSm90INS1_25CollectiveMainloopBwdSm90ILi2ELi1ELi1EN4cute5tupleIJNS5_1CILi1EEES8_S8_EEENS6_IJNS7_ILi64EEENS7_ILi80EEENS7_ILi256EEEEEENS_10bfloat16_tEfNS_4arch4Sm90ELb0ELb0ELb0ELb1ELb0ELb0ELb1ELb1ELi2ELi1ELi1ELi1ELb0EEENS1_24CollectiveEpilogueBwdGQAISD_fSG_Li256ELb1ELb0EEENS1_19SingleTileSchedulerILb1ELb0ELb0ELi80EEEEEEEEEvNT_6ParamsE)
        /*035c*/ 	.word	0x00000010


	//----- nvinfo : EIATTR_MIN_STACK_SIZE
	.align		4
.L_158:
        /*0360*/ 	.byte	0x04, 0x12
        /*0362*/ 	.short	(.L_160 - .L_159)
	.align		4
.L_159:
        /*0364*/ 	.word	index@(_ZN7cutlass13device_kernelIN5flash11enable_sm90INS1_16FlashAttnBwdSm90INS1_25CollectiveMainloopBwdSm90ILi2ELi1ELi1EN4cute5tupleIJNS5_1CILi1EEES8_S8_EEENS6_IJNS7_ILi64EEENS7_ILi80EEENS7_ILi256EEEEEENS_10bfloat16_tEfNS_4arch4Sm90ELb0ELb1ELb0ELb0ELb0ELb0ELb1ELb1ELi2ELi1ELi1ELi1ELb0EEENS1_21CollectiveEpilogueBwdISD_SE_SG_Li256ELb0ELb1ELi2EEENS1_19SingleTileSchedulerILb0ELb0ELb0ELi80EEEEEEEEEvNT_6ParamsE)
        /*0368*/ 	.word	0x00000008


	//----- nvinfo : EIATTR_MIN_STACK_SIZE
	.align		4
.L_160:
        /*036c*/ 	.byte	0x04, 0x12
        /*036e*/ 	.short	(.L_162 - .L_161)
	.align		4
.L_161:
        /*0370*/ 	.word	index@(_ZN7cutlass13device_kernelIN5flash11enable_sm90INS1_16FlashAttnBwdSm90INS1_25CollectiveMainloopBwdSm90ILi2ELi1ELi1EN4cute5tupleIJNS5_1CILi1EEES8_S8_EEENS6_IJNS7_ILi64EEENS7_ILi80EEENS7_ILi256EEEEEENS_10bfloat16_tEfNS_4arch4Sm90ELb0ELb1ELb0ELb0ELb0ELb0ELb1ELb1ELi2ELi1ELi1ELi1ELb0EEENS1_24CollectiveEpilogueBwdGQAISD_fSG_Li256ELb0ELb0EEENS1_19SingleTileSchedulerILb0ELb0ELb0ELi80EEEEEEEEEvNT_6ParamsE)
        /*0374*/ 	.word	0x00000008


	//----- nvinfo : EIATTR_MIN_STACK_SIZE
	.align		4
.L_162:
        /*0378*/ 	.byte	0x04, 0x12
        /*037a*/ 	.short	(.L_164 - .L_163)
	.align		4
.L_163:
        /*037c*/ 	.word	index@(_ZN7cutlass13device_kernelIN5flash11enable_sm90INS1_16FlashAttnBwdSm90INS1_25CollectiveMainloopBwdSm90ILi2ELi1ELi1EN4cute5tupleIJNS5_1CILi1EEES8_S8_EEENS6_IJNS7_ILi64EEENS7_ILi80EEENS7_ILi256EEEEEENS_10bfloat16_tEfNS_4arch4Sm90ELb0ELb1ELb0ELb1ELb0ELb0ELb1ELb1ELi2ELi1ELi1ELi1ELb0EEENS1_21CollectiveEpilogueBwdISD_SE_SG_Li256ELb1ELb1ELi2EEENS1_19SingleTileSchedulerILb1ELb0ELb0ELi80EEEEEEEEEvNT_6ParamsE)
        /*0380*/ 	.word	0x00000008


	//----- nvinfo : EIATTR_MIN_STACK_SIZE
	.align		4
.L_164:
        /*0384*/ 	.byte	0x04, 0x12
        /*0386*/ 	.short	(.L_166 - .L_165)
	.align		4
.L_165:
        /*0388*/ 	.word	index@(_ZN7cutlass13device_kernelIN5flash11enable_sm90INS1_16FlashAttnBwdSm90INS1_25CollectiveMainloopBwdSm90ILi2ELi1ELi1EN4cute5tupleIJNS5_1CILi1EEES8_S8_EEENS6_IJNS7_ILi64EEENS7_ILi80EEENS7_ILi256EEEEEENS_10bfloat16_tEfNS_4arch4Sm90ELb0ELb1ELb0ELb1ELb0ELb0ELb1ELb1ELi2ELi1ELi1ELi1ELb0EEENS1_24CollectiveEpilogueBwdGQAISD_fSG_Li256ELb1ELb0EEENS1_19SingleTileSchedulerILb1ELb0ELb0ELi80EEEEEEEEEvNT_6ParamsE)
        /*038c*/ 	.word	0x00000008


	//----- nvinfo : EIATTR_MIN_STACK_SIZE
	.align		4
.L_166:
        /*0390*/ 	.byte	0x04, 0x12
        /*0392*/ 	.short	(.L_168 - .L_167)
	.align		4
.L_167:
        /*0394*/ 	.word	index@(_ZN7cutlass13device_kernelIN5flash11enable_sm90INS1_16FlashAttnBwdSm90INS1_25CollectiveMainloopBwdSm90ILi2ELi1ELi1EN4cute5tupleIJNS5_1CILi1EEES8_S8_EEENS6_IJNS7_ILi64EEENS7_ILi80EEENS7_ILi256EEEEEENS_10bfloat16_tEfNS_4arch4Sm90ELb1ELb0ELb0ELb0ELb0ELb0ELb1ELb1ELi2ELi1ELi1ELi1ELb0EEENS1_21CollectiveEpilogueBwdISD_SE_SG_Li256ELb0ELb1ELi2EEENS1_25SingleTileBwdLPTSchedulerILb0ELi80ELb0EEEEEEEEEvNT_6ParamsE)
        /*0398*/ 	.word	0x00000010


	//----- nvinfo : EIATTR_MIN_STACK_SIZE
	.align		4
.L_168:
        /*039c*/ 	.byte	0x04, 0x12
        /*039e*/ 	.short	(.L_170 - .L_169)
	.align		4
.L_169:
        /*03a0*/ 	.word	index@(_ZN7cutlass13device_kernelIN5flash11enable_sm90INS1_16FlashAttnBwdSm90INS1_25CollectiveMainloopBwdSm90ILi2ELi1ELi1EN4cute5tupleIJNS5_1CILi1EEES8_S8_EEENS6_IJNS7_ILi64EEENS7_ILi80EEENS7_ILi256EEEEEENS_10bfloat16_tEfNS_4arch4Sm90ELb1ELb0ELb0ELb0ELb0ELb0ELb1ELb1ELi2ELi1ELi1ELi1ELb0EEENS1_24CollectiveEpilogueBwdGQAISD_fSG_Li256ELb0ELb0EEENS1_25SingleTileBwdLPTSchedulerILb0ELi80ELb0EEEEEEEEEvNT_6ParamsE)
        /*03a4*/ 	.word	0x00000010


	//----- nvinfo : EIATTR_MIN_STACK_SIZE
	.align		4
.L_170:
        /*03a8*/ 	.byte	0x04, 0x12
        /*03aa*/ 	.short	(.L_172 - .L_171)
	.align		4
.L_171:
        /*03ac*/ 	.word	index@(_ZN7cutlass13device_kernelIN5flash22FlashAttnBwdPreprocessIN4cute5tupleIJNS3_1CILi64EEENS5_ILi256EEEEEENS_10bfloat16_tEfNS_4arch4Sm90ELb1ELb0EEEEEvNT_6ParamsE)
        /*03b0*/ 	.word	0x00000000


	//----- nvinfo : EIATTR_MIN_STACK_SIZE
	.align		4
.L_172:
        /*03b4*/ 	.byte	0x04, 0x12
        /*03b6*/ 	.short	(.L_174 - .L_173)
	.align		4
.L_173:
        /*03b8*/ 	.word	index@(_ZN7cutlass13device_kernelIN5flash11enable_sm90INS1_16FlashAttnBwdSm90INS1_25CollectiveMainloopBwdSm90ILi2ELi1ELi1EN4cute5tupleIJNS5_1CILi1EEES8_S8_EEENS6_IJNS7_ILi64EEENS7_ILi80EEENS7_ILi256EEEEEENS_10bfloat16_tEfNS_4arch4Sm90ELb1ELb0ELb0ELb1ELb0ELb0ELb1ELb1ELi2ELi1ELi1ELi1ELb0EEENS1_21CollectiveEpilogueBwdISD_SE_SG_Li256ELb1ELb1ELi2EEENS1_25SingleTileBwdLPTSchedulerILb1ELi80ELb0EEEEEEEEEvNT_6ParamsE)
        /*03bc*/ 	.word	0x00000010


	//----- nvinfo : EIATTR_MIN_STACK_SIZE
	.align		4
.L_174:
        /*03c0*/ 	.byte	0x04, 0x12
        /*03c2*/ 	.short	(.L_176 - .L_175)
	.align		4
.L_175:
        /*03c4*/ 	.word	index@(_ZN7cutlass13device_kernelIN5flash32FlashAttnBwdPostprocessConvertdQIN4cute5tupleIJNS3_1CILi80EEENS5_ILi256EEEEEENS_10bfloat16_tEfNS_4arch4Sm90ELi256ENS3_8TiledMMAINS3_8MMA_AtomIJNS3_4SM904GMMA27MMA_64x16x16_F32BF16BF16_SSILNSF_5MajorE1ELSH_1ELNSF_7ScaleInE1ELSI_1EEEEEENS3_6LayoutINS4_IJNS5_ILi2EEENS5_ILi1EEESN_EEENS4_IJSN_NS5_ILi0EEESP_EEEEENS4_IJNS3_10UnderscoreESS_SS_EEEEELb1EEEEEvNT_6ParamsE)
        /*03c8*/ 	.word	0x00000000


	//----- nvinfo : EIATTR_MIN_STACK_SIZE
	.align		4
.L_176:
        /*03cc*/ 	.byte	0x04, 0x12
        /*03ce*/ 	.short	(.L_178 - .L_177)
	.align		4
.L_177:
        /*03d0*/ 	.word	index@(_ZN7cutlass13device_kernelIN5flash32FlashAttnBwdPostprocessConvertdQIN4cute5tupleIJNS3_1CILi64EEENS5_ILi256EEEEEENS_10bfloat16_tEfNS_4arch4Sm90ELi256ENS3_8TiledMMAINS3_8MMA_AtomIJNS3_4SM904GMMA27MMA_64x64x16_F32BF16BF16_SSILNSF_5MajorE1ELSH_0ELNSF_7ScaleInE1ELSI_1EEEEEENS3_6LayoutINS4_IJNS5_ILi2EEENS5_ILi1EEESN_EEENS4_IJSN_NS5_ILi0EEESP_EEEEENS4_IJNS3_10UnderscoreESS_SS_EEEEELb1EEEEEvNT_6ParamsE)
        /*03d4*/ 	.word	0x00000000


	//----- nvinfo : EIATTR_MIN_STACK_SIZE
	.align		4
.L_178:
        /*03d8*/ 	.byte	0x04, 0x12
        /*03da*/ 	.short	(.L_180 - .L_179)
	.align		4
.L_179:
        /*03dc*/ 	.word	index@(_ZN7cutlass13device_kernelIN5flash11enable_sm90INS1_16FlashAttnBwdSm90INS1_25CollectiveMainloopBwdSm90ILi2ELi1ELi1EN4cute5tupleIJNS5_1CILi1EEES8_S8_EEENS6_IJNS7_ILi64EEENS7_ILi80EEENS7_ILi256EEEEEENS_10bfloat16_tEfNS_4arch4Sm90ELb1ELb0ELb0ELb1ELb0ELb0ELb1ELb1ELi2ELi1ELi1ELi1ELb0EEENS1_24CollectiveEpilogueBwdGQAISD_fSG_Li256ELb1ELb0EEENS1_25SingleTileBwdLPTSchedulerILb1ELi80ELb0EEEEEEEEEvNT_6ParamsE)
        /*03e0*/ 	.word	0x00000008


	//----- nvinfo : EIATTR_MIN_STACK_SIZE
	.align		4
.L_180:
        /*03e4*/ 	.byte	0x04, 0x12
        /*03e6*/ 	.short	(.L_182 - .L_181)
	.align		4
.L_181:
        /*03e8*/ 	.word	index@(_ZN7cutlass13device_kernelIN5flash22FlashAttnBwdPreprocessIN4cute5tupleIJNS3_1CILi64EEENS5_ILi256EEEEEENS_10bfloat16_tEfNS_4arch4Sm90ELb1ELb1EEEEEvNT_6ParamsE)
        /*03ec*/ 	.word	0x00000000
.L_182:


//--------------------- .nv.compat                --------------------------
	.section	.nv.compat,"",@"SHT_CUDA_COMPAT_INFO"
	.align	4
        /*0000*/ 	.byte	0x02, 0x09, 0x01, 0x00, 0x02, 0x02, 0x04, 0x00, 0x02, 0x05, 0x05, 0x00, 0x03, 0x07, 0x01, 0x01
        /*0010*/ 	.byte	0x02, 0x03, 0x01, 0x00, 0x02, 0x06, 0x01, 0x00, 0x04, 0x0b, 0x08, 0x00, 0x00, 0x00, 0x00, 0x00
        /*0020*/ 	.byte	0x00, 0x00, 0x00, 0x00


//--------------------- .nv.info._ZN7cutlass13device_kernelIN5flash11enable_sm90INS1_16FlashAttnBwdSm90INS1_25CollectiveMainloopBwdSm90ILi2ELi1ELi1EN4cute5tupleIJNS5_1CILi1EEES8_S8_EEENS6_IJNS7_ILi64EEENS7_ILi80EEENS7_ILi256EEEEEENS_10bfloat16_tEfNS_4arch4Sm90ELb0ELb0ELb1ELb0ELb0ELb0ELb1ELb1ELi2ELi1ELi1ELi1ELb0EEENS1_21CollectiveEpilogueBwdISD_SE_SG_Li256ELb0ELb1ELi2EEENS1_19SingleTileSchedulerILb0ELb0ELb0ELi80EEEEEEEEEvNT_6ParamsE --------------------------
	.section	.nv.info._ZN7cutlass13device_kernelIN5flash11enable_sm90INS1_16FlashAttnBwdSm90INS1_25CollectiveMainloopBwdSm90ILi2ELi1ELi1EN4cute5tupleIJNS5_1CILi1EEES8_S8_EEENS6_IJNS7_ILi64EEENS7_ILi80EEENS7_ILi256EEEEEENS_10bfloat16_tEfNS_4arch4Sm90ELb0ELb0ELb1ELb0ELb0ELb0ELb1ELb1ELi2ELi1ELi1ELi1ELb0EEENS1_21CollectiveEpilogueBwdISD_SE_SG_Li256ELb0ELb1ELi2EEENS1_19SingleTileSchedulerILb0ELb0ELb0ELi80EEEEEEEEEvNT_6ParamsE,"",@"SHT_CUDA_INFO"
	.sectionflags	@""
	.align	4


	//----- nvinfo : EIATTR_CUDA_API_VERSION
	.align		4
        /*0000*/ 	.byte	0x04, 0x37
        /*0002*/ 	.short	(.L_184 - .L_183)
.L_183:
        /*0004*/ 	.word	0x00000082


	//----- nvinfo : EIATTR_KPARAM_INFO
	.align		4
.L_184:
        /*0008*/ 	.byte	0x04, 0x17
        /*000a*/ 	.short	(.L_186 - .L_185)
.L_185:
        /*000c*/ 	.word	0x00000000
        /*0010*/ 	.short	0x0000
        /*0012*/ 	.short	0x0070
        /*0014*/ 	.byte	0x00, 0xf0, 0x01, 0x24


	//----- nvinfo : EIATTR_SPARSE_MMA_MASK
	.align		4
.L_186:
        /*0018*/ 	.byte	0x03, 0x50
        /*001a*/ 	.short	0x0000


	//----- nvinfo : EIATTR_MAXREG_COUNT
	.align		4
        /*001c*/ 	.byte	0x03, 0x1b
        /*001e*/ 	.short	0x00a8


	//----- nvinfo : EIATTR_NUM_BARRIERS
	.align		4
        /*0020*/ 	.byte	0x02, 0x4c
        /*0022*/ 	.byte	0x0a
	.zero		1


	//----- nvinfo : EIATTR_EXTERNS
	.align		4
        /*0024*/ 	.byte	0x04, 0x0f
        /*0026*/ 	.short	(.L_188 - .L_187)


	//   ....[0]....
	.align		4
.L_187:
        /*0028*/ 	.word	index@(__assertfail)


	//----- nvinfo : EIATTR_ANNOTATIONS
	.align		4
.L_188:
        /*002c*/ 	.byte	0x04, 0x55
        /*002e*/ 	.short	(.L_190 - .L_189)


	//   ....[0]....
.L_189:
        /*0030*/ 	.word	0x00000001
        /*0034*/ 	.byte	0x80, 0x0a, 0x00, 0x00, 0x01, 0x00, 0x00, 0x00, 0xf0, 0x0f, 0x00, 0x00, 0x01, 0x00, 0x00, 0x00
        /*0044*/ 	.byte	0xb0, 0x98, 0x00, 0x00, 0x01, 0x00, 0x00, 0x00, 0x40, 0xa3, 0x00, 0x00, 0x01, 0x00, 0x00, 0x00
        /*0054*/ 	.byte	0xa0, 0xba, 0x00, 0x00, 0x01, 0x00, 0x00, 0x00, 0x00, 0xbb, 0x00, 0x00


	//----- nvinfo : EIATTR_MERCURY_ISA_VERSION
	.align		4
.L_190:
        /*0060*/ 	.byte	0x03, 0x5f
        /*0062*/ 	.short	0x0101


	//----- nvinfo : EIATTR_INT_WARP_WIDE_INSTR_OFFSETS
	.align		4
        /*0064*/ 	.byte	0x04, 0x31
        /*0066*/ 	.short	(.L_192 - .L_191)


	//   ....[0]....
.L_191:
        /*0068*/ 	.word	0x000001e0


	//   ....[1]....
        /*006c*/ 	.word	0x00000290


	//----- nvinfo : EIATTR_COOP_GROUP_MASK_REGIDS
	.align		4
.L_192:
        /*0070*/ 	.byte	0x04, 0x29
        /*0072*/ 	.short	(.L_194 - .L_193)


	//   ....[0]....
.L_193:
        /*0074*/ 	.word	0xffffffff


	//   ....[1]....
        /*0078*/ 	.word	0xffffffff


	//   ....[2]....
        /*007c*/ 	.word	0xffffffff


	//   ....[3]....
        /*0080*/ 	.word	0xffffffff


	//   ....[4]....
        /*0084*/ 	.word	0xffffffff


	//   ....[5]....
        /*0088*/ 	.word	0xffffffff


	//   ....[6]....
        /*008c*/ 	.word	0xffffffff


	//----- nvinfo : EIATTR_COOP_GROUP_INSTR_OFFSETS
	.align		4
.L_194:
        /*0090*/ 	.byte	0x04, 0x28
        /*0092*/ 	.short	(.L_196 - .L_195)


	//   ....[0]....
.L_195:
        /*0094*/ 	.word	0x00000060


	//   ....[1]....
        /*0098*/ 	.word	0x000001f0


	//   ....[2]....
        /*009c*/ 	.word	0x000002a0


	//   ....[3]....
        /*00a0*/ 	.word	0x00000400


	//   ....[4]....
        /*00a4*/ 	.word	0x000006d0


	//   ....[5]....
        /*00a8*/ 	.word	0x0000a9c0


	//   ....[6]....
        /*00ac*/ 	.word	0x0000af30


	//----- nvinfo : EIATTR_REG_RECONFIG
	.align		4
.L_196:
        /*00b0*/ 	.byte	0x01, 0x54
	.zero		2


	//----- nvinfo : EIATTR_SYSCALL_OFFSETS
	.align		4
        /*00b4*/ 	.byte	0x04, 0x46
        /*00b6*/ 	.short	(.L_198 - .L_197)


	//   ....[0]....
.L_197:
        /*00b8*/ 	.word	0x00009fb0


	//   ....[1]....
        /*00bc*/ 	.word	0x0000a0f0


	//   ....[2]....
        /*00c0*/ 	.word	0x0000a210


	//   ....[3]....
        /*00c4*/ 	.word	0x0000a330


	//----- nvinfo : EIATTR_MBARRIER_INSTR_OFFSETS
	.align		4
.L_198:
        /*00c8*/ 	.byte	0x04, 0x39
        /*00ca*/ 	.short	(.L_200 - .L_199)


	//   ....[0]....
.L_199:
        /*00cc*/ 	.word	0x000002c0
        /*00d0*/ 	.word	0x000000ff
        /*00d4*/ 	.word	0x00031800
        /*00d8*/ 	.short	0x0100
        /*00da*/ 	.byte	0x06
	.zero		1


	//   ....[1]....
        /*00dc*/ 	.word	0x000003b0
        /*00e0*/ 	.word	0x000000ff
        /*00e4*/ 	.word	0x00031810
        /*00e8*/ 	.short	0x0100
        /*00ea*/ 	.byte	0x08
	.zero		1


	//   ....[2]....
        /*00ec*/ 	.word	0x000003c0
        /*00f0*/ 	.word	0x000000ff
        /*00f4*/ 	.word	0x00031820
        /*00f8*/ 	.short	0x0100
        /*00fa*/ 	.byte	0x08
	.zero		1


	//   ....[3]....
        /*00fc*/ 	.word	0x000003d0
        /*0100*/ 	.word	0x000000ff
        /*0104*/ 	.word	0x00031818
        /*0108*/ 	.short	0x0100
        /*010a*/ 	.byte	0x08
	.zero		1


	//   ....[4]....
        /*010c*/ 	.word	0x000003e0
        /*0110*/ 	.word	0x000000ff
        /*0114*/ 	.word	0x00031828
        /*0118*/ 	.short	0x0100
        /*011a*/ 	.byte	0x08
	.zero		1


	//   ....[5]....
        /*011c*/ 	.word	0x00000510
        /*0120*/ 	.word	0x000000ff
        /*0124*/ 	.word	0x00031830
        /*0128*/ 	.short	0x0100
        /*012a*/ 	.byte	0x08
	.zero		1


	//   ....[6]....
        /*012c*/ 	.word	0x00000520
        /*0130*/ 	.word	0x000000ff
        /*0134*/ 	.word	0x00031838
        /*0138*/ 	.short	0x0100
        /*013a*/ 	.byte	0x08
	.zero		1


	//   ....[7]....
        /*013c*/ 	.word	0x00000670
        /*0140*/ 	.word	0x000000ff
        /*0144*/ 	.word	0x00031800
        /*0148*/ 	.short	0x010a
        /*014a*/ 	.byte	0x3c
	.zero		1


	//   ....[8]....
        /*014c*/ 	.word	0x000006f0
        /*0150*/ 	.word	0x000000ff
        /*0154*/ 	.word	0x00031800
        /*0158*/ 	.short	0x010a
        /*015a*/ 	.byte	0x3c
	.zero		1


	//   ....[9]....
        /*015c*/ 	.word	0x000010a0
        /*0160*/ 	.word	0x00000011
        /*0164*/ 	.word	0x00031810
        /*0168*/ 	.short	0x010a
        /*016a*/ 	.byte	0x3f
	.zero		1


	//   ....[10]....
        /*016c*/ 	.word	0x00001180
        /*0170*/ 	.word	0x00000011
        /*0174*/ 	.word	0x00031810
        /*0178*/ 	.short	0x010a
        /*017a*/ 	.byte	0x3f
	.zero		1


	//   ....[11]....
        /*017c*/ 	.word	0x000036f0
        /*0180*/ 	.word	0x000000ff
        /*0184*/ 	.word	0x00031830
        /*0188*/ 	.short	0x010a
        /*018a*/ 	.byte	0x3c
	.zero		1


	//   ....[12]....
        /*018c*/ 	.word	0x000037b0
        /*0190*/ 	.word	0x000000ff
        /*0194*/ 	.word	0x00031830
        /*0198*/ 	.short	0x010a
        /*019a*/ 	.byte	0x3c
	.zero		1


	//   ....[13]....
        /*019c*/ 	.word	0x00008f60
        /*01a0*/ 	.word	0x000000ff
        /*01a4*/ 	.word	0x00000000
        /*01a8*/ 	.short	0x0101
        /*01aa*/ 	.byte	0x04
	.zero		1


	//   ....[14]....
        /*01ac*/ 	.word	0x00009930
        /*01b0*/ 	.word	0x00000011
        /*01b4*/ 	.word	0x00000000
        /*01b8*/ 	.short	0x0101
        /*01ba*/ 	.byte	0x3f
	.zero		1


	//   ....[15]....
        /*01bc*/ 	.word	0x0000b250
        /*01c0*/ 	.word	0x00000008
        /*01c4*/ 	.word	0x00031820
        /*01c8*/ 	.short	0x010a
        /*01ca*/ 	.byte	0x3f
	.zero		1


	//   ....[16]....
        /*01cc*/ 	.word	0x0000ba20
        /*01d0*/ 	.word	0x00000008
        /*01d4*/ 	.word	0x00031838
        /*01d8*/ 	.short	0x010a
        /*01da*/ 	.byte	0x3f
	.zero		1


	//   ....[17]....
        /*01dc*/ 	.word	0x0000bda0
        /*01e0*/ 	.word	0x00000013
        /*01e4*/ 	.word	0x00031820
        /*01e8*/ 	.short	0x010a
        /*01ea*/ 	.byte	0x3f
	.zero		1


	//   ....[18]....
        /*01ec*/ 	.word	0x0000c190
        /*01f0*/ 	.word	0x00000008
        /*01f4*/ 	.word	0x00031838
        /*01f8*/ 	.short	0x010a
        /*01fa*/ 	.byte	0x3f
	.zero		1


	//   ....[19]....
        /*01fc*/ 	.word	0x0000c640
        /*0200*/ 	.word	0x00000005
        /*0204*/ 	.word	0x00000000
        /*0208*/ 	.short	0x010a
        /*020a*/ 	.byte	0x3f
	.zero		1


	//   ....[20]....
        /*020c*/ 	.word	0x0000c6d0
        /*0210*/ 	.word	0x00000003
        /*0214*/ 	.word	0x00000000
        /*0218*/ 	.short	0x010a
        /*021a*/ 	.byte	0x3f
	.zero		1


	//   ....[21]....
        /*021c*/ 	.word	0x0000c720
        /*0220*/ 	.word	0x00000007
        /*0224*/ 	.word	0x00031838
        /*0228*/ 	.short	0x010a
        /*022a*/ 	.byte	0x3f
	.zero		1


	//   ....[22]....
        /*022c*/ 	.word	0x0000c790
        /*0230*/ 	.word	0x00000008
        /*0234*/ 	.word	0x00031800
        /*0238*/ 	.short	0x010a
        /*023a*/ 	.byte	0x3f
	.zero		1


	//   ....[23]....
        /*023c*/ 	.word	0x0000c7e0
        /*0240*/ 	.word	0x00000011
        /*0244*/ 	.word	0x00031810
        /*0248*/ 	.short	0x010a
        /*024a*/ 	.byte	0x3f
	.zero		1


	//   ....[24]....
        /*024c*/ 	.word	0x0000c830
        /*0250*/ 	.word	0x00000005
        /*0254*/ 	.word	0x00031830
        /*0258*/ 	.short	0x010a
        /*025a*/ 	.byte	0x3f
	.zero		1


	//   ....[25]....
        /*025c*/ 	.word	0x0000c880
        /*0260*/ 	.word	0x00000008
        /*0264*/ 	.word	0x00031820
        /*0268*/ 	.short	0x010a
        /*026a*/ 	.byte	0x3f
	.zero		1


	//   ....[26]....
        /*026c*/ 	.word	0x0000c8d0
        /*0270*/ 	.word	0x00000008
        /*0274*/ 	.word	0x00031838
        /*0278*/ 	.short	0x010a
        /*027a*/ 	.byte	0x3f
	.zero		1


	//   ....[27]....
        /*027c*/ 	.word	0x0000c930
        /*0280*/ 	.word	0x00000013
        /*0284*/ 	.word	0x00031820
        /*0288*/ 	.short	0x010a
        /*028a*/ 	.byte	0x3f
	.zero		1


	//   ....[28]....
        /*028c*/ 	.word	0x0000c980
        /*0290*/ 	.word	0x00000008
        /*0294*/ 	.word	0x00031838
        /*0298*/ 	.short	0x010a
        /*029a*/ 	.byte	0x3f
	.zero		1


	//   ....[29]....
        /*029c*/ 	.word	0x0000ca50
        /*02a0*/ 	.word	0x00000005
        /*02a4*/ 	.word	0x00000000
        /*02a8*/ 	.short	0x010a
        /*02aa*/ 	.byte	0x3f
	.zero		1


	//   ....[30]....
        /*02ac*/ 	.word	0x0000caa0
        /*02b0*/ 	.word	0x00000003
        /*02b4*/ 	.word	0x00000000
        /*02b8*/ 	.short	0x010a
        /*02ba*/ 	.byte	0x3f
	.zero		1


	//----- nvinfo : EIATTR_NUM_MBARRIERS
	.align		4
.L_200:
        /*02bc*/ 	.byte	0x03, 0x38
        /*02be*/ 	.short	0x0007


	//----- nvinfo : EIATTR_EXIT_INSTR_OFFSETS
	.align		4
        /*02c0*/ 	.byte	0x04, 0x1c
        /*02c2*/ 	.short	(.L_202 - .L_201)


	//   ....[0]....
.L_201:
        /*02c4*/ 	.word	0x00000610


	//   ....[1]....
        /*02c8*/ 	.word	0x0000aef0


	//   ....[2]....
        /*02cc*/ 	.word	0x0000af50


	//   ....[3]....
        /*02d0*/ 	.word	0x0000c770


	//----- nvinfo : EIATTR_MAX_THREADS
	.align		4
.L_202:
        /*02d4*/ 	.byte	0x04, 0x05
        /*02d6*/ 	.short	(.L_204 - .L_203)
.L_203:
        /*02d8*/ 	.word	0x00000180
        /*02dc*/ 	.word	0x00000001
        /*02e0*/ 	.word	0x00000001


	//----- nvinfo : EIATTR_CRS_STACK_SIZE
	.align		4
.L_204:
        /*02e4*/ 	.byte	0x04, 0x1e
        /*02e6*/ 	.short	(.L_206 - .L_205)
.L_205:
        /*02e8*/ 	.word	0x00000000


	//----- nvinfo : EIATTR_CBANK_PARAM_SIZE
	.align		4
.L_206:
        /*02ec*/ 	.byte	0x03, 0x19
        /*02ee*/ 	.short	0x0970


	//----- nvinfo : EIATTR_PARAM_CBANK
	.align		4
        /*02f0*/ 	.byte	0x04, 0x0a
        /*02f2*/ 	.short	(.L_208 - .L_207)
	.align		4
.L_207:
        /*02f4*/ 	.word	index@(.nv.constant0._ZN7cutlass13device_kernelIN5flash11enable_sm90INS1_16FlashAttnBwdSm90INS1_25CollectiveMainloopBwdSm90ILi2ELi1ELi1EN4cute5tupleIJNS5_1CILi1EEES8_S8_EEENS6_IJNS7_ILi64EEENS7_ILi80EEENS7_ILi256EEEEEENS_10bfloat16_tEfNS_4arch4Sm90ELb0ELb0ELb1ELb0ELb0ELb0ELb1ELb1ELi2ELi1ELi1ELi1ELb0EEENS1_21CollectiveEpilogueBwdISD_SE_SG_Li256ELb0ELb1ELi2EEENS1_19SingleTileSchedulerILb0ELb0ELb0ELi80EEEEEEEEEvNT_6ParamsE)
        /*02f8*/ 	.short	0x0210
        /*02fa*/ 	.short	0x0970


	//----- nvinfo : EIATTR_SW_WAR
	.align		4
.L_208:
        /*02fc*/ 	.byte	0x04, 0x36
        /*02fe*/ 	.short	(.L_210 - .L_209)
.L_209:
        /*0300*/ 	.word	0x00000008
.L_210:


//--------------------- .nv.info._ZN7cutlass13device_kernelIN5flash11enable_sm90INS1_16FlashAttnBwdSm90INS1_25CollectiveMainloopBwdSm90ILi2ELi1ELi1EN4cute5tupleIJNS5_1CILi1EEES8_S8_EEENS6_IJNS7_ILi64EEENS7_ILi80EEENS7_ILi256EEEEEENS_10bfloat16_tEfNS_4arch4Sm90ELb0ELb0ELb1ELb0ELb0ELb0ELb1ELb1ELi2ELi1ELi1ELi1ELb0EEENS1_24CollectiveEpilogueBwdGQAISD_fSG_Li256ELb0ELb0EEENS1_19SingleTileSchedulerILb0ELb0ELb0ELi80EEEEEEEEEvNT_6ParamsE --------------------------
	.section	.nv.info._ZN7cutlass13device_kernelIN5flash11enable_sm90INS1_16FlashAttnBwdSm90INS1_25CollectiveMainloopBwdSm90ILi2ELi1ELi1EN4cute5tupleIJNS5_1CILi1EEES8_S8_EEENS6_IJNS7_ILi64EEENS7_ILi80EEENS7_ILi256EEEEEENS_10bfloat16_tEfNS_4arch4Sm90ELb0ELb0ELb1ELb0ELb0ELb0ELb1ELb1ELi2ELi1ELi1ELi1ELb0EEENS1_24CollectiveEpilogueBwdGQAISD_fSG_Li256ELb0ELb0EEENS1_19SingleTileSchedulerILb0ELb0ELb0ELi80EEEEEEEEEvNT_6ParamsE,"",@"SHT_CUDA_INFO"
	.sectionflags	@""
	.align	4


	//----- nvinfo : EIATTR_CUDA_API_VERSION
	.align		4
        /*0000*/ 	.byte	0x04, 0x37
        /*0002*/ 	.short	(.L_212 - .L_211)
.L_211:
        /*0004*/ 	.word	0x00000082


	//----- nvinfo : EIATTR_KPARAM_INFO
	.align		4
.L_212:
        /*0008*/ 	.byte	0x04, 0x17
        /*000a*/ 	.short	(.L_214 - .L_213)
.L_213:
        /*000c*/ 	.word	0x00000000
        /*0010*/ 	.short	0x0000
        /*0012*/ 	.short	0x0070
        /*0014*/ 	.byte	0x00, 0xf0, 0x01, 0x1a


	//----- nvinfo : EIATTR_SPARSE_MMA_MASK
	.align		4
.L_214:
        /*0018*/ 	.byte	0x03, 0x50
        /*001a*/ 	.short	0x0000


	//----- nvinfo : EIATTR_MAXREG_COUNT
	.align		4
        /*001c*/ 	.byte	0x03, 0x1b
        /*001e*/ 	.short	0x00a8


	//----- nvinfo : EIATTR_NUM_BARRIERS
	.align		4
        /*0020*/ 	.byte	0x02, 0x4c
        /*0022*/ 	.byte	0x0a
	.zero		1


	//----- nvinfo : EIATTR_ANNOTATIONS
	.align		4
        /*0024*/ 	.byte	0x04, 0x55
        /*0026*/ 	.short	(.L_216 - .L_215)


	//   ....[0]....
.L_215:
        /*0028*/ 	.word	0x00000001
        /*002c*/ 	.byte	0xf0, 0x97, 0x00, 0x00, 0x01, 0x00, 0x00, 0x00, 0x50, 0x98, 0x00, 0x00


	//----- nvinfo : EIATTR_MERCURY_ISA_VERSION
	.align		4
.L_216:
        /*0038*/ 	.byte	0x03, 0x5f
        /*003a*/ 	.short	0x0101


	//----- nvinfo : EIATTR_INT_WARP_WIDE_INSTR_OFFSETS
	.align		4
        /*003c*/ 	.byte	0x04, 0x31
        /*003e*/ 	.short	(.L_218 - .L_217)


	//   ....[0]....
.L_217:
        /*0040*/ 	.word	0x00000180


	//   ....[1]....
        /*0044*/ 	.word	0x00000230


	//----- nvinfo : EIATTR_COOP_GROUP_MASK_REGIDS
	.align		4
.L_218:
        /*0048*/ 	.byte	0x04, 0x29
        /*004a*/ 	.short	(.L_220 - .L_219)


	//   ....[0]....
.L_219:
        /*004c*/ 	.word	0xffffffff


	//   ....[1]....
        /*0050*/ 	.word	0xffffffff


	//   ....[2]....
        /*0054*/ 	.word	0xffffffff


	//   ....[3]....
        /*0058*/ 	.word	0xffffffff


	//   ....[4]....
        /*005c*/ 	.word	0xffffffff


	//   ....[5]....
        /*0060*/ 	.word	0xffffffff


	//----- nvinfo : EIATTR_COOP_GROUP_INSTR_OFFSETS
	.align		4
.L_220:
        /*0064*/ 	.byte	0x04, 0x28
        /*0066*/ 	.short	(.L_222 - .L_221)


	//   ....[0]....
.L_221:
        /*0068*/ 	.word	0x00000060


	//   ....[1]....
        /*006c*/ 	.word	0x00000190


	//   ....[2]....
        /*0070*/ 	.word	0x00000240


	//   ....[3]....
        /*0074*/ 	.word	0x000003a0


	//   ....[4]....
        /*0078*/ 	.word	0x00000680


	//   ....[5]....
        /*007c*/ 	.word	0x00008ca0


	//----- nvinfo : EIATTR_REG_RECONFIG
	.align		4
.L_222:
        /*0080*/ 	.byte	0x01, 0x54
	.zero		2


	//----- nvinfo : EIATTR_MBARRIER_INSTR_OFFSETS
	.align		4
        /*0084*/ 	.byte	0x04, 0x39
        /*0086*/ 	.short	(.L_224 - .L_223)


	//   ....[0]....
.L_223:
        /*0088*/ 	.word	0x00000260
        /*008c*/ 	.word	0x000000ff
        /*0090*/ 	.word	0x00031800
        /*0094*/ 	.short	0x0100
        /*0096*/ 	.byte	0x06
	.zero		1


	//   ....[1]....
        /*0098*/ 	.word	0x00000350
        /*009c*/ 	.word	0x000000ff
        /*00a0*/ 	.word	0x00031810
        /*00a4*/ 	.short	0x0100
        /*00a6*/ 	.byte	0x08
	.zero		1


	//   ....[2]....
        /*00a8*/ 	.word	0x00000360
        /*00ac*/ 	.word	0x000000ff
        /*00b0*/ 	.word	0x00031820
        /*00b4*/ 	.short	0x0100
        /*00b6*/ 	.byte	0x08
	.zero		1


	//   ....[3]....
        /*00b8*/ 	.word	0x00000370
        /*00bc*/ 	.word	0x000000ff
        /*00c0*/ 	.word	0x00031818
        /*00c4*/ 	.short	0x0100
        /*00c6*/ 	.byte	0x08
	.zero		1


	//   ....[4]....
        /*00c8*/ 	.word	0x00000380
        /*00cc*/ 	.word	0x000000ff
        /*00d0*/ 	.word	0x00031828
        /*00d4*/ 	.short	0x0100
        /*00d6*/ 	.byte	0x08
	.zero		1


	//   ....[5]....
        /*00d8*/ 	.word	0x000004b0
        /*00dc*/ 	.word	0x000000ff
        /*00e0*/ 	.word	0x00031830
        /*00e4*/ 	.short	0x0100
        /*00e6*/ 	.byte	0x08
	.zero		1


	//   ....[6]....
        /*00e8*/ 	.word	0x000004c0
        /*00ec*/ 	.word	0x000000ff
        /*00f0*/ 	.word	0x00031838
        /*00f4*/ 	.short	0x0100
        /*00f6*/ 	.byte	0x08
	.zero		1


	//   ....[7]....
        /*00f8*/ 	.word	0x00000630
        /*00fc*/ 	.word	0x000000ff
        /*0100*/ 	.word	0x00031800
        /*0104*/ 	.short	0x010a
        /*0106*/ 	.byte	0x3c
	.zero		1


	//   ....[8]....
        /*0108*/ 	.word	0x00000770
        /*010c*/ 	.word	0x000000ff
        /*0110*/ 	.word	0x00031800
        /*0114*/ 	.short	0x010a
        /*0116*/ 	.byte	0x3c
	.zero		1


	//   ....[9]....
        /*0118*/ 	.word	0x00001430
        /*011c*/ 	.word	0x00000010
        /*0120*/ 	.word	0x00031810
        /*0124*/ 	.short	0x010a
        /*0126*/ 	.byte	0x3f
	.zero		1


	//   ....[10]....
        /*0128*/ 	.word	0x00001500
        /*012c*/ 	.word	0x00000010
        /*0130*/ 	.word	0x00031810
        /*0134*/ 	.short	0x010a
        /*0136*/ 	.byte	0x3f
	.zero		1


	//   ....[11]....
        /*0138*/ 	.word	0x00003090
        /*013c*/ 	.word	0x000000ff
        /*0140*/ 	.word	0x00031830
        /*0144*/ 	.short	0x010a
        /*0146*/ 	.byte	0x3c
	.zero		1


	//   ....[12]....
        /*0148*/ 	.word	0x00003150
        /*014c*/ 	.word	0x000000ff
        /*0150*/ 	.word	0x00031830
        /*0154*/ 	.short	0x010a
        /*0156*/ 	.byte	0x3c
	.zero		1


	//   ....[13]....
        /*0158*/ 	.word	0x00007840
        /*015c*/ 	.word	0x000000ff
        /*0160*/ 	.word	0x00000000
        /*0164*/ 	.short	0x0101
        /*0166*/ 	.byte	0x04
	.zero		1


	//   ....[14]....
        /*0168*/ 	.word	0x00007f30
        /*016c*/ 	.word	0x00000010
        /*0170*/ 	.word	0x00000000
        /*0174*/ 	.short	0x0101
        /*0176*/ 	.byte	0x3f
	.zero		1


	//   ....[15]....
        /*0178*/ 	.word	0x00008fb0
        /*017c*/ 	.word	0x00000007
        /*0180*/ 	.word	0x00031820
        /*0184*/ 	.short	0x010a
        /*0186*/ 	.byte	0x3f
	.zero		1


	//   ....[16]....
        /*0188*/ 	.word	0x00009770
        /*018c*/ 	.word	0x00000007
        /*0190*/ 	.word	0x00031838
        /*0194*/ 	.short	0x010a
        /*0196*/ 	.byte	0x3f
	.zero		1


	//   ....[17]....
        /*0198*/ 	.word	0x00009af0
        /*019c*/ 	.word	0x00000012
        /*01a0*/ 	.word	0x00031820
        /*01a4*/ 	.short	0x010a
        /*01a6*/ 	.byte	0x3f
	.zero		1


	//   ....[18]....
        /*01a8*/ 	.word	0x00009ee0
        /*01ac*/ 	.word	0x00000007
        /*01b0*/ 	.word	0x00031838
        /*01b4*/ 	.short	0x010a
        /*01b6*/ 	.byte	0x3f
	.zero		1


	//   ....[19]....
        /*01b8*/ 	.word	0x0000a360
        /*01bc*/ 	.word	0x00000004
        /*01c0*/ 	.word	0x00000000
        /*01c4*/ 	.short	0x010a
        /*01c6*/ 	.byte	0x3f
	.zero		1


	//   ....[20]....
        /*01c8*/ 	.word	0x0000a3f0
        /*01cc*/ 	.word	0x00000011
        /*01d0*/ 	.word	0x00000000
        /*01d4*/ 	.short	0x010a
        /*01d6*/ 	.byte	0x3f
	.zero		1


	//   ....[21]....
        /*01d8*/ 	.word	0x0000a440
        /*01dc*/ 	.word	0x00000005
        /*01e0*/ 	.word	0x00031838
        /*01e4*/ 	.short	0x010a
        /*01e6*/ 	.byte	0x3f
	.zero		1


	//   ....[22]....
        /*01e8*/ 	.word	0x0000a4b0
        /*01ec*/ 	.word	0x00000002
        /*01f0*/ 	.word	0x00031800
        /*01f4*/ 	.short	0x010a
        /*01f6*/ 	.byte	0x3f
	.zero		1


	//   ....[23]....
        /*01f8*/ 	.word	0x0000a500
        /*01fc*/ 	.word	0x00000010
        /*0200*/ 	.word	0x00031810
        /*0204*/ 	.short	0x010a
        /*0206*/ 	.byte	0x3f
	.zero		1


	//   ....[24]....
        /*0208*/ 	.word	0x0000a550
        /*020c*/ 	.word	0x00000005
        /*0210*/ 	.word	0x00031830
        /*0214*/ 	.short	0x010a
        /*0216*/ 	.byte	0x3f
	.zero		1


	//   ....[25]....
        /*0218*/ 	.word	0x0000a5a0
        /*021c*/ 	.word	0x00000007
        /*0220*/ 	.word	0x00031820
        /*0224*/ 	.short	0x010a
        /*0226*/ 	.byte	0x3f
	.zero		1


	//   ....[26]....
        /*0228*/ 	.word	0x0000a5f0
        /*022c*/ 	.word	0x00000007
        /*0230*/ 	.word	0x00031838
        /*0234*/ 	.short	0x010a
        /*0236*/ 	.byte	0x3f
	.zero		1


	//   ....[27]....
        /*0238*/ 	.word	0x0000a650
        /*023c*/ 	.word	0x00000012
        /*0240*/ 	.word	0x00031820
        /*0244*/ 	.short	0x010a
        /*0246*/ 	.byte	0x3f
	.zero		1


	//   ....[28]....
        /*0248*/ 	.word	0x0000a6a0
        /*024c*/ 	.word	0x00000007
        /*0250*/ 	.word	0x00031838
        /*0254*/ 	.short	0x010a
        /*0256*/ 	.byte	0x3f
	.zero		1


	//   ....[29]....
        /*0258*/ 	.word	0x0000a6f0
        /*025c*/ 	.word	0x00000004
        /*0260*/ 	.word	0x00000000
        /*0264*/ 	.short	0x010a
        /*0266*/ 	.byte	0x3f
	.zero		1


	//   ....[30]....
        /*0268*/ 	.word	0x0000a740
        /*026c*/ 	.word	0x00000011
        /*0270*/ 	.word	0x00000000
        /*0274*/ 	.short	0x010a
        /*0276*/ 	.byte	0x3f
	.zero		1


	//----- nvinfo : EIATTR_NUM_MBARRIERS
	.align		4
.L_224:
        /*0278*/ 	.byte	0x03, 0x38
        /*027a*/ 	.short	0x0007


	//----- nvinfo : EIATTR_EXIT_INSTR_OFFSETS
	.align		4
        /*027c*/ 	.byte	0x04, 0x1c
        /*027e*/ 	.short	(.L_226 - .L_225)


	//   ....[0]....
.L_225:
        /*0280*/ 	.word	0x0000a490


	//----- nvinfo : EIATTR_MAX_THREADS
	.align		4
.L_226:
        /*0284*/ 	.byte	0x04, 0x05
        /*0286*/ 	.short	(.L_228 - .L_227)
.L_227:
        /*0288*/ 	.word	0x00000180
        /*028c*/ 	.word	0x00000001
        /*0290*/ 	.word	0x00000001


	//----- nvinfo : EIATTR_CRS_STACK_SIZE
	.align		4
.L_228:
        /*0294*/ 	.byte	0x04, 0x1e
        /*0296*/ 	.short	(.L_230 - .L_229)
.L_229:
        /*0298*/ 	.word	0x00000000


	//----- nvinfo : EIATTR_CBANK_PARAM_SIZE
	.align		4
.L_230:
        /*029c*/ 	.byte	0x03, 0x19
        /*029e*/ 	.short	0x06f0


	//----- nvinfo : EIATTR_PARAM_CBANK
	.align		4
        /*02a0*/ 	.byte	0x04, 0x0a
        /*02a2*/ 	.short	(.L_232 - .L_231)
	.align		4
.L_231:
        /*02a4*/ 	.word	index@(.nv.constant0._ZN7cutlass13device_kernelIN5flash11enable_sm90INS1_16FlashAttnBwdSm90INS1_25CollectiveMainloopBwdSm90ILi2ELi1ELi1EN4cute5tupleIJNS5_1CILi1EEES8_S8_EEENS6_IJNS7_ILi64EEENS7_ILi80EEENS7_ILi256EEEEEENS_10bfloat16_tEfNS_4arch4Sm90ELb0ELb0ELb1ELb0ELb0ELb0ELb1ELb1ELi2ELi1ELi1ELi1ELb0EEENS1_24CollectiveEpilogueBwdGQAISD_fSG_Li256ELb0ELb0EEENS1_19SingleTileSchedulerILb0ELb0ELb0ELi80EEEEEEEEEvNT_6ParamsE)
        /*02a8*/ 	.short	0x0210
        /*02aa*/ 	.short	0x06f0


	//----- nvinfo : EIATTR_SW_WAR
	.align		4
.L_232:
        /*02ac*/ 	.byte	0x04, 0x36
        /*02ae*/ 	.short	(.L_234 - .L_233)
.L_233:
        /*02b0*/ 	.word	0x00000008
.L_234:


//--------------------- .nv.info._ZN7cutlass13device_kernelIN5flash11enable_sm90INS1_16FlashAttnBwdSm90INS1_25CollectiveMainloopBwdSm90ILi2ELi1ELi1EN4cute5tupleIJNS5_1CILi1EEES8_S8_EEENS6_IJNS7_ILi64EEENS7_ILi80EEENS7_ILi256EEEEEENS_10bfloat16_tEfNS_4arch4Sm90ELb0ELb0ELb1ELb1ELb0ELb0ELb1ELb1ELi2ELi1ELi1ELi1ELb0EEENS1_21CollectiveEpilogueBwdISD_SE_SG_Li256ELb1ELb1ELi2EEENS1_19SingleTileSchedulerILb1ELb0ELb0ELi80EEEEEEEEEvNT_6ParamsE --------------------------
	.section	.nv.info._ZN7cutlass13device_kernelIN5flash11enable_sm90INS1_16FlashAttnBwdSm90INS1_25CollectiveMainloopBwdSm90ILi2ELi1ELi1EN4cute5tupleIJNS5_1CILi1EEES8_S8_EEENS6_IJNS7_ILi64EEENS7_ILi80EEENS7_ILi256EEEEEENS_10bfloat16_tEfNS_4arch4Sm90ELb0ELb0ELb1ELb1ELb0ELb0ELb1ELb1ELi2ELi1ELi1ELi1ELb0EEENS1_21CollectiveEpilogueBwdISD_SE_SG_Li256ELb1ELb1ELi2EEENS1_19SingleTileSchedulerILb1ELb0ELb0ELi80EEEEEEEEEvNT_6ParamsE,"",@"SHT_CUDA_INFO"
	.sectionflags	@""
	.align	4


	//----- nvinfo : EIATTR_CUDA_API_VERSION
	.align		4
        /*0000*/ 	.byte	0x04, 0x37
        /*0002*/ 	.short	(.L_236 - .L_235)
.L_235:
        /*0004*/ 	.word	0x00000082


	//----- nvinfo : EIATTR_KPARAM_INFO
	.align		4
.L_236:
        /*0008*/ 	.byte	0x04, 0x17
        /*000a*/ 	.short	(.L_238 - .L_237)
.L_237:
        /*000c*/ 	.word	0x00000000
        /*0010*/ 	.short	0x0000
        /*0012*/ 	.short	0x0070
        /*0014*/ 	.byte	0x00, 0xf0, 0x01, 0x1a


	//----- nvinfo : EIATTR_SPARSE_MMA_MASK
	.align		4
.L_238:
        /*0018*/ 	.byte	0x03, 0x50
        /*001a*/ 	.short	0x0000


	//----- nvinfo : EIATTR_MAXREG_COUNT
	.align		4
        /*001c*/ 	.byte	0x03, 0x1b
        /*001e*/ 	.short	0x00a8


	//----- nvinfo : EIATTR_NUM_BARRIERS
	.align		4
        /*0020*/ 	.byte	0x02, 0x4c
        /*0022*/ 	.byte	0x0a
	.zero		1


	//----- nvinfo : EIATTR_ANNOTATIONS
	.align		4
        /*0024*/ 	.byte	0x04, 0x55
        /*0026*/ 	.short	(.L_240 - .L_239)


	//   ....[0]....
.L_239:
        /*0028*/ 	.word	0x00000001
        /*002c*/ 	.byte	0xc0, 0xde, 0x00, 0x00, 0x01, 0x00, 0x00, 0x00, 0x20, 0xdf, 0x00, 0x00


	//----- nvinfo : EIATTR_MERCURY_ISA_VERSION
	.align		4
.L_240:
        /*0038*/ 	.byte	0x03, 0x5f
        /*003a*/ 	.short	0x0101


	//----- nvinfo : EIATTR_INT_WARP_WIDE_INSTR_OFFSETS
	.align		4
        /*003c*/ 	.byte	0x04, 0x31
        /*003e*/ 	.short	(.L_242 - .L_241)


	//   ....[0]....
.L_241:
        /*0040*/ 	.word	0x00000180


	//   ....[1]....
        /*0044*/ 	.word	0x00000230


	//   ....[2]....
        /*0048*/ 	.word	0x0000d090


	//----- nvinfo : EIATTR_COOP_GROUP_MASK_REGIDS
	.align		4
.L_242:
        /*004c*/ 	.byte	0x04, 0x29
        /*004e*/ 	.short	(.L_244 - .L_243)


	//   ....[0]....
.L_243:
        /*0050*/ 	.word	0xffffffff


	//   ....[1]....
        /*0054*/ 	.word	0xffffffff


	//   ....[2]....
        /*0058*/ 	.word	0xffffffff


	//   ....[3]....
        /*005c*/ 	.word	0xffffffff


	//   ....[4]....
        /*0060*/ 	.word	0xffffffff


	//   ....[5]....
        /*0064*/ 	.word	0xffffffff


	//----- nvinfo : EIATTR_COOP_GROUP_INSTR_OFFSETS
	.align		4
.L_244:
        /*0068*/ 	.byte	0x04, 0x28
        /*006a*/ 	.short	(.L_246 - .L_245)


	//   ....[0]....
.L_245:
        /*006c*/ 	.word	0x00000060


	//   ....[1]....
        /*0070*/ 	.word	0x00000190


	//   ....[2]....
        /*0074*/ 	.word	0x00000240


	//   ....[3]....
        /*0078*/ 	.word	0x000003a0


	//   ....[4]....
        /*007c*/ 	.word	0x00001070


	//   ....[5]....
        /*0080*/ 	.word	0x0000cd00


	//----- nvinfo : EIATTR_REG_RECONFIG
	.align		4
.L_246:
        /*0084*/ 	.byte	0x01, 0x54
	.zero		2


	//----- nvinfo : EIATTR_MBARRIER_INSTR_OFFSETS
	.align		4
        /*0088*/ 	.byte	0x04, 0x39
        /*008a*/ 	.short	(.L_248 - .L_247)


	//   ....[0]....
.L_247:
        /*008c*/ 	.word	0x00000260
        /*0090*/ 	.word	0x000000ff
        /*0094*/ 	.word	0x00031600
        /*0098*/ 	.short	0x0100
        /*009a*/ 	.byte	0x06
	.zero		1


	//   ....[1]....
        /*009c*/ 	.word	0x00000350
        /*00a0*/ 	.word	0x000000ff
        /*00a4*/ 	.word	0x00031610
        /*00a8*/ 	.short	0x0100
        /*00aa*/ 	.byte	0x08
	.zero		1


	//   ....[2]....
        /*00ac*/ 	.word	0x00000360
        /*00b0*/ 	.word	0x000000ff
        /*00b4*/ 	.word	0x00031620
        /*00b8*/ 	.short	0x0100
        /*00ba*/ 	.byte	0x08
	.zero		1


	//   ....[3]....
        /*00bc*/ 	.word	0x00000370
        /*00c0*/ 	.word	0x000000ff
        /*00c4*/ 	.word	0x00031618
        /*00c8*/ 	.short	0x0100
        /*00ca*/ 	.byte	0x08
	.zero		1


	//   ....[4]....
        /*00cc*/ 	.word	0x00000380
        /*00d0*/ 	.word	0x000000ff
        /*00d4*/ 	.word	0x00031628
        /*00d8*/ 	.short	0x0100
        /*00da*/ 	.byte	0x08
	.zero		1


	//   ....[5]....
        /*00dc*/ 	.word	0x000004b0
        /*00e0*/ 	.word	0x000000ff
        /*00e4*/ 	.word	0x00031630
        /*00e8*/ 	.short	0x0100
        /*00ea*/ 	.byte	0x08
	.zero		1


	//   ....[6]....
        /*00ec*/ 	.word	0x000004c0
        /*00f0*/ 	.word	0x000000ff
        /*00f4*/ 	.word	0x00031638
        /*00f8*/ 	.short	0x0100
        /*00fa*/ 	.byte	0x08
	.zero		1


	//   ....[7]....
        /*00fc*/ 	.word	0x00001000
        /*0100*/ 	.word	0x00000012
        /*0104*/ 	.word	0x00031600
        /*0108*/ 	.short	0x010a
        /*010a*/ 	.byte	0x3f
	.zero		1


	//   ....[8]....
        /*010c*/ 	.word	0x00001090
        /*0110*/ 	.word	0x00000012
        /*0114*/ 	.word	0x00031600
        /*0118*/ 	.short	0x010a
        /*011a*/ 	.byte	0x3f
	.zero		1


	//   ....[9]....
        /*011c*/ 	.word	0x000019d0
        /*0120*/ 	.word	0x00000011
        /*0124*/ 	.word	0x00031610
        /*0128*/ 	.short	0x010a
        /*012a*/ 	.byte	0x3f
	.zero		1


	//   ....[10]....
        /*012c*/ 	.word	0x00001a90
        /*0130*/ 	.word	0x00000011
        /*0134*/ 	.word	0x00031610
        /*0138*/ 	.short	0x010a
        /*013a*/ 	.byte	0x3f
	.zero		1


	//   ....[11]....
        /*013c*/ 	.word	0x00003620
        /*0140*/ 	.word	0x00000012
        /*0144*/ 	.word	0x00031630
        /*0148*/ 	.short	0x010a
        /*014a*/ 	.byte	0x3f
	.zero		1


	//   ....[12]....
        /*014c*/ 	.word	0x000036e0
        /*0150*/ 	.word	0x00000012
        /*0154*/ 	.word	0x00031630
        /*0158*/ 	.short	0x010a
        /*015a*/ 	.byte	0x3f
	.zero		1


	//   ....[13]....
        /*015c*/ 	.word	0x00007da0
        /*0160*/ 	.word	0x00000018
        /*0164*/ 	.word	0x00000000
        /*0168*/ 	.short	0x0101
        /*016a*/ 	.byte	0x3f
	.zero		1


	//   ....[14]....
        /*016c*/ 	.word	0x00008490
        /*0170*/ 	.word	0x00000011
        /*0174*/ 	.word	0x00000000
        /*0178*/ 	.short	0x0101
        /*017a*/ 	.byte	0x3f
	.zero		1


	//   ....[15]....
        /*017c*/ 	.word	0x0000d400
        /*0180*/ 	.word	0x00000000
        /*0184*/ 	.word	0x00031620
        /*0188*/ 	.short	0x010a
        /*018a*/ 	.byte	0x3f
	.zero		1


	//   ....[16]....
        /*018c*/ 	.word	0x0000de40
        /*0190*/ 	.word	0x00000000
        /*0194*/ 	.word	0x00031638
        /*0198*/ 	.short	0x010a
        /*019a*/ 	.byte	0x3f
	.zero		1


	//   ....[17]....
        /*019c*/ 	.word	0x0000e1f0
        /*01a0*/ 	.word	0x00000013
        /*01a4*/ 	.word	0x00031620
        /*01a8*/ 	.short	0x010a
        /*01aa*/ 	.byte	0x3f
	.zero		1


	//   ....[18]....
        /*01ac*/ 	.word	0x0000e620
        /*01b0*/ 	.word	0x00000000
        /*01b4*/ 	.word	0x00031638
        /*01b8*/ 	.short	0x010a
        /*01ba*/ 	.byte	0x3f
	.zero		1


	//   ....[19]....
        /*01bc*/ 	.word	0x0000eb50
        /*01c0*/ 	.word	0x00000006
        /*01c4*/ 	.word	0x00000000
        /*01c8*/ 	.short	0x010a
        /*01ca*/ 	.byte	0x3f
	.zero		1


	//   ....[20]....
        /*01cc*/ 	.word	0x0000ebe0
        /*01d0*/ 	.word	0x00000005
        /*01d4*/ 	.word	0x00000000
        /*01d8*/ 	.short	0x010a
        /*01da*/ 	.byte	0x3f
	.zero		1


	//   ....[21]....
        /*01dc*/ 	.word	0x0000ec30
        /*01e0*/ 	.word	0x00000007
        /*01e4*/ 	.word	0x00031638
        /*01e8*/ 	.short	0x010a
        /*01ea*/ 	.byte	0x3f
	.zero		1


	//   ....[22]....
        /*01ec*/ 	.word	0x0000ec90
        /*01f0*/ 	.word	0x00000012
        /*01f4*/ 	.word	0x00031600
        /*01f8*/ 	.short	0x010a
        /*01fa*/ 	.byte	0x3f
	.zero		1


	//   ....[23]....
        /*01fc*/ 	.word	0x0000ece0
        /*0200*/ 	.word	0x00000011
        /*0204*/ 	.word	0x00031610
        /*0208*/ 	.short	0x010a
        /*020a*/ 	.byte	0x3f
	.zero		1


	//   ....[24]....
        /*020c*/ 	.word	0x0000ed30
        /*0210*/ 	.word	0x00000012
        /*0214*/ 	.word	0x00031630
        /*0218*/ 	.short	0x010a
        /*021a*/ 	.byte	0x3f
	.zero		1


	//   ....[25]....
        /*021c*/ 	.word	0x0000ed80
        /*0220*/ 	.word	0x00000000
        /*0224*/ 	.word	0x00031620
        /*0228*/ 	.short	0x010a
        /*022a*/ 	.byte	0x3f
	.zero		1


	//   ....[26]....
        /*022c*/ 	.word	0x0000edd0
        /*0230*/ 	.word	0x00000000
        /*0234*/ 	.word	0x00031638
        /*0238*/ 	.short	0x010a
        /*023a*/ 	.byte	0x3f
	.zero		1


	//   ....[27]....
        /*023c*/ 	.word	0x0000ee30
        /*0240*/ 	.word	0x00000013
        /*0244*/ 	.word	0x00031620
        /*0248*/ 	.short	0x010a
        /*024a*/ 	.byte	0x3f
	.zero		1


	//   ....[28]....
        /*024c*/ 	.word	0x0000ee80
        /*0250*/ 	.word	0x00000000
        /*0254*/ 	.word	0x00031638
        /*0258*/ 	.short	0x010a
        /*025a*/ 	.byte	0x3f
	.zero		1


	//   ....[29]....
        /*025c*/ 	.word	0x0000eed0
        /*0260*/ 	.word	0x00000006
        /*0264*/ 	.word	0x00000000
        /*0268*/ 	.short	0x010a
        /*026a*/ 	.byte	0x3f
	.zero		1


	//   ....[30]....
        /*026c*/ 	.word	0x0000ef20
        /*0270*/ 	.word	0x00000005
        /*0274*/ 	.word	0x00000000
        /*0278*/ 	.short	0x010a
        /*027a*/ 	.byte	0x3f
	.zero		1


	//----- nvinfo : EIATTR_NUM_MBARRIERS
	.align		4
.L_248:
        /*027c*/ 	.byte	0x03, 0x38
        /*027e*/ 	.short	0x0007


	//----- nvinfo : EIATTR_EXIT_INSTR_OFFSETS
	.align		4
        /*0280*/ 	.byte	0x04, 0x1c
        /*0282*/ 	.short	(.L_250 - .L_249)


	//   ....[0]....
.L_249:
        /*0284*/ 	.word	0x0000ec80


	//----- nvinfo : EIATTR_MAX_THREADS
	.align		4
.L_250:
        /*0288*/ 	.byte	0x04, 0x05
        /*028a*/ 	.short	(.L_252 - .L_251)
.L_251:
        /*028c*/ 	.word	0x00000180
        /*0290*/ 	.word	0x00000001
        /*0294*/ 	.word	0x00000001


	//----- nvinfo : EIATTR_CRS_STACK_SIZE
	.align		4
.L_252:
        /*0298*/ 	.byte	0x04, 0x1e
        /*029a*/ 	.short	(.L_254 - .L_253)
.L_253:
        /*029c*/ 	.word	0x00000000


	//----- nvinfo : EIATTR_CBANK_PARAM_SIZE
	.align		4
.L_254:
        /*02a0*/ 	.byte	0x03, 0x19
        /*02a2*/ 	.short	0x06f0


	//----- nvinfo : EIATTR_PARAM_CBANK
	.align		4
        /*02a4*/ 	.byte	0x04, 0x0a
        /*02a6*/ 	.short	(.L_256 - .L_255)
	.align		4
.L_255:
        /*02a8*/ 	.word	index@(.nv.constant0._ZN7cutlass13device_kernelIN5flash11enable_sm90INS1_16FlashAttnBwdSm90INS1_25CollectiveMainloopBwdSm90ILi2ELi1ELi1EN4cute5tupleIJNS5_1CILi1EEES8_S8_EEENS6_IJNS7_ILi64EEENS7_ILi80EEENS7_ILi256EEEEEENS_10bfloat16_tEfNS_4arch4Sm90ELb0ELb0ELb1ELb1ELb0ELb0ELb1ELb1ELi2ELi1ELi1ELi1ELb0EEENS1_21CollectiveEpilogueBwdISD_SE_SG_Li256ELb1ELb1ELi2EEENS1_19SingleTileSchedulerILb1ELb0ELb0ELi80EEEEEEEEEvNT_6ParamsE)
        /*02ac*/ 	.short	0x0210
        /*02ae*/ 	.short	0x06f0


	//----- nvinfo : EIATTR_SW_WAR
	.align		4
.L_256:
        /*02b0*/ 	.byte	0x04, 0x36
        /*02b2*/ 	.short	(.L_258 - .L_257)
.L_257:
        /*02b4*/ 	.word	0x00000008
.L_258:


//--------------------- .nv.info._ZN7cutlass13device_kernelIN5flash11enable_sm90INS1_16FlashAttnBwdSm90INS1_25CollectiveMainloopBwdSm90ILi2ELi1ELi1EN4cute5tupleIJNS5_1CILi1EEES8_S8_EEENS6_IJNS7_ILi64EEENS7_ILi80EEENS7_ILi256EEEEEENS_10bfloat16_tEfNS_4arch4Sm90ELb0ELb0ELb1ELb1ELb0ELb0ELb1ELb1ELi2ELi1ELi1ELi1ELb0EEENS1_24CollectiveEpilogueBwdGQAISD_fSG_Li256ELb1ELb0EEENS1_19SingleTileSchedulerILb1ELb0ELb0ELi80EEEEEEEEEvNT_6ParamsE --------------------------
	.section	.nv.info._ZN7cutlass13device_kernelIN5flash11enable_sm90INS1_16FlashAttnBwdSm90INS1_25CollectiveMainloopBwdSm90ILi2ELi1ELi1EN4cute5tupleIJNS5_1CILi1EEES8_S8_EEENS6_IJNS7_ILi64EEENS7_ILi80EEENS7_ILi256EEEEEENS_10bfloat16_tEfNS_4arch4Sm90ELb0ELb0ELb1ELb1ELb0ELb0ELb1ELb1ELi2ELi1ELi1ELi1ELb0EEENS1_24CollectiveEpilogueBwdGQAISD_fSG_Li256ELb1ELb0EEENS1_19SingleTileSchedulerILb1ELb0ELb0ELi80EEEEEEEEEvNT_6ParamsE,"",@"SHT_CUDA_INFO"
	.sectionflags	@""
	.align	4


	//----- nvinfo : EIATTR_CUDA_API_VERSION
	.align		4
        /*0000*/ 	.byte	0x04, 0x37
        /*0002*/ 	.short	(.L_260 - .L_259)
.L_259:
        /*0004*/ 	.word	0x00000082


	//----- nvinfo : EIATTR_KPARAM_INFO
	.align		4
.L_260:
        /*0008*/ 	.byte	0x04, 0x17
        /*000a*/ 	.short	(.L_262 - .L_261)
.L_261:
        /*000c*/ 	.word	0x00000000
        /*0010*/ 	.short	0x0000
        /*0012*/ 	.short	0x0070
        /*0014*/ 	.byte	0x00, 0xf0, 0x01, 0x1a


	//----- nvinfo : EIATTR_SPARSE_MMA_MASK
	.align		4
.L_262:
        /*0018*/ 	.byte	0x03, 0x50
        /*001a*/ 	.short	0x0000


	//----- nvinfo : EIATTR_MAXREG_COUNT
	.align		4
        /*001c*/ 	.byte	0x03, 0x1b
        /*001e*/ 	.short	0x00a8


	//----- nvinfo : EIATTR_NUM_BARRIERS
	.align		4
        /*0020*/ 	.byte	0x02, 0x4c
        /*0022*/ 	.byte	0x0a
	.zero		1


	//----- nvinfo : EIATTR_ANNOTATIONS
	.align		4
        /*0024*/ 	.byte	0x04, 0x55
        /*0026*/ 	.short	(.L_264 - .L_263)


	//   ....[0]....
.L_263:
        /*0028*/ 	.word	0x00000001
        /*002c*/ 	.byte	0x60, 0xa5, 0x00, 0x00, 0x01, 0x00, 0x00, 0x00, 0xc0, 0xa5, 0x00, 0x00


	//----- nvinfo : EIATTR_MERCURY_ISA_VERSION
	.align		4
.L_264:
        /*0038*/ 	.byte	0x03, 0x5f
        /*003a*/ 	.short	0x0101


	//----- nvinfo : EIATTR_INT_WARP_WIDE_INSTR_OFFSETS
	.align		4
        /*003c*/ 	.byte	0x04, 0x31
        /*003e*/ 	.short	(.L_266 - .L_265)


	//   ....[0]....
.L_265:
        /*0040*/ 	.word	0x00000180


	//   ....[1]....
        /*0044*/ 	.word	0x00000230


	//   ....[2]....
        /*0048*/ 	.word	0x00009730


	//----- nvinfo : EIATTR_COOP_GROUP_MASK_REGIDS
	.align		4
.L_266:
        /*004c*/ 	.byte	0x04, 0x29
        /*004e*/ 	.short	(.L_268 - .L_267)


	//   ....[0]....
.L_267:
        /*0050*/ 	.word	0xffffffff


	//   ....[1]....
        /*0054*/ 	.word	0xffffffff


	//   ....[2]....
        /*0058*/ 	.word	0xffffffff


	//   ....[3]....
        /*005c*/ 	.word	0xffffffff


	//   ....[4]....
        /*0060*/ 	.word	0xffffffff


	//   ....[5]....
        /*0064*/ 	.word	0xffffffff


	//----- nvinfo : EIATTR_COOP_GROUP_INSTR_OFFSETS
	.align		4
.L_268:
        /*0068*/ 	.byte	0x04, 0x28
        /*006a*/ 	.short	(.L_270 - .L_269)


	//   ....[0]....
.L_269:
        /*006c*/ 	.word	0x00000060


	//   ....[1]....
        /*0070*/ 	.word	0x00000190


	//   ....[2]....
        /*0074*/ 	.word	0x00000240


	//   ....[3]....
        /*0078*/ 	.word	0x000003a0


	//   ....[4]....
        /*007c*/ 	.word	0x000010a0


	//   ....[5]....
        /*0080*/ 	.word	0x000093a0


	//----- nvinfo : EIATTR_REG_RECONFIG
	.align		4
.L_270:
        /*0084*/ 	.byte	0x01, 0x54
	.zero		2


	//----- nvinfo : EIATTR_MBARRIER_INSTR_OFFSETS
	.align		4
        /*0088*/ 	.byte	0x04, 0x39
        /*008a*/ 	.short	(.L_272 - .L_271)


	//   ....[0]....
.L_271:
        /*008c*/ 	.word	0x00000260
        /*0090*/ 	.word	0x000000ff
        /*0094*/ 	.word	0x00031800
        /*0098*/ 	.short	0x0100
        /*009a*/ 	.byte	0x06
	.zero		1


	//   ....[1]....
        /*009c*/ 	.word	0x00000350
        /*00a0*/ 	.word	0x000000ff
        /*00a4*/ 	.word	0x00031810
        /*00a8*/ 	.short	0x0100
        /*00aa*/ 	.byte	0x08
	.zero		1


	//   ....[2]....
        /*00ac*/ 	.word	0x00000360
        /*00b0*/ 	.word	0x000000ff
        /*00b4*/ 	.word	0x00031820
        /*00b8*/ 	.short	0x0100
        /*00ba*/ 	.byte	0x08
	.zero		1


	//   ....[3]....
        /*00bc*/ 	.word	0x00000370
        /*00c0*/ 	.word	0x000000ff
        /*00c4*/ 	.word	0x00031818
        /*00c8*/ 	.short	0x0100
        /*00ca*/ 	.byte	0x08
	.zero		1


	//   ....[4]....
        /*00cc*/ 	.word	0x00000380
        /*00d0*/ 	.word	0x000000ff
        /*00d4*/ 	.word	0x00031828
        /*00d8*/ 	.short	0x0100
        /*00da*/ 	.byte	0x08
	.zero		1


	//   ....[5]....
        /*00dc*/ 	.word	0x000004b0
        /*00e0*/ 	.word	0x000000ff
        /*00e4*/ 	.word	0x00031830
        /*00e8*/ 	.short	0x0100
        /*00ea*/ 	.byte	0x08
	.zero		1


	//   ....[6]....
        /*00ec*/ 	.word	0x000004c0
        /*00f0*/ 	.word	0x000000ff
        /*00f4*/ 	.word	0x00031838
        /*00f8*/ 	.short	0x0100
        /*00fa*/ 	.byte	0x08
	.zero		1


	//   ....[7]....
        /*00fc*/ 	.word	0x00001030
        /*0100*/ 	.word	0x00000012
        /*0104*/ 	.word	0x00031800
        /*0108*/ 	.short	0x010a
        /*010a*/ 	.byte	0x3f
	.zero		1


	//   ....[8]....
        /*010c*/ 	.word	0x000010c0
        /*0110*/ 	.word	0x00000012
        /*0114*/ 	.word	0x00031800
        /*0118*/ 	.short	0x010a
        /*011a*/ 	.byte	0x3f
	.zero		1


	//   ....[9]....
        /*011c*/ 	.word	0x000019f0
        /*0120*/ 	.word	0x00000011
        /*0124*/ 	.word	0x00031810
        /*0128*/ 	.short	0x010a
        /*012a*/ 	.byte	0x3f
	.zero		1


	//   ....[10]....
        /*012c*/ 	.word	0x00001ab0
        /*0130*/ 	.word	0x00000011
        /*0134*/ 	.word	0x00031810
        /*0138*/ 	.short	0x010a
        /*013a*/ 	.byte	0x3f
	.zero		1


	//   ....[11]....
        /*013c*/ 	.word	0x00003640
        /*0140*/ 	.word	0x00000012
        /*0144*/ 	.word	0x00031830
        /*0148*/ 	.short	0x010a
        /*014a*/ 	.byte	0x3f
	.zero		1


	//   ....[12]....
        /*014c*/ 	.word	0x00003700
        /*0150*/ 	.word	0x00000012
        /*0154*/ 	.word	0x00031830
        /*0158*/ 	.short	0x010a
        /*015a*/ 	.byte	0x3f
	.zero		1


	//   ....[13]....
        /*015c*/ 	.word	0x00007dc0
        /*0160*/ 	.word	0x00000018
        /*0164*/ 	.word	0x00000000
        /*0168*/ 	.short	0x0101
        /*016a*/ 	.byte	0x3f
	.zero		1


	//   ....[14]....
        /*016c*/ 	.word	0x000084b0
        /*0170*/ 	.word	0x00000011
        /*0174*/ 	.word	0x00000000
        /*0178*/ 	.short	0x0101
        /*017a*/ 	.byte	0x3f
	.zero		1


	//   ....[15]....
        /*017c*/ 	.word	0x00009aa0
        /*0180*/ 	.word	0x00000000
        /*0184*/ 	.word	0x00031820
        /*0188*/ 	.short	0x010a
        /*018a*/ 	.byte	0x3f
	.zero		1


	//   ....[16]....
        /*018c*/ 	.word	0x0000a4e0
        /*0190*/ 	.word	0x00000000
        /*0194*/ 	.word	0x00031838
        /*0198*/ 	.short	0x010a
        /*019a*/ 	.byte	0x3f
	.zero		1


	//   ....[17]....
        /*019c*/ 	.word	0x0000a890
        /*01a0*/ 	.word	0x00000013
        /*01a4*/ 	.word	0x00031820
        /*01a8*/ 	.short	0x010a
        /*01aa*/ 	.byte	0x3f
	.zero		1


	//   ....[18]....
        /*01ac*/ 	.word	0x0000acc0
        /*01b0*/ 	.word	0x00000000
        /*01b4*/ 	.word	0x00031838
        /*01b8*/ 	.short	0x010a
        /*01ba*/ 	.byte	0x3f
	.zero		1


	//   ....[19]....
        /*01bc*/ 	.word	0x0000b1f0
        /*01c0*/ 	.word	0x00000006
        /*01c4*/ 	.word	0x00000000
        /*01c8*/ 	.short	0x010a
        /*01ca*/ 	.byte	0x3f
	.zero		1


	//   ....[20]....
        /*01cc*/ 	.word	0x0000b280
        /*01d0*/ 	.word	0x00000005
        /*01d4*/ 	.word	0x00000000
        /*01d8*/ 	.short	0x010a
        /*01da*/ 	.byte	0x3f
	.zero		1


	//   ....[21]....
        /*01dc*/ 	.word	0x0000b2d0
        /*01e0*/ 	.word	0x00000007
        /*01e4*/ 	.word	0x00031838
        /*01e8*/ 	.short	0x010a
        /*01ea*/ 	.byte	0x3f
	.zero		1


	//   ....[22]....
        /*01ec*/ 	.word	0x0000b330
        /*01f0*/ 	.word	0x00000012
        /*01f4*/ 	.word	0x00031800
        /*01f8*/ 	.short	0x010a
        /*01fa*/ 	.byte	0x3f
	.zero		1


	//   ....[23]....
        /*01fc*/ 	.word	0x0000b380
        /*0200*/ 	.word	0x00000011
        /*0204*/ 	.word	0x00031810
        /*0208*/ 	.short	0x010a
        /*020a*/ 	.byte	0x3f
	.zero		1


	//   ....[24]....
        /*020c*/ 	.word	0x0000b3d0
        /*0210*/ 	.word	0x00000012
        /*0214*/ 	.word	0x00031830
        /*0218*/ 	.short	0x010a
        /*021a*/ 	.byte	0x3f
	.zero		1


	//   ....[25]....
        /*021c*/ 	.word	0x0000b420
        /*0220*/ 	.word	0x00000000
        /*0224*/ 	.word	0x00031820
        /*0228*/ 	.short	0x010a
        /*022a*/ 	.byte	0x3f
	.zero		1


	//   ....[26]....
        /*022c*/ 	.word	0x0000b470
        /*0230*/ 	.word	0x00000000
        /*0234*/ 	.word	0x00031838
        /*0238*/ 	.short	0x010a
        /*023a*/ 	.byte	0x3f
	.zero		1


	//   ....[27]....
        /*023c*/ 	.word	0x0000b4d0
        /*0240*/ 	.word	0x00000013
        /*0244*/ 	.word	0x00031820
        /*0248*/ 	.short	0x010a
        /*024a*/ 	.byte	0x3f
	.zero		1


	//   ....[28]....
        /*024c*/ 	.word	0x0000b520
        /*0250*/ 	.word	0x00000000
        /*0254*/ 	.word	0x00031838
        /*0258*/ 	.short	0x010a
        /*025a*/ 	.byte	0x3f
	.zero		1


	//   ....[29]....
        /*025c*/ 	.word	0x0000b570
        /*0260*/ 	.word	0x00000006
        /*0264*/ 	.word	0x00000000
        /*0268*/ 	.short	0x010a
        /*026a*/ 	.byte	0x3f
	.zero		1


	//   ....[30]....
        /*026c*/ 	.word	0x0000b5c0
        /*0270*/ 	.word	0x00000005
        /*0274*/ 	.word	0x00000000
        /*0278*/ 	.short	0x010a
        /*027a*/ 	.byte	0x3f
	.zero		1


	//----- nvinfo : EIATTR_NUM_MBARRIERS
	.align		4
.L_272:
        /*027c*/ 	.byte	0x03, 0x38
        /*027e*/ 	.short	0x0007


	//----- nvinfo : EIATTR_EXIT_INSTR_OFFSETS
	.align		4
        /*0280*/ 	.byte	0x04, 0x1c
        /*0282*/ 	.short	(.L_274 - .L_273)


	//   ....[0]....
.L_273:
        /*0284*/ 	.word	0x0000b320


	//----- nvinfo : EIATTR_MAX_THREADS
	.align		4
.L_274:
        /*0288*/ 	.byte	0x04, 0x05
        /*028a*/ 	.short	(.L_276 - .L_275)
.L_275:
        /*028c*/ 	.word	0x00000180
        /*0290*/ 	.word	0x00000001
        /*0294*/ 	.word	0x00000001


	//----- nvinfo : EIATTR_CRS_STACK_SIZE
	.align		4
.L_276:
        /*0298*/ 	.byte	0x04, 0x1e
        /*029a*/ 	.short	(.L_278 - .L_277)
.L_277:
        /*029c*/ 	.word	0x00000000


	//----- nvinfo : EIATTR_CBANK_PARAM_SIZE
	.align		4
.L_278:
        /*02a0*/ 	.byte	0x03, 0x19
        /*02a2*/ 	.short	0x06f0


	//----- nvinfo : EIATTR_PARAM_CBANK
	.align		4
        /*02a4*/ 	.byte	0x04, 0x0a
        /*02a6*/ 	.short	(.L_280 - .L_279)
	.align		4
.L_279:
        /*02a8*/ 	.word	index@(.nv.constant0._ZN7cutlass13device_kernelIN5flash11enable_sm90INS1_16FlashAttnBwdSm90INS1_25CollectiveMainloopBwdSm90ILi2ELi1ELi1EN4cute5tupleIJNS5_1CILi1EEES8_S8_EEENS6_IJNS7_ILi64EEENS7_ILi80EEENS7_ILi256EEEEEENS_10bfloat16_tEfNS_4arch4Sm90ELb0ELb0ELb1ELb1ELb0ELb0ELb1ELb1ELi2ELi1ELi1ELi1ELb0EEENS1_24CollectiveEpilogueBwdGQAISD_fSG_Li256ELb1ELb0EEENS1_19SingleTileSchedulerILb1ELb0ELb0ELi80EEEEEEEEEvNT_6ParamsE)
        /*02ac*/ 	.short	0x0210
        /*02ae*/ 	.short	0x06f0


	//----- nvinfo : EIATTR_SW_WAR
	.align		4
.L_280:
        /*02b0*/ 	.byte	0x04, 0x36
        /*02b2*/ 	.short	(.L_282 - .L_281)
.L_281:
        /*02b4*/ 	.word	0x00000008
.L_282:


//--------------------- .nv.info._ZN7cutlass13device_kernelIN5flash11enable_sm90INS1_16FlashAttnBwdSm90INS1_25CollectiveMainloopBwdSm90ILi2ELi1ELi1EN4cute5tupleIJNS5_1CILi1EEES8_S8_EEENS6_IJNS7_ILi64EEENS7_ILi80EEENS7_ILi256EEEEEENS_10bfloat16_tEfNS_4arch4Sm90ELb0ELb1ELb1ELb0ELb0ELb0ELb1ELb1ELi2ELi1ELi1ELi1ELb0EEENS1_21CollectiveEpilogueBwdISD_SE_SG_Li256ELb0ELb1ELi2EEENS1_19SingleTileSchedulerILb0ELb0ELb0ELi80EEEEEEEEEvNT_6ParamsE --------------------------
	.section	.nv.info._ZN7cutlass13device_kernelIN5flash11enable_sm90INS1_16FlashAttnBwdSm90INS1_25CollectiveMainloopBwdSm90ILi2ELi1ELi1EN4cute5tupleIJNS5_1CILi1EEES8_S8_EEENS6_IJNS7_ILi64EEENS7_ILi80EEENS7_ILi256EEEEEENS_10bfloat16_tEfNS_4arch4Sm90ELb0ELb1ELb1ELb0ELb0ELb0ELb1ELb1ELi2ELi1ELi1ELi1ELb0EEENS1_21CollectiveEpilogueBwdISD_SE_SG_Li256ELb0ELb1ELi2EEENS1_19SingleTileSchedulerILb0ELb0ELb0ELi80EEEEEEEEEvNT_6ParamsE,"",@"SHT_CUDA_INFO"
	.sectionflags	@""
	.align	4


	//----- nvinfo : EIATTR_CUDA_API_VERSION
	.align		4
        /*0000*/ 	.byte	0x04, 0x37
        /*0002*/ 	.short	(.L_284 - .L_283)
.L_283:
        /*0004*/ 	.word	0x00000082


	//----- nvinfo : EIATTR_KPARAM_INFO
	.align		4
.L_284:
        /*0008*/ 	.byte	0x04, 0x17
        /*000a*/ 	.short	(.L_286 - .L_285)
.L_285:
        /*000c*/ 	.word	0x00000000
        /*0010*/ 	.short	0x0000
        /*0012*/ 	.short	0x0070
        /*0014*/ 	.byte	0x00, 0xf0, 0x01, 0x24


	//----- nvinfo : EIATTR_SPARSE_MMA_MASK
	.align		4
.L_286:
        /*0018*/ 	.byte	0x03, 0x50
        /*001a*/ 	.short	0x0000


	//----- nvinfo : EIATTR_MAXREG_COUNT
	.align		4
        /*001c*/ 	.byte	0x03, 0x1b
        /*001e*/ 	.short	0x00a8


	//----- nvinfo : EIATTR_NUM_BARRIERS
	.align		4
        /*0020*/ 	.byte	0x02, 0x4c
        /*0022*/ 	.byte	0x0a
	.zero		1


	//----- nvinfo : EIATTR_EXTERNS
	.align		4
        /*0024*/ 	.byte	0x04, 0x0f
        /*0026*/ 	.short	(.L_288 - .L_287)


	//   ....[0]....
	.align		4
.L_287:
        /*0028*/ 	.word	index@(__assertfail)


	//----- nvinfo : EIATTR_ANNOTATIONS
	.align		4
.L_288:
        /*002c*/ 	.byte	0x04, 0x55
        /*002e*/ 	.short	(.L_290 - .L_289)


	//   ....[0]....
.L_289:
        /*0030*/ 	.word	0x00000001
        /*0034*/ 	.byte	0x20, 0x03, 0x00, 0x00, 0x01, 0x00, 0x00, 0x00, 0x40, 0x0e, 0x00, 0x00, 0x01, 0x00, 0x00, 0x00
        /*0044*/ 	.byte	0x50, 0xf4, 0x00, 0x00


	//----- nvinfo : EIATTR_MERCURY_ISA_VERSION
	.align		4
.L_290:
        /*0048*/ 	.byte	0x03, 0x5f
        /*004a*/ 	.short	0x0101


	//----- nvinfo : EIATTR_INT_WARP_WIDE_INSTR_OFFSETS
	.align		4
        /*004c*/ 	.byte	0x04, 0x31
        /*004e*/ 	.short	(.L_292 - .L_291)


	//   ....[0]....
.L_291:
        /*0050*/ 	.word	0x000001f0


	//   ....[1]....
        /*0054*/ 	.word	0x00000220


	//----- nvinfo : EIATTR_COOP_GROUP_MASK_REGIDS
	.align		4
.L_292:
        /*0058*/ 	.byte	0x04, 0x29
        /*005a*/ 	.short	(.L_294 - .L_293)


	//   ....[0]....
.L_293:
        /*005c*/ 	.word	0xffffffff


	//   ....[1]....
        /*0060*/ 	.word	0xffffffff


	//   ....[2]....
        /*0064*/ 	.word	0xffffffff


	//   ....[3]....
        /*0068*/ 	.word	0xffffffff


	//   ....[4]....
        /*006c*/ 	.word	0xffffffff


	//   ....[5]....
        /*0070*/ 	.word	0xffffffff


	//   ....[6]....
        /*0074*/ 	.word	0xffffffff


	//----- nvinfo : EIATTR_COOP_GROUP_INSTR_OFFSETS
	.align		4
.L_294:
        /*0078*/ 	.byte	0x04, 0x28
        /*007a*/ 	.short	(.L_296 - .L_295)


	//   ....[0]....
.L_295:
        /*007c*/ 	.word	0x00000060


	//   ....[1]....
        /*0080*/ 	.word	0x00000200


	//   ....[2]....
        /*0084*/ 	.word	0x00000280


	//   ....[3]....
        /*0088*/ 	.word	0x00000460


	//   ....[4]....
        /*008c*/ 	.word	0x00000e00


	//   ....[5]....
        /*0090*/ 	.word	0x0000b8b0


	//   ....[6]....
        /*0094*/ 	.word	0x0000db60


	//----- nvinfo : EIATTR_REG_RECONFIG
	.align		4
.L_296:
        /*0098*/ 	.byte	0x01, 0x54
	.zero		2


	//----- nvinfo : EIATTR_SYSCALL_OFFSETS
	.align		4
        /*009c*/ 	.byte	0x04, 0x46
        /*009e*/ 	.short	(.L_298 - .L_297)


	//   ....[0]....
.L_297:
        /*00a0*/ 	.word	0x0000b2d0


	//   ....[1]....
        /*00a4*/ 	.word	0x0000b410


	//   ....[2]....
        /*00a8*/ 	.word	0x0000b530


	//   ....[3]....
        /*00ac*/ 	.word	0x0000b650


	//----- nvinfo : EIATTR_MBARRIER_INSTR_OFFSETS
	.align		4
.L_298:
        /*00b0*/ 	.byte	0x04, 0x39
        /*00b2*/ 	.short	(.L_300 - .L_299)


	//   ....[0]....
.L_299:
        /*00b4*/ 	.word	0x000002f0
        /*00b8*/ 	.word	0x000000ff
        /*00bc*/ 	.word	0x00031800
        /*00c0*/ 	.short	0x0100
        /*00c2*/ 	.byte	0x06
	.zero		1


	//   ....[1]....
        /*00c4*/ 	.word	0x00000410
        /*00c8*/ 	.word	0x000000ff
        /*00cc*/ 	.word	0x00031810
        /*00d0*/ 	.short	0x0100
        /*00d2*/ 	.byte	0x08
	.zero		1


	//   ....[2]....
        /*00d4*/ 	.word	0x00000420
        /*00d8*/ 	.word	0x000000ff
        /*00dc*/ 	.word	0x00031820
        /*00e0*/ 	.short	0x0100
        /*00e2*/ 	.byte	0x08
	.zero		1


	//   ....[3]....
        /*00e4*/ 	.word	0x00000430
        /*00e8*/ 	.word	0x000000ff
        /*00ec*/ 	.word	0x00031818
        /*00f0*/ 	.short	0x0100
        /*00f2*/ 	.byte	0x08
	.zero		1


	//   ....[4]....
        /*00f4*/ 	.word	0x00000440
        /*00f8*/ 	.word	0x000000ff
        /*00fc*/ 	.word	0x00031828
        /*0100*/ 	.short	0x0100
        /*0102*/ 	.byte	0x08
	.zero		1


	//   ....[5]....
        /*0104*/ 	.word	0x00000570
        /*0108*/ 	.word	0x000000ff
        /*010c*/ 	.word	0x00031830
        /*0110*/ 	.short	0x0100
        /*0112*/ 	.byte	0x08
	.zero		1


	//   ....[6]....
        /*0114*/ 	.word	0x00000580
        /*0118*/ 	.word	0x000000ff
        /*011c*/ 	.word	0x00031838
        /*0120*/ 	.short	0x0100
        /*0122*/ 	.byte	0x08
	.zero		1


	//   ....[7]....
        /*0124*/ 	.word	0x00000d90
        /*0128*/ 	.word	0x00000011
        /*012c*/ 	.word	0x00031800
        /*0130*/ 	.short	0x010a
        /*0132*/ 	.byte	0x3f
	.zero		1


	//   ....[8]....
        /*0134*/ 	.word	0x00000e20
        /*0138*/ 	.word	0x00000011
        /*013c*/ 	.word	0x00031800
        /*0140*/ 	.short	0x010a
        /*0142*/ 	.byte	0x3f
	.zero		1


	//   ....[9]....
        /*0144*/ 	.word	0x00001790
        /*0148*/ 	.word	0x00000010
        /*014c*/ 	.word	0x00031810
        /*0150*/ 	.short	0x010a
        /*0152*/ 	.byte	0x3f
	.zero		1


	//   ....[10]....
        /*0154*/ 	.word	0x00001860
        /*0158*/ 	.word	0x00000010
        /*015c*/ 	.word	0x00031810
        /*0160*/ 	.short	0x010a
        /*0162*/ 	.byte	0x3f
	.zero		1


	//   ....[11]....
        /*0164*/ 	.word	0x00003e10
        /*0168*/ 	.word	0x00000011
        /*016c*/ 	.word	0x00031830
        /*0170*/ 	.short	0x010a
        /*0172*/ 	.byte	0x3f
	.zero		1


	//   ....[12]....
        /*0174*/ 	.word	0x00003ed0
        /*0178*/ 	.word	0x00000011
        /*017c*/ 	.word	0x00031830
        /*0180*/ 	.short	0x010a
        /*0182*/ 	.byte	0x3f
	.zero		1


	//   ....[13]....
        /*0184*/ 	.word	0x0000a210
        /*0188*/ 	.word	0x00000018
        /*018c*/ 	.word	0x00000000
        /*0190*/ 	.short	0x0101
        /*0192*/ 	.byte	0x3f
	.zero		1


	//   ....[14]....
        /*0194*/ 	.word	0x0000ac00
        /*0198*/ 	.word	0x00000010
        /*019c*/ 	.word	0x00000000
        /*01a0*/ 	.short	0x0101
        /*01a2*/ 	.byte	0x3f
	.zero		1


	//   ....[15]....
        /*01a4*/ 	.word	0x0000e050
        /*01a8*/ 	.word	0x00000005
        /*01ac*/ 	.word	0x00031820
        /*01b0*/ 	.short	0x010a
        /*01b2*/ 	.byte	0x3f
	.zero		1


	//   ....[16]....
        /*01b4*/ 	.word	0x0000e920
        /*01b8*/ 	.word	0x00000005
        /*01bc*/ 	.word	0x00031838
        /*01c0*/ 	.short	0x010a
        /*01c2*/ 	.byte	0x3f
	.zero		1


	//   ....[17]....
        /*01c4*/ 	.word	0x0000ec80
        /*01c8*/ 	.word	0x00000013
        /*01cc*/ 	.word	0x00031820
        /*01d0*/ 	.short	0x010a
        /*01d2*/ 	.byte	0x3f
	.zero		1


	//   ....[18]....
        /*01d4*/ 	.word	0x0000f060
        /*01d8*/ 	.word	0x00000005
        /*01dc*/ 	.word	0x00031838
        /*01e0*/ 	.short	0x010a
        /*01e2*/ 	.byte	0x3f
	.zero		1


	//   ....[19]....
        /*01e4*/ 	.word	0x0000f520
        /*01e8*/ 	.word	0x00000005
        /*01ec*/ 	.word	0x00000000
        /*01f0*/ 	.short	0x010a
        /*01f2*/ 	.byte	0x3f
	.zero		1


	//   ....[20]....
        /*01f4*/ 	.word	0x0000f5b0
        /*01f8*/ 	.word	0x00000003
        /*01fc*/ 	.word	0x00000000
        /*0200*/ 	.short	0x010a
        /*0202*/ 	.byte	0x3f
	.zero		1


	//   ....[21]....
        /*0204*/ 	.word	0x0000f600
        /*0208*/ 	.word	0x00000004
        /*020c*/ 	.word	0x00031838
        /*0210*/ 	.short	0x010a
        /*0212*/ 	.byte	0x3f
	.zero		1


	//   ....[22]....
        /*0214*/ 	.word	0x0000f660
        /*0218*/ 	.word	0x00000011
        /*021c*/ 	.word	0x00031800
        /*0220*/ 	.short	0x010a
        /*0222*/ 	.byte	0x3f
	.zero		1


	//   ....[23]....
        /*0224*/ 	.word	0x0000f6b0
        /*0228*/ 	.word	0x00000010
        /*022c*/ 	.word	0x00031810
        /*0230*/ 	.short	0x010a
        /*0232*/ 	.byte	0x3f
	.zero		1


	//   ....[24]....
        /*0234*/ 	.word	0x0000f700
        /*0238*/ 	.word	0x00000011
        /*023c*/ 	.word	0x00031830
        /*0240*/ 	.short	0x010a
        /*0242*/ 	.byte	0x3f
	.zero		1


	//   ....[25]....
        /*0244*/ 	.word	0x0000f750
        /*0248*/ 	.word	0x00000005
        /*024c*/ 	.word	0x00031820
        /*0250*/ 	.short	0x010a
        /*0252*/ 	.byte	0x3f
	.zero		1


	//   ....[26]....
        /*0254*/ 	.word	0x0000f7a0
        /*0258*/ 	.word	0x00000005
        /*025c*/ 	.word	0x00031838
        /*0260*/ 	.short	0x010a
        /*0262*/ 	.byte	0x3f
	.zero		1


	//   ....[27]....
        /*0264*/ 	.word	0x0000f800
        /*0268*/ 	.word	0x00000013
        /*026c*/ 	.word	0x00031820
        /*0270*/ 	.short	0x010a
        /*0272*/ 	.byte	0x3f
	.zero		1


	//   ....[28]....
        /*0274*/ 	.word	0x0000f850
        /*0278*/ 	.word	0x00000005
        /*027c*/ 	.word	0x00031838
        /*0280*/ 	.short	0x010a
        /*0282*/ 	.byte	0x3f
	.zero		1


	//   ....[29]....
        /*0284*/ 	.word	0x0000f920
        /*0288*/ 	.word	0x00000005
        /*028c*/ 	.word	0x00000000
        /*0290*/ 	.short	0x010a
        /*0292*/ 	.byte	0x3f
	.zero		1


	//   ....[30]....
        /*0294*/ 	.word	0x0000f970
        /*0298*/ 	.word	0x00000003
        /*029c*/ 	.word	0x00000000
        /*02a0*/ 	.short	0x010a
        /*02a2*/ 	.byte	0x3f
	.zero		1


	//----- nvinfo : EIATTR_NUM_MBARRIERS
	.align		4
.L_300:
        /*02a4*/ 	.byte	0x03, 0x38
        /*02a6*/ 	.short	0x0007


	//----- nvinfo : EIATTR_EXIT_INSTR_OFFSETS
	.align		4
        /*02a8*/ 	.byte	0x04, 0x1c
        /*02aa*/ 	.short	(.L_302 - .L_301)


	//   ....[0]....
.L_301:
        /*02ac*/ 	.word	0x00000650


	//   ....[1]....
        /*02b0*/ 	.word	0x0000c1f0


	//   ....[2]....
        /*02b4*/ 	.word	0x0000db10


	//   ....[3]....
        /*02b8*/ 	.word	0x0000f650


	//----- nvinfo : EIATTR_MAX_THREADS
	.align		4
.L_302:
        /*02bc*/ 	.byte	0x04, 0x05
        /*02be*/ 	.short	(.L_304 - .L_303)
.L_303:
        /*02c0*/ 	.word	0x00000180
        /*02c4*/ 	.word	0x00000001
        /*02c8*/ 	.word	0x00000001


	//----- nvinfo : EIATTR_CRS_STACK_SIZE
	.align		4
.L_304:
        /*02cc*/ 	.byte	0x04, 0x1e
        /*02ce*/ 	.short	(.L_306 - .L_305)
.L_305:
        /*02d0*/ 	.word	0x00000000


	//----- nvinfo : EIATTR_CBANK_PARAM_SIZE
	.align		4
.L_306:
        /*02d4*/ 	.byte	0x03, 0x19
        /*02d6*/ 	.short	0x0970


	//----- nvinfo : EIATTR_PARAM_CBANK
	.align		4
        /*02d8*/ 	.byte	0x04, 0x0a
        /*02da*/ 	.short	(.L_308 - .L_307)
	.align		4
.L_307:
        /*02dc*/ 	.word	index@(.nv.constant0._ZN7cutlass13device_kernelIN5flash11enable_sm90INS1_16FlashAttnBwdSm90INS1_25CollectiveMainloopBwdSm90ILi2ELi1ELi1EN4cute5tupleIJNS5_1CILi1EEES8_S8_EEENS6_IJNS7_ILi64EEENS7_ILi80EEENS7_ILi256EEEEEENS_10bfloat16_tEfNS_4arch4Sm90ELb0ELb1ELb1ELb0ELb0ELb0ELb1ELb1ELi2ELi1ELi1ELi1ELb0EEENS1_21CollectiveEpilogueBwdISD_SE_SG_Li256ELb0ELb1ELi2EEENS1_19SingleTileSchedulerILb0ELb0ELb0ELi80EEEEEEEEEvNT_6ParamsE)
        /*02e0*/ 	.short	0x0210
        /*02e2*/ 	.short	0x0970


	//----- nvinfo : EIATTR_SW_WAR
	.align		4
.L_308:
        /*02e4*/ 	.byte	0x04, 0x36
        /*02e6*/ 	.short	(.L_310 - .L_309)
.L_309:
        /*02e8*/ 	.word	0x00000008
.L_310:


//--------------------- .nv.info._ZN7cutlass13device_kernelIN5flash11enable_sm90INS1_16FlashAttnBwdSm90INS1_25CollectiveMainloopBwdSm90ILi2ELi1ELi1EN4cute5tupleIJNS5_1CILi1EEES8_S8_EEENS6_IJNS7_ILi64EEENS7_ILi80EEENS7_ILi256EEEEEENS_10bfloat16_tEfNS_4arch4Sm90ELb0ELb1ELb1ELb0ELb0ELb0ELb1ELb1ELi2ELi1ELi1ELi1ELb0EEENS1_24CollectiveEpilogueBwdGQAISD_fSG_Li256ELb0ELb0EEENS1_19SingleTileSchedulerILb0ELb0ELb0ELi80EEEEEEEEEvNT_6ParamsE --------------------------
	.section	.nv.info._ZN7cutlass13device_kernelIN5flash11enable_sm90INS1_16FlashAttnBwdSm90INS1_25CollectiveMainloopBwdSm90ILi2ELi1ELi1EN4cute5tupleIJNS5_1CILi1EEES8_S8_EEENS6_IJNS7_ILi64EEENS7_ILi80EEENS7_ILi256EEEEEENS_10bfloat16_tEfNS_4arch4Sm90ELb0ELb1ELb1ELb0ELb0ELb0ELb1ELb1ELi2ELi1ELi1ELi1ELb0EEENS1_24CollectiveEpilogueBwdGQAISD_fSG_Li256ELb0ELb0EEENS1_19SingleTileSchedulerILb0ELb0ELb0ELi80EEEEEEEEEvNT_6ParamsE,"",@"SHT_CUDA_INFO"
	.sectionflags	@""
	.align	4


	//----- nvinfo : EIATTR_CUDA_API_VERSION
	.align		4
        /*0000*/ 	.byte	0x04, 0x37
        /*0002*/ 	.short	(.L_312 - .L_311)
.L_311:
        /*0004*/ 	.word	0x00000082


	//----- nvinfo : EIATTR_KPARAM_INFO
	.align		4
.L_312:
        /*0008*/ 	.byte	0x04, 0x17
        /*000a*/ 	.short	(.L_314 - .L_313)
.L_313:
        /*000c*/ 	.word	0x00000000
        /*0010*/ 	.short	0x0000
        /*0012*/ 	.short	0x0070
        /*0014*/ 	.byte	0x00, 0xf0, 0x01, 0x1a


	//----- nvinfo : EIATTR_SPARSE_MMA_MASK
	.align		4
.L_314:
        /*0018*/ 	.byte	0x03, 0x50
        /*001a*/ 	.short	0x0000


	//----- nvinfo : EIATTR_MAXREG_COUNT
	.align		4
        /*001c*/ 	.byte	0x03, 0x1b
        /*001e*/ 	.short	0x00a8


	//----- nvinfo : EIATTR_NUM_BARRIERS
	.align		4
        /*0020*/ 	.byte	0x02, 0x4c
        /*0022*/ 	.byte	0x0a
	.zero		1


	//----- nvinfo : EIATTR_ANNOTATIONS
	.align		4
        /*0024*/ 	.byte	0x04, 0x55
        /*0026*/ 	.short	(.L_316 - .L_315)


	//   ....[0]....
.L_315:
        /*0028*/ 	.word	0x00000001
        /*002c*/ 	.byte	0xc0, 0x02, 0x00, 0x00, 0x01, 0x00, 0x00, 0x00, 0xe0, 0x0d, 0x00, 0x00, 0x01, 0x00, 0x00, 0x00
        /*003c*/ 	.byte	0xb0, 0xb1, 0x00, 0x00


	//----- nvinfo : EIATTR_MERCURY_ISA_VERSION
	.align		4
.L_316:
        /*0040*/ 	.byte	0x03, 0x5f
        /*0042*/ 	.short	0x0101


	//----- nvinfo : EIATTR_INT_WARP_WIDE_INSTR_OFFSETS
	.align		4
        /*0044*/ 	.byte	0x04, 0x31
        /*0046*/ 	.short	(.L_318 - .L_317)


	//   ....[0]....
.L_317:
        /*0048*/ 	.word	0x00000190


	//   ....[1]....
        /*004c*/ 	.word	0x000001c0


	//----- nvinfo : EIATTR_COOP_GROUP_MASK_REGIDS
	.align		4
.L_318:
        /*0050*/ 	.byte	0x04, 0x29
        /*0052*/ 	.short	(.L_320 - .L_319)


	//   ....[0]....
.L_319:
        /*0054*/ 	.word	0xffffffff


	//   ....[1]....
        /*0058*/ 	.word	0xffffffff


	//   ....[2]....
        /*005c*/ 	.word	0xffffffff


	//   ....[3]....
        /*0060*/ 	.word	0xffffffff


	//   ....[4]....
        /*0064*/ 	.word	0xffffffff


	//   ....[5]....
        /*0068*/ 	.word	0xffffffff


	//----- nvinfo : EIATTR_COOP_GROUP_INSTR_OFFSETS
	.align		4
.L_320:
        /*006c*/ 	.byte	0x04, 0x28
        /*006e*/ 	.short	(.L_322 - .L_321)


	//   ....[0]....
.L_321:
        /*0070*/ 	.word	0x00000060


	//   ....[1]....
        /*0074*/ 	.word	0x000001a0


	//   ....[2]....
        /*0078*/ 	.word	0x00000220


	//   ....[3]....
        /*007c*/ 	.word	0x00000400


	//   ....[4]....
        /*0080*/ 	.word	0x00000da0


	//   ....[5]....
        /*0084*/ 	.word	0x000098f0


	//----- nvinfo : EIATTR_REG_RECONFIG
	.align		4
.L_322:
        /*0088*/ 	.byte	0x01, 0x54
	.zero		2


	//----- nvinfo : EIATTR_MBARRIER_INSTR_OFFSETS
	.align		4
        /*008c*/ 	.byte	0x04, 0x39
        /*008e*/ 	.short	(.L_324 - .L_323)


	//   ....[0]....
.L_323:
        /*0090*/ 	.word	0x00000290
        /*0094*/ 	.word	0x000000ff
        /*0098*/ 	.word	0x00031800
        /*009c*/ 	.short	0x0100
        /*009e*/ 	.byte	0x06
	.zero		1


	//   ....[1]....
        /*00a0*/ 	.word	0x000003b0
        /*00a4*/ 	.word	0x000000ff
        /*00a8*/ 	.word	0x00031810
        /*00ac*/ 	.short	0x0100
        /*00ae*/ 	.byte	0x08
	.zero		1


	//   ....[2]....
        /*00b0*/ 	.word	0x000003c0
        /*00b4*/ 	.word	0x000000ff
        /*00b8*/ 	.word	0x00031820
        /*00bc*/ 	.short	0x0100
        /*00be*/ 	.byte	0x08
	.zero		1


	//   ....[3]....
        /*00c0*/ 	.word	0x000003d0
        /*00c4*/ 	.word	0x000000ff
        /*00c8*/ 	.word	0x00031818
        /*00cc*/ 	.short	0x0100
        /*00ce*/ 	.byte	0x08
	.zero		1


	//   ....[4]....
        /*00d0*/ 	.word	0x000003e0
        /*00d4*/ 	.word	0x000000ff
        /*00d8*/ 	.word	0x00031828
        /*00dc*/ 	.short	0x0100
        /*00de*/ 	.byte	0x08
	.zero		1


	//   ....[5]....
        /*00e0*/ 	.word	0x00000510
        /*00e4*/ 	.word	0x000000ff
        /*00e8*/ 	.word	0x00031830
        /*00ec*/ 	.short	0x0100
        /*00ee*/ 	.byte	0x08
	.zero		1


	//   ....[6]....
        /*00f0*/ 	.word	0x00000520
        /*00f4*/ 	.word	0x000000ff
        /*00f8*/ 	.word	0x00031838
        /*00fc*/ 	.short	0x0100
        /*00fe*/ 	.byte	0x08
	.zero		1


	//   ....[7]....
        /*0100*/ 	.word	0x00000d30
        /*0104*/ 	.word	0x00000011
        /*0108*/ 	.word	0x00031800
        /*010c*/ 	.short	0x010a
        /*010e*/ 	.byte	0x3f
	.zero		1


	//   ....[8]....
        /*0110*/ 	.word	0x00000dc0
        /*0114*/ 	.word	0x00000011
        /*0118*/ 	.word	0x00031800
        /*011c*/ 	.short	0x010a
        /*011e*/ 	.byte	0x3f
	.zero		1


	//   ....[9]....
        /*0120*/ 	.word	0x00001740
        /*0124*/ 	.word	0x00000010
        /*0128*/ 	.word	0x00031810
        /*012c*/ 	.short	0x010a
        /*012e*/ 	.byte	0x3f
	.zero		1


	//   ....[10]....
        /*0130*/ 	.word	0x00001800
        /*0134*/ 	.word	0x00000010
        /*0138*/ 	.word	0x00031810
        /*013c*/ 	.short	0x010a
        /*013e*/ 	.byte	0x3f
	.zero		1


	//   ....[11]....
        /*0140*/ 	.word	0x000033d0
        /*0144*/ 	.word	0x00000011
        /*0148*/ 	.word	0x00031830
        /*014c*/ 	.short	0x010a
        /*014e*/ 	.byte	0x3f
	.zero		1


	//   ....[12]....
        /*0150*/ 	.word	0x00003490
        /*0154*/ 	.word	0x00000011
        /*0158*/ 	.word	0x00031830
        /*015c*/ 	.short	0x010a
        /*015e*/ 	.byte	0x3f
	.zero		1


	//   ....[13]....
        /*0160*/ 	.word	0x000083f0
        /*0164*/ 	.word	0x00000018
        /*0168*/ 	.word	0x00000000
        /*016c*/ 	.short	0x0101
        /*016e*/ 	.byte	0x3f
	.zero		1


	//   ....[14]....
        /*0170*/ 	.word	0x00008b00
        /*0174*/ 	.word	0x00000010
        /*0178*/ 	.word	0x00000000
        /*017c*/ 	.short	0x0101
        /*017e*/ 	.byte	0x3f
	.zero		1


	//   ....[15]....
        /*0180*/ 	.word	0x00009dd0
        /*0184*/ 	.word	0x00000006
        /*0188*/ 	.word	0x00031820
        /*018c*/ 	.short	0x010a
        /*018e*/ 	.byte	0x3f
	.zero		1


	//   ....[16]....
        /*0190*/ 	.word	0x0000a6a0
        /*0194*/ 	.word	0x00000006
        /*0198*/ 	.word	0x00031838
        /*019c*/ 	.short	0x010a
        /*019e*/ 	.byte	0x3f
	.zero		1


	//   ....[17]....
        /*01a0*/ 	.word	0x0000aa00
        /*01a4*/ 	.word	0x00000014
        /*01a8*/ 	.word	0x00031820
        /*01ac*/ 	.short	0x010a
        /*01ae*/ 	.byte	0x3f
	.zero		1


	//   ....[18]....
        /*01b0*/ 	.word	0x0000ade0
        /*01b4*/ 	.word	0x00000006
        /*01b8*/ 	.word	0x00031838
        /*01bc*/ 	.short	0x010a
        /*01be*/ 	.byte	0x3f
	.zero		1


	//   ....[19]....
        /*01c0*/ 	.word	0x0000b280
        /*01c4*/ 	.word	0x00000005
        /*01c8*/ 	.word	0x00000000
        /*01cc*/ 	.short	0x010a
        /*01ce*/ 	.byte	0x3f
	.zero		1


	//   ....[20]....
        /*01d0*/ 	.word	0x0000b310
        /*01d4*/ 	.word	0x00000003
        /*01d8*/ 	.word	0x00000000
        /*01dc*/ 	.short	0x010a
        /*01de*/ 	.byte	0x3f
	.zero		1


	//   ....[21]....
        /*01e0*/ 	.word	0x0000b360
        /*01e4*/ 	.word	0x00000007
        /*01e8*/ 	.word	0x00031838
        /*01ec*/ 	.short	0x010a
        /*01ee*/ 	.byte	0x3f
	.zero		1


	//   ....[22]....
        /*01f0*/ 	.word	0x0000b3c0
        /*01f4*/ 	.word	0x00000011
        /*01f8*/ 	.word	0x00031800
        /*01fc*/ 	.short	0x010a
        /*01fe*/ 	.byte	0x3f
	.zero		1


	//   ....[23]....
        /*0200*/ 	.word	0x0000b410
        /*0204*/ 	.word	0x00000010
        /*0208*/ 	.word	0x00031810
        /*020c*/ 	.short	0x010a
        /*020e*/ 	.byte	0x3f
	.zero		1


	//   ....[24]....
        /*0210*/ 	.word	0x0000b460
        /*0214*/ 	.word	0x00000011
        /*0218*/ 	.word	0x00031830
        /*021c*/ 	.short	0x010a
        /*021e*/ 	.byte	0x3f
	.zero		1


	//   ....[25]....
        /*0220*/ 	.word	0x0000b4b0
        /*0224*/ 	.word	0x00000006
        /*0228*/ 	.word	0x00031820
        /*022c*/ 	.short	0x010a
        /*022e*/ 	.byte	0x3f
	.zero		1


	//   ....[26]....
        /*0230*/ 	.word	0x0000b500
        /*0234*/ 	.word	0x00000006
        /*0238*/ 	.word	0x00031838
        /*023c*/ 	.short	0x010a
        /*023e*/ 	.byte	0x3f
	.zero		1


	//   ....[27]....
        /*0240*/ 	.word	0x0000b560
        /*0244*/ 	.word	0x00000014
        /*0248*/ 	.word	0x00031820
        /*024c*/ 	.short	0x010a
        /*024e*/ 	.byte	0x3f
	.zero		1


	//   ....[28]....
        /*0250*/ 	.word	0x0000b5b0
        /*0254*/ 	.word	0x00000006
        /*0258*/ 	.word	0x00031838
        /*025c*/ 	.short	0x010a
        /*025e*/ 	.byte	0x3f
	.zero		1


	//   ....[29]....
        /*0260*/ 	.word	0x0000b600
        /*0264*/ 	.word	0x00000005
        /*0268*/ 	.word	0x00000000
        /*026c*/ 	.short	0x010a
        /*026e*/ 	.byte	0x3f
	.zero		1


	//   ....[30]....
        /*0270*/ 	.word	0x0000b650
        /*0274*/ 	.word	0x00000003
        /*0278*/ 	.word	0x00000000
        /*027c*/ 	.short	0x010a
        /*027e*/ 	.byte	0x3f
	.zero		1


	//----- nvinfo : EIATTR_NUM_MBARRIERS
	.align		4
.L_324:
        /*0280*/ 	.byte	0x03, 0x38
        /*0282*/ 	.short	0x0007


	//----- nvinfo : EIATTR_EXIT_INSTR_OFFSETS
	.align		4
        /*0284*/ 	.byte	0x04, 0x1c
        /*0286*/ 	.short	(.L_326 - .L_325)


	//   ....[0]....
.L_325:
        /*0288*/ 	.word	0x0000b3b0


	//----- nvinfo : EIATTR_MAX_THREADS
	.align		4
.L_326:
        /*028c*/ 	.byte	0x04, 0x05
        /*028e*/ 	.short	(.L_328 - .L_327)
.L_327:
        /*0290*/ 	.word	0x00000180
        /*0294*/ 	.word	0x00000001
        /*0298*/ 	.word	0x00000001


	//----- nvinfo : EIATTR_CRS_STACK_SIZE
	.align		4
.L_328:
        /*029c*/ 	.byte	0x04, 0x1e
        /*029e*/ 	.short	(.L_330 - .L_329)
.L_329:
        /*02a0*/ 	.word	0x00000000


	//----- nvinfo : EIATTR_CBANK_PARAM_SIZE
	.align		4
.L_330:
        /*02a4*/ 	.byte	0x03, 0x19
        /*02a6*/ 	.short	0x06f0


	//----- nvinfo : EIATTR_PARAM_CBANK
	.align		4
        /*02a8*/ 	.byte	0x04, 0x0a
        /*02aa*/ 	.short	(.L_332 - .L_331)
	.align		4
.L_331:
        /*02ac*/ 	.word	index@(.nv.constant0._ZN7cutlass13device_kernelIN5flash11enable_sm90INS1_16FlashAttnBwdSm90INS1_25CollectiveMainloopBwdSm90ILi2ELi1ELi1EN4cute5tupleIJNS5_1CILi1EEES8_S8_EEENS6_IJNS7_ILi64EEENS7_ILi80EEENS7_ILi256EEEEEENS_10bfloat16_tEfNS_4arch4Sm90ELb0ELb1ELb1ELb0ELb0ELb0ELb1ELb1ELi2ELi1ELi1ELi1ELb0EEENS1_24CollectiveEpilogueBwdGQAISD_fSG_Li256ELb0ELb0EEENS1_19SingleTileSchedulerILb0ELb0ELb0ELi80EEEEEEEEEvNT_6ParamsE)
        /*02b0*/ 	.short	0x0210
        /*02b2*/ 	.short	0x06f0


	//----- nvinfo : EIATTR_SW_WAR
	.align		4
.L_332:
        /*02b4*/ 	.byte	0x04, 0x36
        /*02b6*/ 	.short	(.L_334 - .L_333)
.L_333:
        /*02b8*/ 	.word	0x00000008
.L_334:


//--------------------- .nv.info._ZN7cutlass13device_kernelIN5flash11enable_sm90INS1_16FlashAttnBwdSm90INS1_25CollectiveMainloopBwdSm90ILi2ELi1ELi1EN4cute5tupleIJNS5_1CILi1EEES8_S8_EEENS6_IJNS7_ILi64EEENS7_ILi80EEENS7_ILi256EEEEEENS_10bfloat16_tEfNS_4arch4Sm90ELb0ELb1ELb1ELb1ELb0ELb0ELb1ELb1ELi2ELi1ELi1ELi1ELb0EEENS1_21CollectiveEpilogueBwdISD_SE_SG_Li256ELb1ELb1ELi2EEENS1_19SingleTileSchedulerILb1ELb0ELb0ELi80EEEEEEEEEvNT_6ParamsE --------------------------
	.section	.nv.info._ZN7cutlass13device_kernelIN5flash11enable_sm90INS1_16FlashAttnBwdSm90INS1_25CollectiveMainloopBwdSm90ILi2ELi1ELi1EN4cute5tupleIJNS5_1CILi1EEES8_S8_EEENS6_IJNS7_ILi64EEENS7_ILi80EEENS7_ILi256EEEEEENS_10bfloat16_tEfNS_4arch4Sm90ELb0ELb1ELb1ELb1ELb0ELb0ELb1ELb1ELi2ELi1ELi1ELi1ELb0EEENS1_21CollectiveEpilogueBwdISD_SE_SG_Li256ELb1ELb1ELi2EEENS1_19SingleTileSchedulerILb1ELb0ELb0ELi80EEEEEEEEEvNT_6ParamsE,"",@"SHT_CUDA_INFO"
	.sectionflags	@""
	.align	4


	//----- nvinfo : EIATTR_CUDA_API_VERSION
	.align		4
        /*0000*/ 	.byte	0x04, 0x37
        /*0002*/ 	.short	(.L_336 - .L_335)
.L_335:
        /*0004*/ 	.word	0x00000082


	//----- nvinfo : EIATTR_KPARAM_INFO
	.align		4
.L_336:
        /*0008*/ 	.byte	0x04, 0x17
        /*000a*/ 	.short	(.L_338 - .L_337)
.L_337:
        /*000c*/ 	.word	0x00000000
        /*0010*/ 	.short	0x0000
        /*0012*/ 	.short	0x0070
        /*0014*/ 	.byte	0x00, 0xf0, 0x01, 0x1a


	//----- nvinfo : EIATTR_SPARSE_MMA_MASK
	.align		4
.L_338:
        /*0018*/ 	.byte	0x03, 0x50
        /*001a*/ 	.short	0x0000


	//----- nvinfo : EIATTR_MAXREG_COUNT
	.align		4
        /*001c*/ 	.byte	0x03, 0x1b
        /*001e*/ 	.short	0x00a8


	//----- nvinfo : EIATTR_NUM_BARRIERS
	.align		4
        /*0020*/ 	.byte	0x02, 0x4c
        /*0022*/ 	.byte	0x0a
	.zero		1


	//----- nvinfo : EIATTR_ANNOTATIONS
	.align		4
        /*0024*/ 	.byte	0x04, 0x55
        /*0026*/ 	.short	(.L_340 - .L_339)


	//   ....[0]....
.L_339:
        /*0028*/ 	.word	0x00000001
        /*002c*/ 	.byte	0xc0, 0x02, 0x00, 0x00, 0x01, 0x00, 0x00, 0x00, 0x20, 0x12, 0x00, 0x00, 0x01, 0x00, 0x00, 0x00
        /*003c*/ 	.byte	0x00, 0xf9, 0x00, 0x00


	//----- nvinfo : EIATTR_MERCURY_ISA_VERSION
	.align		4
.L_340:
        /*0040*/ 	.byte	0x03, 0x5f
        /*0042*/ 	.short	0x0101


	//----- nvinfo : EIATTR_INT_WARP_WIDE_INSTR_OFFSETS
	.align		4
        /*0044*/ 	.byte	0x04, 0x31
        /*0046*/ 	.short	(.L_342 - .L_341)


	//   ....[0]....
.L_341:
        /*0048*/ 	.word	0x00000190


	//   ....[1]....
        /*004c*/ 	.word	0x000001c0


	//----- nvinfo : EIATTR_COOP_GROUP_MASK_REGIDS
	.align		4
.L_342:
        /*0050*/ 	.byte	0x04, 0x29
        /*0052*/ 	.short	(.L_344 - .L_343)


	//   ....[0]....
.L_343:
        /*0054*/ 	.word	0xffffffff


	//   ....[1]....
        /*0058*/ 	.word	0xffffffff


	//   ....[2]....
        /*005c*/ 	.word	0xffffffff


	//   ....[3]....
        /*0060*/ 	.word	0xffffffff


	//   ....[4]....
        /*0064*/ 	.word	0xffffffff


	//   ....[5]....
        /*0068*/ 	.word	0xffffffff


	//----- nvinfo : EIATTR_COOP_GROUP_INSTR_OFFSETS
	.align		4
.L_344:
        /*006c*/ 	.byte	0x04, 0x28
        /*006e*/ 	.short	(.L_346 - .L_345)


	//   ....[0]....
.L_345:
        /*0070*/ 	.word	0x00000060


	//   ....[1]....
        /*0074*/ 	.word	0x000001a0


	//   ....[2]....
        /*0078*/ 	.word	0x00000220


	//   ....[3]....
        /*007c*/ 	.word	0x00000400


	//   ....[4]....
        /*0080*/ 	.word	0x000011e0


	//   ....[5]....
        /*0084*/ 	.word	0x0000d7e0


	//----- nvinfo : EIATTR_REG_RECONFIG
	.align		4
.L_346:
        /*0088*/ 	.byte	0x01, 0x54
	.zero		2


	//----- nvinfo : EIATTR_MBARRIER_INSTR_OFFSETS
	.align		4
        /*008c*/ 	.byte	0x04, 0x39
        /*008e*/ 	.short	(.L_348 - .L_347)


	//   ....[0]....
.L_347:
        /*0090*/ 	.word	0x00000290
        /*0094*/ 	.word	0x000000ff
        /*0098*/ 	.word	0x00031600
        /*009c*/ 	.short	0x0100
        /*009e*/ 	.byte	0x06
	.zero		1


	//   ....[1]....
        /*00a0*/ 	.word	0x000003b0
        /*00a4*/ 	.word	0x000000ff
        /*00a8*/ 	.word	0x00031610
        /*00ac*/ 	.short	0x0100
        /*00ae*/ 	.byte	0x08
	.zero		1


	//   ....[2]....
        /*00b0*/ 	.word	0x000003c0
        /*00b4*/ 	.word	0x000000ff
        /*00b8*/ 	.word	0x00031620
        /*00bc*/ 	.short	0x0100
        /*00be*/ 	.byte	0x08
	.zero		1


	//   ....[3]....
        /*00c0*/ 	.word	0x000003d0
        /*00c4*/ 	.word	0x000000ff
        /*00c8*/ 	.word	0x00031618
        /*00cc*/ 	.short	0x0100
        /*00ce*/ 	.byte	0x08
	.zero		1


	//   ....[4]....
        /*00d0*/ 	.word	0x000003e0
        /*00d4*/ 	.word	0x000000ff
        /*00d8*/ 	.word	0x00031628
        /*00dc*/ 	.short	0x0100
        /*00de*/ 	.byte	0x08
	.zero		1


	//   ....[5]....
        /*00e0*/ 	.word	0x00000510
        /*00e4*/ 	.word	0x000000ff
        /*00e8*/ 	.word	0x00031630
        /*00ec*/ 	.short	0x0100
        /*00ee*/ 	.byte	0x08
	.zero		1


	//   ....[6]....
        /*00f0*/ 	.word	0x00000520
        /*00f4*/ 	.word	0x000000ff
        /*00f8*/ 	.word	0x00031638
        /*00fc*/ 	.short	0x0100
        /*00fe*/ 	.byte	0x08
	.zero		1


	//   ....[7]....
        /*0100*/ 	.word	0x00001190
        /*0104*/ 	.word	0x00000011
        /*0108*/ 	.word	0x00031600
        /*010c*/ 	.short	0x010a
        /*010e*/ 	.byte	0x3f
	.zero		1


	//   ....[8]....
        /*0110*/ 	.word	0x00001200
        /*0114*/ 	.word	0x00000011
        /*0118*/ 	.word	0x00031600
        /*011c*/ 	.short	0x010a
        /*011e*/ 	.byte	0x3f
	.zero		1


	//   ....[9]....
        /*0120*/ 	.word	0x00001be0
        /*0124*/ 	.word	0x00000010
        /*0128*/ 	.word	0x00031610
        /*012c*/ 	.short	0x010a
        /*012e*/ 	.byte	0x3f
	.zero		1


	//   ....[10]....
        /*0130*/ 	.word	0x00001ca0
        /*0134*/ 	.word	0x00000010
        /*0138*/ 	.word	0x00031610
        /*013c*/ 	.short	0x010a
        /*013e*/ 	.byte	0x3f
	.zero		1


	//   ....[11]....
        /*0140*/ 	.word	0x00003860
        /*0144*/ 	.word	0x00000011
        /*0148*/ 	.word	0x00031630
        /*014c*/ 	.short	0x010a
        /*014e*/ 	.byte	0x3f
	.zero		1


	//   ....[12]....
        /*0150*/ 	.word	0x00003920
        /*0154*/ 	.word	0x00000011
        /*0158*/ 	.word	0x00031630
        /*015c*/ 	.short	0x010a
        /*015e*/ 	.byte	0x3f
	.zero		1


	//   ....[13]....
        /*0160*/ 	.word	0x00008870
        /*0164*/ 	.word	0x00000018
        /*0168*/ 	.word	0x00000000
        /*016c*/ 	.short	0x0101
        /*016e*/ 	.byte	0x3f
	.zero		1


	//   ....[14]....
        /*0170*/ 	.word	0x00008f70
        /*0174*/ 	.word	0x00000010
        /*0178*/ 	.word	0x00000000
        /*017c*/ 	.short	0x0101
        /*017e*/ 	.byte	0x3f
	.zero		1


	//   ....[15]....
        /*0180*/ 	.word	0x0000e290
        /*0184*/ 	.word	0x00000006
        /*0188*/ 	.word	0x00031620
        /*018c*/ 	.short	0x010a
        /*018e*/ 	.byte	0x3f
	.zero		1


	//   ....[16]....
        /*0190*/ 	.word	0x0000ecd0
        /*0194*/ 	.word	0x00000006
        /*0198*/ 	.word	0x00031638
        /*019c*/ 	.short	0x010a
        /*019e*/ 	.byte	0x3f
	.zero		1


	//   ....[17]....
        /*01a0*/ 	.word	0x0000f020
        /*01a4*/ 	.word	0x00000014
        /*01a8*/ 	.word	0x00031620
        /*01ac*/ 	.short	0x010a
        /*01ae*/ 	.byte	0x3f
	.zero		1


	//   ....[18]....
        /*01b0*/ 	.word	0x0000f460
        /*01b4*/ 	.word	0x00000006
        /*01b8*/ 	.word	0x00031638
        /*01bc*/ 	.short	0x010a
        /*01be*/ 	.byte	0x3f
	.zero		1


	//   ....[19]....
        /*01c0*/ 	.word	0x0000f9d0
        /*01c4*/ 	.word	0x00000005
        /*01c8*/ 	.word	0x00000000
        /*01cc*/ 	.short	0x010a
        /*01ce*/ 	.byte	0x3f
	.zero		1


	//   ....[20]....
        /*01d0*/ 	.word	0x0000fa60
        /*01d4*/ 	.word	0x00000003
        /*01d8*/ 	.word	0x00000000
        /*01dc*/ 	.short	0x010a
        /*01de*/ 	.byte	0x3f
	.zero		1


	//   ....[21]....
        /*01e0*/ 	.word	0x0000fab0
        /*01e4*/ 	.word	0x00000002
        /*01e8*/ 	.word	0x00031638
        /*01ec*/ 	.short	0x010a
        /*01ee*/ 	.byte	0x3f
	.zero		1


	//   ....[22]....
        /*01f0*/ 	.word	0x0000fb10
        /*01f4*/ 	.word	0x00000011
        /*01f8*/ 	.word	0x00031600
        /*01fc*/ 	.short	0x010a
        /*01fe*/ 	.byte	0x3f
	.zero		1


	//   ....[23]....
        /*0200*/ 	.word	0x0000fb60
        /*0204*/ 	.word	0x00000010
        /*0208*/ 	.word	0x00031610
        /*020c*/ 	.short	0x010a
        /*020e*/ 	.byte	0x3f
	.zero		1


	//   ....[24]....
        /*0210*/ 	.word	0x0000fbb0
        /*0214*/ 	.word	0x00000011
        /*0218*/ 	.word	0x00031630
        /*021c*/ 	.short	0x010a
        /*021e*/ 	.byte	0x3f
	.zero		1


	//   ....[25]....
        /*0220*/ 	.word	0x0000fc00
        /*0224*/ 	.word	0x00000006
        /*0228*/ 	.word	0x00031620
        /*022c*/ 	.short	0x010a
        /*022e*/ 	.byte	0x3f
	.zero		1


	//   ....[26]....
        /*0230*/ 	.word	0x0000fc50
        /*0234*/ 	.word	0x00000006
        /*0238*/ 	.word	0x00031638
        /*023c*/ 	.short	0x010a
        /*023e*/ 	.byte	0x3f
	.zero		1


	//   ....[27]....
        /*0240*/ 	.word	0x0000fcb0
        /*0244*/ 	.word	0x00000014
        /*0248*/ 	.word	0x00031620
        /*024c*/ 	.short	0x010a
        /*024e*/ 	.byte	0x3f
	.zero		1


	//   ....[28]....
        /*0250*/ 	.word	0x0000fd00
        /*0254*/ 	.word	0x00000006
        /*0258*/ 	.word	0x00031638
        /*025c*/ 	.short	0x010a
        /*025e*/ 	.byte	0x3f
	.zero		1


	//   ....[29]....
        /*0260*/ 	.word	0x0000fd50
        /*0264*/ 	.word	0x00000005
        /*0268*/ 	.word	0x00000000
        /*026c*/ 	.short	0x010a
        /*026e*/ 	.byte	0x3f
	.zero		1


	//   ....[30]....
        /*0270*/ 	.word	0x0000fda0
        /*0274*/ 	.word	0x00000003
        /*0278*/ 	.word	0x00000000
        /*027c*/ 	.short	0x010a
        /*027e*/ 	.byte	0x3f
	.zero		1


	//----- nvinfo : EIATTR_NUM_MBARRIERS
	.align		4
.L_348:
        /*0280*/ 	.byte	0x03, 0x38
        /*0282*/ 	.short	0x0007


	//----- nvinfo : EIATTR_EXIT_INSTR_OFFSETS
	.align		4
        /*0284*/ 	.byte	0x04, 0x1c
        /*0286*/ 	.short	(.L_350 - .L_349)


	//   ....[0]....
.L_349:
        /*0288*/ 	.word	0x0000fb00


	//----- nvinfo : EIATTR_MAX_THREADS
	.align		4
.L_350:
        /*028c*/ 	.byte	0x04, 0x05
        /*028e*/ 	.short	(.L_352 - .L_351)
.L_351:
        /*0290*/ 	.word	0x00000180
        /*0294*/ 	.word	0x00000001
        /*0298*/ 	.word	0x00000001


	//----- nvinfo : EIATTR_CRS_STACK_SIZE
	.align		4
.L_352:
        /*029c*/ 	.byte	0x04, 0x1e
        /*029e*/ 	.short	(.L_354 - .L_353)
.L_353:
        /*02a0*/ 	.word	0x00000000


	//----- nvinfo : EIATTR_CBANK_PARAM_SIZE
	.align		4
.L_354:
        /*02a4*/ 	.byte	0x03, 0x19
        /*02a6*/ 	.short	0x06f0


	//----- nvinfo : EIATTR_PARAM_CBANK
	.align		4
        /*02a8*/ 	.byte	0x04, 0x0a
        /*02aa*/ 	.short	(.L_356 - .L_355)
	.align		4
.L_355:
        /*02ac*/ 	.word	index@(.nv.constant0._ZN7cutlass13device_kernelIN5flash11enable_sm90INS1_16FlashAttnBwdSm90INS1_25CollectiveMainloopBwdSm90ILi2ELi1ELi1EN4cute5tupleIJNS5_1CILi1EEES8_S8_EEENS6_IJNS7_ILi64EEENS7_ILi80EEENS7_ILi256EEEEEENS_10bfloat16_tEfNS_4arch4Sm90ELb0ELb1ELb1ELb1ELb0ELb0ELb1ELb1ELi2ELi1ELi1ELi1ELb0EEENS1_21CollectiveEpilogueBwdISD_SE_SG_Li256ELb1ELb1ELi2EEENS1_19SingleTileSchedulerILb1ELb0ELb0ELi80EEEEEEEEEvNT_6ParamsE)
        /*02b0*/ 	.short	0x0210
        /*02b2*/ 	.short	0x06f0


	//----- nvinfo : EIATTR_SW_WAR
	.align		4
.L_356:
        /*02b4*/ 	.byte	0x04, 0x36
        /*02b6*/ 	.short	(.L_358 - .L_357)
.L_357:
        /*02b8*/ 	.word	0x00000008
.L_358:


//--------------------- .nv.info._ZN7cutlass13device_kernelIN5flash11enable_sm90INS1_16FlashAttnBwdSm90INS1_25CollectiveMainloopBwdSm90ILi2ELi1ELi1EN4cute5tupleIJNS5_1CILi1EEES8_S8_EEENS6_IJNS7_ILi64EEENS7_ILi80EEENS7_ILi256EEEEEENS_10bfloat16_tEfNS_4arch4Sm90ELb0ELb1ELb1ELb1ELb0ELb0ELb1ELb1ELi2ELi1ELi1ELi1ELb0EEENS1_24CollectiveEpilogueBwdGQAISD_fSG_Li256ELb1ELb0EEENS1_19SingleTileSchedulerILb1ELb0ELb0ELi80EEEEEEEEEvNT_6ParamsE --------------------------
	.section	.nv.info._ZN7cutlass13device_kernelIN5flash11enable_sm90INS1_16FlashAttnBwdSm90INS1_25CollectiveMainloopBwdSm90ILi2ELi1ELi1EN4cute5tupleIJNS5_1CILi1EEES8_S8_EEENS6_IJNS7_ILi64EEENS7_ILi80EEENS7_ILi256EEEEEENS_10bfloat16_tEfNS_4arch4Sm90ELb0ELb1ELb1ELb1ELb0ELb0ELb1ELb1ELi2ELi1ELi1ELi1ELb0EEENS1_24CollectiveEpilogueBwdGQAISD_fSG_Li256ELb1ELb0EEENS1_19SingleTileSchedulerILb1ELb0ELb0ELi80EEEEEEEEEvNT_6ParamsE,"",@"SHT_CUDA_INFO"
	.sectionflags	@""
	.align	4


	//----- nvinfo : EIATTR_CUDA_API_VERSION
	.align		4
        /*0000*/ 	.byte	0x04, 0x37
        /*0002*/ 	.short	(.L_360 - .L_359)
.L_359:
        /*0004*/ 	.word	0x00000082


	//----- nvinfo : EIATTR_KPARAM_INFO
	.align		4
.L_360:
        /*0008*/ 	.byte	0x04, 0x17
        /*000a*/ 	.short	(.L_362 - .L_361)
.L_361:
        /*000c*/ 	.word	0x00000000
        /*0010*/ 	.short	0x0000
        /*0012*/ 	.short	0x0070
        /*0014*/ 	.byte	0x00, 0xf0, 0x01, 0x1a


	//----- nvinfo : EIATTR_SPARSE_MMA_MASK
	.align		4
.L_362:
        /*0018*/ 	.byte	0x03, 0x50
        /*001a*/ 	.short	0x0000


	//----- nvinfo : EIATTR_MAXREG_COUNT
	.align		4
        /*001c*/ 	.byte	0x03, 0x1b
        /*001e*/ 	.short	0x00a8


	//----- nvinfo : EIATTR_NUM_BARRIERS
	.align		4
        /*0020*/ 	.byte	0x02, 0x4c
        /*0022*/ 	.byte	0x0a
	.zero		1


	//----- nvinfo : EIATTR_ANNOTATIONS
	.align		4
        /*0024*/ 	.byte	0x04, 0x55
        /*0026*/ 	.short	(.L_364 - .L_363)


	//   ....[0]....
.L_363:
        /*0028*/ 	.word	0x00000001
        /*002c*/ 	.byte	0xc0, 0x02, 0x00, 0x00, 0x01, 0x00, 0x00, 0x00, 0x50, 0x12, 0x00, 0x00, 0x01, 0x00, 0x00, 0x00
        /*003c*/ 	.byte	0x90, 0xbf, 0x00, 0x00


	//----- nvinfo : EIATTR_MERCURY_ISA_VERSION
	.align		4
.L_364:
        /*0040*/ 	.byte	0x03, 0x5f
        /*0042*/ 	.short	0x0101


	//----- nvinfo : EIATTR_INT_WARP_WIDE_INSTR_OFFSETS
	.align		4
        /*0044*/ 	.byte	0x04, 0x31
        /*0046*/ 	.short	(.L_366 - .L_365)


	//   ....[0]....
.L_365:
        /*0048*/ 	.word	0x00000190


	//   ....[1]....
        /*004c*/ 	.word	0x000001c0


	//----- nvinfo : EIATTR_COOP_GROUP_MASK_REGIDS
	.align		4
.L_366:
        /*0050*/ 	.byte	0x04, 0x29
        /*0052*/ 	.short	(.L_368 - .L_367)


	//   ....[0]....
.L_367:
        /*0054*/ 	.word	0xffffffff


	//   ....[1]....
        /*0058*/ 	.word	0xffffffff


	//   ....[2]....
        /*005c*/ 	.word	0xffffffff


	//   ....[3]....
        /*0060*/ 	.word	0xffffffff


	//   ....[4]....
        /*0064*/ 	.word	0xffffffff


	//   ....[5]....
        /*0068*/ 	.word	0xffffffff


	//----- nvinfo : EIATTR_COOP_GROUP_INSTR_OFFSETS
	.align		4
.L_368:
        /*006c*/ 	.byte	0x04, 0x28
        /*006e*/ 	.short	(.L_370 - .L_369)


	//   ....[0]....
.L_369:
        /*0070*/ 	.word	0x00000060


	//   ....[1]....
        /*0074*/ 	.word	0x000001a0


	//   ....[2]....
        /*0078*/ 	.word	0x00000220


	//   ....[3]....
        /*007c*/ 	.word	0x00000400


	//   ....[4]....
        /*0080*/ 	.word	0x00001210


	//   ....[5]....
        /*0084*/ 	.word	0x00009e70


	//----- nvinfo : EIATTR_REG_RECONFIG
	.align		4
.L_370:
        /*0088*/ 	.byte	0x01, 0x54
	.zero		2


	//----- nvinfo : EIATTR_MBARRIER_INSTR_OFFSETS
	.align		4
        /*008c*/ 	.byte	0x04, 0x39
        /*008e*/ 	.short	(.L_372 - .L_371)


	//   ....[0]....
.L_371:
        /*0090*/ 	.word	0x00000290
        /*0094*/ 	.word	0x000000ff
        /*0098*/ 	.word	0x00031800
        /*009c*/ 	.short	0x0100
        /*009e*/ 	.byte	0x06
	.zero		1


	//   ....[1]....
        /*00a0*/ 	.word	0x000003b0
        /*00a4*/ 	.word	0x000000ff
        /*00a8*/ 	.word	0x00031810
        /*00ac*/ 	.short	0x0100
        /*00ae*/ 	.byte	0x08
	.zero		1


	//   ....[2]....
        /*00b0*/ 	.word	0x000003c0
        /*00b4*/ 	.word	0x000000ff
        /*00b8*/ 	.word	0x00031820
        /*00bc*/ 	.short	0x0100
        /*00be*/ 	.byte	0x08
	.zero		1


	//   ....[3]....
        /*00c0*/ 	.word	0x000003d0
        /*00c4*/ 	.word	0x000000ff
        /*00c8*/ 	.word	0x00031818
        /*00cc*/ 	.short	0x0100
        /*00ce*/ 	.byte	0x08
	.zero		1


	//   ....[4]....
        /*00d0*/ 	.word	0x000003e0
        /*00d4*/ 	.word	0x000000ff
        /*00d8*/ 	.word	0x00031828
        /*00dc*/ 	.short	0x0100
        /*00de*/ 	.byte	0x08
	.zero		1


	//   ....[5]....
        /*00e0*/ 	.word	0x00000510
        /*00e4*/ 	.word	0x000000ff
        /*00e8*/ 	.word	0x00031830
        /*00ec*/ 	.short	0x0100
        /*00ee*/ 	.byte	0x08
	.zero		1


	//   ....[6]....
        /*00f0*/ 	.word	0x00000520
        /*00f4*/ 	.word	0x000000ff
        /*00f8*/ 	.word	0x00031838
        /*00fc*/ 	.short	0x0100
        /*00fe*/ 	.byte	0x08
	.zero		1


	//   ....[7]....
        /*0100*/ 	.word	0x000011f0
        /*0104*/ 	.word	0x00000011
        /*0108*/ 	.word	0x00031800
        /*010c*/ 	.short	0x010a
        /*010e*/ 	.byte	0x3f
	.zero		1


	//   ....[8]....
        /*0110*/ 	.word	0x00001230
        /*0114*/ 	.word	0x00000011
        /*0118*/ 	.word	0x00031800
        /*011c*/ 	.short	0x010a
        /*011e*/ 	.byte	0x3f
	.zero		1


	//   ....[9]....
        /*0120*/ 	.word	0x00001c00
        /*0124*/ 	.word	0x00000010
        /*0128*/ 	.word	0x00031810
        /*012c*/ 	.short	0x010a
        /*012e*/ 	.byte	0x3f
	.zero		1


	//   ....[10]....
        /*0130*/ 	.word	0x00001cc0
        /*0134*/ 	.word	0x00000010
        /*0138*/ 	.word	0x00031810
        /*013c*/ 	.short	0x010a
        /*013e*/ 	.byte	0x3f
	.zero		1


	//   ....[11]....
        /*0140*/ 	.word	0x00003880
        /*0144*/ 	.word	0x00000011
        /*0148*/ 	.word	0x00031830
        /*014c*/ 	.short	0x010a
        /*014e*/ 	.byte	0x3f
	.zero		1


	//   ....[12]....
        /*0150*/ 	.word	0x00003940
        /*0154*/ 	.word	0x00000011
        /*0158*/ 	.word	0x00031830
        /*015c*/ 	.short	0x010a
        /*015e*/ 	.byte	0x3f
	.zero		1


	//   ....[13]....
        /*0160*/ 	.word	0x00008880
        /*0164*/ 	.word	0x00000018
        /*0168*/ 	.word	0x00000000
        /*016c*/ 	.short	0x0101
        /*016e*/ 	.byte	0x3f
	.zero		1


	//   ....[14]....
        /*0170*/ 	.word	0x00008f80
        /*0174*/ 	.word	0x00000010
        /*0178*/ 	.word	0x00000000
        /*017c*/ 	.short	0x0101
        /*017e*/ 	.byte	0x3f
	.zero		1


	//   ....[15]....
        /*0180*/ 	.word	0x0000a920
        /*0184*/ 	.word	0x00000006
        /*0188*/ 	.word	0x00031820
        /*018c*/ 	.short	0x010a
        /*018e*/ 	.byte	0x3f
	.zero		1


	//   ....[16]....
        /*0190*/ 	.word	0x0000b360
        /*0194*/ 	.word	0x00000006
        /*0198*/ 	.word	0x00031838
        /*019c*/ 	.short	0x010a
        /*019e*/ 	.byte	0x3f
	.zero		1


	//   ....[17]....
        /*01a0*/ 	.word	0x0000b6b0
        /*01a4*/ 	.word	0x00000014
        /*01a8*/ 	.word	0x00031820
        /*01ac*/ 	.short	0x010a
        /*01ae*/ 	.byte	0x3f
	.zero		1


	//   ....[18]....
        /*01b0*/ 	.word	0x0000baf0
        /*01b4*/ 	.word	0x00000006
        /*01b8*/ 	.word	0x00031838
        /*01bc*/ 	.short	0x010a
        /*01be*/ 	.byte	0x3f
	.zero		1


	//   ....[19]....
        /*01c0*/ 	.word	0x0000c060
        /*01c4*/ 	.word	0x00000005
        /*01c8*/ 	.word	0x00000000
        /*01cc*/ 	.short	0x010a
        /*01ce*/ 	.byte	0x3f
	.zero		1


	//   ....[20]....
        /*01d0*/ 	.word	0x0000c0f0
        /*01d4*/ 	.word	0x00000003
        /*01d8*/ 	.word	0x00000000
        /*01dc*/ 	.short	0x010a
        /*01de*/ 	.byte	0x3f
	.zero		1


	//   ....[21]....
        /*01e0*/ 	.word	0x0000c140
        /*01e4*/ 	.word	0x00000002
        /*01e8*/ 	.word	0x00031838
        /*01ec*/ 	.short	0x010a
        /*01ee*/ 	.byte	0x3f
	.zero		1


	//   ....[22]....
        /*01f0*/ 	.word	0x0000c1a0
        /*01f4*/ 	.word	0x00000011
        /*01f8*/ 	.word	0x00031800
        /*01fc*/ 	.short	0x010a
        /*01fe*/ 	.byte	0x3f
	.zero		1


	//   ....[23]....
        /*0200*/ 	.word	0x0000c1f0
        /*0204*/ 	.word	0x00000010
        /*0208*/ 	.word	0x00031810
        /*020c*/ 	.short	0x010a
        /*020e*/ 	.byte	0x3f
	.zero		1


	//   ....[24]....
        /*0210*/ 	.word	0x0000c240
        /*0214*/ 	.word	0x00000011
        /*0218*/ 	.word	0x00031830
        /*021c*/ 	.short	0x010a
        /*021e*/ 	.byte	0x3f
	.zero		1


	//   ....[25]....
        /*0220*/ 	.word	0x0000c290
        /*0224*/ 	.word	0x00000006
        /*0228*/ 	.word	0x00031820
        /*022c*/ 	.short	0x010a
        /*022e*/ 	.byte	0x3f
	.zero		1


	//   ....[26]....
        /*0230*/ 	.word	0x0000c2e0
        /*0234*/ 	.word	0x00000006
        /*0238*/ 	.word	0x00031838
        /*023c*/ 	.short	0x010a
        /*023e*/ 	.byte	0x3f
	.zero		1


	//   ....[27]....
        /*0240*/ 	.word	0x0000c340
        /*0244*/ 	.word	0x00000014
        /*0248*/ 	.word	0x00031820
        /*024c*/ 	.short	0x010a
        /*024e*/ 	.byte	0x3f
	.zero		1


	//   ....[28]....
        /*0250*/ 	.word	0x0000c390
        /*0254*/ 	.word	0x00000006
        /*0258*/ 	.word	0x00031838
        /*025c*/ 	.short	0x010a
        /*025e*/ 	.byte	0x3f
	.zero		1


	//   ....[29]....
        /*0260*/ 	.word	0x0000c3e0
        /*0264*/ 	.word	0x00000005
        /*0268*/ 	.word	0x00000000
        /*026c*/ 	.short	0x010a
        /*026e*/ 	.byte	0x3f
	.zero		1


	//   ....[30]....
        /*0270*/ 	.word	0x0000c430
        /*0274*/ 	.word	0x00000003
        /*0278*/ 	.word	0x00000000
        /*027c*/ 	.short	0x010a
        /*027e*/ 	.byte	0x3f
	.zero		1


	//----- nvinfo : EIATTR_NUM_MBARRIERS
	.align		4
.L_372:
        /*0280*/ 	.byte	0x03, 0x38
        /*0282*/ 	.short	0x0007


	//----- nvinfo : EIATTR_EXIT_INSTR_OFFSETS
	.align		4
        /*0284*/ 	.byte	0x04, 0x1c
        /*0286*/ 	.short	(.L_374 - .L_373)


	//   ....[0]....
.L_373:
        /*0288*/ 	.word	0x0000c190


	//----- nvinfo : EIATTR_MAX_THREADS
	.align		4
.L_374:
        /*028c*/ 	.byte	0x04, 0x05
        /*028e*/ 	.short	(.L_376 - .L_375)
.L_375:
        /*0290*/ 	.word	0x00000180
        /*0294*/ 	.word	0x00000001
        /*0298*/ 	.word	0x00000001


	//----- nvinfo : EIATTR_CRS_STACK_SIZE
	.align		4
.L_376:
        /*029c*/ 	.byte	0x04, 0x1e
        /*029e*/ 	.short	(.L_378 - .L_377)
.L_377:
        /*02a0*/ 	.word	0x00000000


	//----- nvinfo : EIATTR_CBANK_PARAM_SIZE
	.align		4
.L_378:
        /*02a4*/ 	.byte	0x03, 0x19
        /*02a6*/ 	.short	0x06f0


	//----- nvinfo : EIATTR_PARAM_CBANK
	.align		4
        /*02a8*/ 	.byte	0x04, 0x0a
        /*02aa*/ 	.short	(.L_380 - .L_379)
	.align		4
.L_379:
        /*02ac*/ 	.word	index@(.nv.constant0._ZN7cutlass13device_kernelIN5flash11enable_sm90INS1_16FlashAttnBwdSm90INS1_25CollectiveMainloopBwdSm90ILi2ELi1ELi1EN4cute5tupleIJNS5_1CILi1EEES8_S8_EEENS6_IJNS7_ILi64EEENS7_ILi80EEENS7_ILi256EEEEEENS_10bfloat16_tEfNS_4arch4Sm90ELb0ELb1ELb1ELb1ELb0ELb0ELb1ELb1ELi2ELi1ELi1ELi1ELb0EEENS1_24CollectiveEpilogueBwdGQAISD_fSG_Li256ELb1ELb0EEENS1_19SingleTileSchedulerILb1ELb0ELb0ELi80EEEEEEEEEvNT_6ParamsE)
        /*02b0*/ 	.short	0x0210
        /*02b2*/ 	.short	0x06f0


	//----- nvinfo : EIATTR_SW_WAR
	.align		4
.L_380:
        /*02b4*/ 	.byte	0x04, 0x36
        /*02b6*/ 	.short	(.L_382 - .L_381)
.L_381:
        /*02b8*/ 	.word	0x00000008
.L_382:


//--------------------- .nv.info._ZN7cutlass13device_kernelIN5flash11enable_sm90INS1_16FlashAttnBwdSm90INS1_25CollectiveMainloopBwdSm90ILi2ELi1ELi1EN4cute5tupleIJNS5_1CILi1EEES8_S8_EEENS6_IJNS7_ILi64EEENS7_ILi80EEENS7_ILi256EEEEEENS_10bfloat16_tEfNS_4arch4Sm90ELb1ELb0ELb1ELb0ELb0ELb0ELb1ELb1ELi2ELi1ELi1ELi1ELb0EEENS1_21CollectiveEpilogueBwdISD_SE_SG_Li256ELb0ELb1ELi2EEENS1_25SingleTileBwdLPTSchedulerILb0ELi80ELb0EEEEEEEEEvNT_6ParamsE --------------------------
	.section	.nv.info._ZN7cutlass13device_kernelIN5flash11enable_sm90INS1_16FlashAttnBwdSm90INS1_25CollectiveMainloopBwdSm90ILi2ELi1ELi1EN4cute5tupleIJNS5_1CILi1EEES8_S8_EEENS6_IJNS7_ILi64EEENS7_ILi80EEENS7_ILi256EEEEEENS_10bfloat16_tEfNS_4arch4Sm90ELb1ELb0ELb1ELb0ELb0ELb0ELb1ELb1ELi2ELi1ELi1ELi1ELb0EEENS1_21CollectiveEpilogueBwdISD_SE_SG_Li256ELb0ELb1ELi2EEENS1_25SingleTileBwdLPTSchedulerILb0ELi80ELb0EEEEEEEEEvNT_6ParamsE,"",@"SHT_CUDA_INFO"
	.sectionflags	@""
	.align	4


	//----- nvinfo : EIATTR_CUDA_API_VERSION
	.align		4
        /*0000*/ 	.byte	0x04, 0x37
        /*0002*/ 	.short	(.L_384 - .L_383)
.L_383:
        /*0004*/ 	.word	0x00000082


	//----- nvinfo : EIATTR_KPARAM_INFO
	.align		4
.L_384:
        /*0008*/ 	.byte	0x04, 0x17
        /*000a*/ 	.short	(.L_386 - .L_385)
.L_385:
        /*000c*/ 	.word	0x00000000
        /*0010*/ 	.short	0x0000
        /*0012*/ 	.short	0x0070
        /*0014*/ 	.byte	0x00, 0xf0, 0x01, 0x24


	//----- nvinfo : EIATTR_SPARSE_MMA_MASK
	.align		4
.L_386:
        /*0018*/ 	.byte	0x03, 0x50
        /*001a*/ 	.short	0x0000


	//----- nvinfo : EIATTR_MAXREG_COUNT
	.align		4
        /*001c*/ 	.byte	0x03, 0x1b
        /*001e*/ 	.short	0x00a8


	//----- nvinfo : EIATTR_NUM_BARRIERS
	.align		4
        /*0020*/ 	.byte	0x02, 0x4c
        /*0022*/ 	.byte	0x0a
	.zero		1


	//----- nvinfo : EIATTR_EXTERNS
	.align		4
        /*0024*/ 	.byte	0x04, 0x0f
        /*0026*/ 	.short	(.L_388 - .L_387)


	//   ....[0]....
	.align		4
.L_387:
        /*0028*/ 	.word	index@(__assertfail)


	//----- nvinfo : EIATTR_ANNOTATIONS
	.align		4
.L_388:
        /*002c*/ 	.byte	0x04, 0x55
        /*002e*/ 	.short	(.L_390 - .L_389)


	//   ....[0]....
.L_389:
        /*0030*/ 	.word	0x00000001
        /*0034*/ 	.byte	0xa0, 0x12, 0x00, 0x00, 0x01, 0x00, 0x00, 0x00, 0x20, 0x13, 0x00, 0x00, 0x01, 0x00, 0x00, 0x00
        /*0044*/ 	.byte	0xb0, 0x41, 0x00, 0x00, 0x01, 0x00, 0x00, 0x00, 0xf0, 0x41, 0x00, 0x00, 0x01, 0x00, 0x00, 0x00
        /*0054*/ 	.byte	0x30, 0x42, 0x00, 0x00, 0x01, 0x00, 0x00, 0x00, 0x30, 0x71, 0x00, 0x00, 0x01, 0x00, 0x00, 0x00
        /*0064*/ 	.byte	0x40, 0x72, 0x00, 0x00, 0x01, 0x00, 0x00, 0x00, 0xa0, 0x74, 0x00, 0x00, 0x01, 0x00, 0x00, 0x00
        /*0074*/ 	.byte	0x70, 0x79, 0x00, 0x00, 0x01, 0x00, 0x00, 0x00, 0xa0, 0x79, 0x00, 0x00, 0x01, 0x00, 0x00, 0x00
        /*0084*/ 	.byte	0xb0, 0xe6, 0x00, 0x00, 0x01, 0x00, 0x00, 0x00, 0x30, 0xe7, 0x00, 0x00


	//----- nvinfo : EIATTR_MERCURY_ISA_VERSION
	.align		4
.L_390:
        /*0090*/ 	.byte	0x03, 0x5f
        /*0092*/ 	.short	0x0101


	//----- nvinfo : EIATTR_INT_WARP_WIDE_INSTR_OFFSETS
	.align		4
        /*0094*/ 	.byte	0x04, 0x31
        /*0096*/ 	.short	(.L_392 - .L_391)


	//   ....[0]....
.L_391:
        /*0098*/ 	.word	0x000001e0


	//   ....[1]....
        /*009c*/ 	.word	0x00000290


	//----- nvinfo : EIATTR_COOP_GROUP_MASK_REGIDS
	.align		4
.L_392:
        /*00a0*/ 	.byte	0x04, 0x29
        /*00a2*/ 	.short	(.L_394 - .L_393)


	//   ....[0]....
.L_393:
        /*00a4*/ 	.word	0xffffffff


	//   ....[1]....
        /*00a8*/ 	.word	0xffffffff


	//   ....[2]....
        /*00ac*/ 	.word	0xffffffff


	//   ....[3]....
        /*00b0*/ 	.word	0xffffffff


	//   ....[4]....
        /*00b4*/ 	.word	0xffffffff


	//   ....[5]....
        /*00b8*/ 	.word	0xffffffff


	//   ....[6]....
        /*00bc*/ 	.word	0xffffffff


	//----- nvinfo : EIATTR_COOP_GROUP_INSTR_OFFSETS
	.align		4
.L_394:
        /*00c0*/ 	.byte	0x04, 0x28
        /*00c2*/ 	.short	(.L_396 - .L_395)


	//   ....[0]....
.L_395:
        /*00c4*/ 	.word	0x00000060


	//   ....[1]....
        /*00c8*/ 	.word	0x000001f0


	//   ....[2]....
        /*00cc*/ 	.word	0x000002a0


	//   ....[3]....
        /*00d0*/ 	.word	0x00000400


	//   ....[4]....
        /*00d4*/ 	.word	0x00000f80


	//   ....[5]....
        /*00d8*/ 	.word	0x0000b4d0


	//   ....[6]....
        /*00dc*/ 	.word	0x0000d710


	//----- nvinfo : EIATTR_REG_RECONFIG
	.align		4
.L_396:
        /*00e0*/ 	.byte	0x01, 0x54
	.zero		2


	//----- nvinfo : EIATTR_SYSCALL_OFFSETS
	.align		4
        /*00e4*/ 	.byte	0x04, 0x46
        /*00e6*/ 	.short	(.L_398 - .L_397)


	//   ....[0]....
.L_397:
        /*00e8*/ 	.word	0x0000aef0


	//   ....[1]....
        /*00ec*/ 	.word	0x0000b030


	//   ....[2]....
        /*00f0*/ 	.word	0x0000b150


	//   ....[3]....
        /*00f4*/ 	.word	0x0000b270


	//----- nvinfo : EIATTR_MBARRIER_INSTR_OFFSETS
	.align		4
.L_398:
        /*00f8*/ 	.byte	0x04, 0x39
        /*00fa*/ 	.short	(.L_400 - .L_399)


	//   ....[0]....
.L_399:
        /*00fc*/ 	.word	0x000002c0
        /*0100*/ 	.word	0x000000ff
        /*0104*/ 	.word	0x00031800
        /*0108*/ 	.short	0x0100
        /*010a*/ 	.byte	0x06
	.zero		1


	//   ....[1]....
        /*010c*/ 	.word	0x000003b0
        /*0110*/ 	.word	0x000000ff
        /*0114*/ 	.word	0x00031810
        /*0118*/ 	.short	0x0100
        /*011a*/ 	.byte	0x08
	.zero		1


	//   ....[2]....
        /*011c*/ 	.word	0x000003c0
        /*0120*/ 	.word	0x000000ff
        /*0124*/ 	.word	0x00031820
        /*0128*/ 	.short	0x0100
        /*012a*/ 	.byte	0x08
	.zero		1


	//   ....[3]....
        /*012c*/ 	.word	0x000003d0
        /*0130*/ 	.word	0x000000ff
        /*0134*/ 	.word	0x00031818
        /*0138*/ 	.short	0x0100
        /*013a*/ 	.byte	0x08
	.zero		1


	//   ....[4]....
        /*013c*/ 	.word	0x000003e0
        /*0140*/ 	.word	0x000000ff
        /*0144*/ 	.word	0x00031828
        /*0148*/ 	.short	0x0100
        /*014a*/ 	.byte	0x08
	.zero		1


	//   ....[5]....
        /*014c*/ 	.word	0x00000510
        /*0150*/ 	.word	0x000000ff
        /*0154*/ 	.word	0x00031830
        /*0158*/ 	.short	0x0100
        /*015a*/ 	.byte	0x08
	.zero		1


	//   ....[6]....
        /*015c*/ 	.word	0x00000520
        /*0160*/ 	.word	0x000000ff
        /*0164*/ 	.word	0x00031838
        /*0168*/ 	.short	0x0100
        /*016a*/ 	.byte	0x08
	.zero		1


	//   ....[7]....
        /*016c*/ 	.word	0x00000f00
        /*0170*/ 	.word	0x00000011
        /*0174*/ 	.word	0x00031800
        /*0178*/ 	.short	0x010a
        /*017a*/ 	.byte	0x3f
	.zero		1


	//   ....[8]....
        /*017c*/ 	.word	0x00001000
        /*0180*/ 	.word	0x00000011
        /*0184*/ 	.word	0x00031800
        /*0188*/ 	.short	0x010a
        /*018a*/ 	.byte	0x3f
	.zero		1


	//   ....[9]....
        /*018c*/ 	.word	0x000018a0
        /*0190*/ 	.word	0x00000010
        /*0194*/ 	.word	0x00031810
        /*0198*/ 	.short	0x010a
        /*019a*/ 	.byte	0x3f
	.zero		1


	//   ....[10]....
        /*019c*/ 	.word	0x00001970
        /*01a0*/ 	.word	0x00000010
        /*01a4*/ 	.word	0x00031810
        /*01a8*/ 	.short	0x010a
        /*01aa*/ 	.byte	0x3f
	.zero		1


	//   ....[11]....
        /*01ac*/ 	.word	0x00003ee0
        /*01b0*/ 	.word	0x00000011
        /*01b4*/ 	.word	0x00031830
        /*01b8*/ 	.short	0x010a
        /*01ba*/ 	.byte	0x3f
	.zero		1


	//   ....[12]....
        /*01bc*/ 	.word	0x00003f20
        /*01c0*/ 	.word	0x00000011
        /*01c4*/ 	.word	0x00031830
        /*01c8*/ 	.short	0x010a
        /*01ca*/ 	.byte	0x3f
	.zero		1


	//   ....[13]....
        /*01cc*/ 	.word	0x00009e60
        /*01d0*/ 	.word	0x00000018
        /*01d4*/ 	.word	0x00000000
        /*01d8*/ 	.short	0x0101
        /*01da*/ 	.byte	0x3f
	.zero		1


	//   ....[14]....
        /*01dc*/ 	.word	0x0000a830
        /*01e0*/ 	.word	0x00000010
        /*01e4*/ 	.word	0x00000000
        /*01e8*/ 	.short	0x0101
        /*01ea*/ 	.byte	0x3f
	.zero		1


	//   ....[15]....
        /*01ec*/ 	.word	0x0000dd90
        /*01f0*/ 	.word	0x00000007
        /*01f4*/ 	.word	0x00031820
        /*01f8*/ 	.short	0x010a
        /*01fa*/ 	.byte	0x3f
	.zero		1


	//   ....[16]....
        /*01fc*/ 	.word	0x0000e630
        /*0200*/ 	.word	0x00000007
        /*0204*/ 	.word	0x00031838
        /*0208*/ 	.short	0x010a
        /*020a*/ 	.byte	0x3f
	.zero		1


	//   ....[17]....
        /*020c*/ 	.word	0x0000e9c0
        /*0210*/ 	.word	0x00000013
        /*0214*/ 	.word	0x00031820
        /*0218*/ 	.short	0x010a
        /*021a*/ 	.byte	0x3f
	.zero		1


	//   ....[18]....
        /*021c*/ 	.word	0x0000eda0
        /*0220*/ 	.word	0x00000007
        /*0224*/ 	.word	0x00031838
        /*0228*/ 	.short	0x010a
        /*022a*/ 	.byte	0x3f
	.zero		1


	//   ....[19]....
        /*022c*/ 	.word	0x0000f260
        /*0230*/ 	.word	0x00000003
        /*0234*/ 	.word	0x00000000
        /*0238*/ 	.short	0x010a
        /*023a*/ 	.byte	0x3f
	.zero		1


	//   ....[20]....
        /*023c*/ 	.word	0x0000f2f0
        /*0240*/ 	.word	0x00000011
        /*0244*/ 	.word	0x00000000
        /*0248*/ 	.short	0x010a
        /*024a*/ 	.byte	0x3f
	.zero		1


	//   ....[21]....
        /*024c*/ 	.word	0x0000f340
        /*0250*/ 	.word	0x00000005
        /*0254*/ 	.word	0x00031838
        /*0258*/ 	.short	0x010a
        /*025a*/ 	.byte	0x3f
	.zero		1


	//   ....[22]....
        /*025c*/ 	.word	0x0000f3a0
        /*0260*/ 	.word	0x00000011
        /*0264*/ 	.word	0x00031800
        /*0268*/ 	.short	0x010a
        /*026a*/ 	.byte	0x3f
	.zero		1


	//   ....[23]....
        /*026c*/ 	.word	0x0000f3f0
        /*0270*/ 	.word	0x00000010
        /*0274*/ 	.word	0x00031810
        /*0278*/ 	.short	0x010a
        /*027a*/ 	.byte	0x3f
	.zero		1


	//   ....[24]....
        /*027c*/ 	.word	0x0000f440
        /*0280*/ 	.word	0x00000011
        /*0284*/ 	.word	0x00031830
        /*0288*/ 	.short	0x010a
        /*028a*/ 	.byte	0x3f
	.zero		1


	//   ....[25]....
        /*028c*/ 	.word	0x0000f490
        /*0290*/ 	.word	0x00000007
        /*0294*/ 	.word	0x00031820
        /*0298*/ 	.short	0x010a
        /*029a*/ 	.byte	0x3f
	.zero		1


	//   ....[26]....
        /*029c*/ 	.word	0x0000f4e0
        /*02a0*/ 	.word	0x00000007
        /*02a4*/ 	.word	0x00031838
        /*02a8*/ 	.short	0x010a
        /*02aa*/ 	.byte	0x3f
	.zero		1


	//   ....[27]....
        /*02ac*/ 	.word	0x0000f540
        /*02b0*/ 	.word	0x00000013
        /*02b4*/ 	.word	0x00031820
        /*02b8*/ 	.short	0x010a
        /*02ba*/ 	.byte	0x3f
	.zero		1


	//   ....[28]....
        /*02bc*/ 	.word	0x0000f590
        /*02c0*/ 	.word	0x00000007
        /*02c4*/ 	.word	0x00031838
        /*02c8*/ 	.short	0x010a
        /*02ca*/ 	.byte	0x3f
	.zero		1


	//   ....[29]....
        /*02cc*/ 	.word	0x0000f660
        /*02d0*/ 	.word	0x00000003
        /*02d4*/ 	.word	0x00000000
        /*02d8*/ 	.short	0x010a
        /*02da*/ 	.byte	0x3f
	.zero		1


	//   ....[30]....
        /*02dc*/ 	.word	0x0000f6b0
        /*02e0*/ 	.word	0x00000011
        /*02e4*/ 	.word	0x00000000
        /*02e8*/ 	.short	0x010a
        /*02ea*/ 	.byte	0x3f
	.zero		1


	//----- nvinfo : EIATTR_NUM_MBARRIERS
	.align		4
.L_400:
        /*02ec*/ 	.byte	0x03, 0x38
        /*02ee*/ 	.short	0x0007


	//----- nvinfo : EIATTR_EXIT_INSTR_OFFSETS
	.align		4
        /*02f0*/ 	.byte	0x04, 0x1c
        /*02f2*/ 	.short	(.L_402 - .L_401)


	//   ....[0]....
.L_401:
        /*02f4*/ 	.word	0x00000880


	//   ....[1]....
        /*02f8*/ 	.word	0x0000bdc0


	//   ....[2]....
        /*02fc*/ 	.word	0x0000d6c0


	//   ....[3]....
        /*0300*/ 	.word	0x0000f390


	//----- nvinfo : EIATTR_MAX_THREADS
	.align		4
.L_402:
        /*0304*/ 	.byte	0x04, 0x05
        /*0306*/ 	.short	(.L_404 - .L_403)
.L_403:
        /*0308*/ 	.word	0x00000180
        /*030c*/ 	.word	0x00000001
        /*0310*/ 	.word	0x00000001


	//----- nvinfo : EIATTR_CRS_STACK_SIZE
	.align		4
.L_404:
        /*0314*/ 	.byte	0x04, 0x1e
        /*0316*/ 	.short	(.L_406 - .L_405)
.L_405:
        /*0318*/ 	.word	0x00000000


	//----- nvinfo : EIATTR_CBANK_PARAM_SIZE
	.align		4
.L_406:
        /*031c*/ 	.byte	0x03, 0x19
        /*031e*/ 	.short	0x0970


	//----- nvinfo : EIATTR_PARAM_CBANK
	.align		4
        /*0320*/ 	.byte	0x04, 0x0a
        /*0322*/ 	.short	(.L_408 - .L_407)
	.align		4
.L_407:
        /*0324*/ 	.word	index@(.nv.constant0._ZN7cutlass13device_kernelIN5flash11enable_sm90INS1_16FlashAttnBwdSm90INS1_25CollectiveMainloopBwdSm90ILi2ELi1ELi1EN4cute5tupleIJNS5_1CILi1EEES8_S8_EEENS6_IJNS7_ILi64EEENS7_ILi80EEENS7_ILi256EEEEEENS_10bfloat16_tEfNS_4arch4Sm90ELb1ELb0ELb1ELb0ELb0ELb0ELb1ELb1ELi2ELi1ELi1ELi1ELb0EEENS1_21CollectiveEpilogueBwdISD_SE_SG_Li256ELb0ELb1ELi2EEENS1_25SingleTileBwdLPTSchedulerILb0ELi80ELb0EEEEEEEEEvNT_6ParamsE)
        /*0328*/ 	.short	0x0210
        /*032a*/ 	.short	0x0970


	//----- nvinfo : EIATTR_SW_WAR
	.align		4
.L_408:
        /*032c*/ 	.byte	0x04, 0x36
        /*032e*/ 	.short	(.L_410 - .L_409)
.L_409:
        /*0330*/ 	.word	0x00000008
.L_410:


//--------------------- .nv.info._ZN7cutlass13device_kernelIN5flash11enable_sm90INS1_16FlashAttnBwdSm90INS1_25CollectiveMainloopBwdSm90ILi2ELi1ELi1EN4cute5tupleIJNS5_1CILi1EEES8_S8_EEENS6_IJNS7_ILi64EEENS7_ILi80EEENS7_ILi256EEEEEENS_10bfloat16_tEfNS_4arch4Sm90ELb1ELb0ELb1ELb0ELb0ELb0ELb1ELb1ELi2ELi1ELi1ELi1ELb0EEENS1_24CollectiveEpilogueBwdGQAISD_fSG_Li256ELb0ELb0EEENS1_25SingleTileBwdLPTSchedulerILb0ELi80ELb0EEEEEEEEEvNT_6ParamsE --------------------------
	.section	.nv.info._ZN7cutlass13device_kernelIN5flash11enable_sm90INS1_16FlashAttnBwdSm90INS1_25CollectiveMainloopBwdSm90ILi2ELi1ELi1EN4cute5tupleIJNS5_1CILi1EEES8_S8_EEENS6_IJNS7_ILi64EEENS7_ILi80EEENS7_ILi256EEEEEENS_10bfloat16_tEfNS_4arch4Sm90ELb1ELb0ELb1ELb0ELb0ELb0ELb1ELb1ELi2ELi1ELi1ELi1ELb0EEENS1_24CollectiveEpilogueBwdGQAISD_fSG_Li256ELb0ELb0EEENS1_25SingleTileBwdLPTSchedulerILb0ELi80ELb0EEEEEEEEEvNT_6ParamsE,"",@"SHT_CUDA_INFO"
	.sectionflags	@""
	.align	4


	//----- nvinfo : EIATTR_CUDA_API_VERSION
	.align		4
        /*0000*/ 	.byte	0x04, 0x37
        /*0002*/ 	.short	(.L_412 - .L_411)
.L_411:
        /*0004*/ 	.word	0x00000082


	//----- nvinfo : EIATTR_KPARAM_INFO
	.align		4
.L_412:
        /*0008*/ 	.byte	0x04, 0x17
        /*000a*/ 	.short	(.L_414 - .L_413)
.L_413:
        /*000c*/ 	.word	0x00000000
        /*0010*/ 	.short	0x0000
        /*0012*/ 	.short	0x0070
        /*0014*/ 	.byte	0x00, 0xf0, 0x01, 0x1c


	//----- nvinfo : EIATTR_SPARSE_MMA_MASK
	.align		4
.L_414:
        /*0018*/ 	.byte	0x03, 0x50
        /*001a*/ 	.short	0x0000


	//----- nvinfo : EIATTR_MAXREG_COUNT
	.align		4
        /*001c*/ 	.byte	0x03, 0x1b
        /*001e*/ 	.short	0x00a8


	//----- nvinfo : EIATTR_NUM_BARRIERS
	.align		4
        /*0020*/ 	.byte	0x02, 0x4c
        /*0022*/ 	.byte	0x0a
	.zero		1


	//----- nvinfo : EIATTR_ANNOTATIONS
	.align		4
        /*0024*/ 	.byte	0x04, 0x55
        /*0026*/ 	.short	(.L_416 - .L_415)


	//   ....[0]....
.L_415:
        /*0028*/ 	.word	0x00000001
        /*002c*/ 	.byte	0xf0, 0x06, 0x00, 0x00, 0x01, 0x00, 0x00, 0x00, 0x90, 0x07, 0x00, 0x00, 0x01, 0x00, 0x00, 0x00
        /* <DEDUP_REMOVED lines=8> */
        /*00bc*/ 	.byte	0xb0, 0xa4, 0x00, 0x00, 0x01, 0x00, 0x00, 0x00, 0x30, 0xa5, 0x00, 0x00


	//----- nvinfo : EIATTR_MERCURY_ISA_VERSION
	.align		4
.L_416:
        /*00c8*/ 	.byte	0x03, 0x5f
        /*00ca*/ 	.short	0x0101


	//----- nvinfo : EIATTR_INT_WARP_WIDE_INSTR_OFFSETS
	.align		4
        /*00cc*/ 	.byte	0x04, 0x31
        /*00ce*/ 	.short	(.L_418 - .L_417)


	//   ....[0]....
.L_417:
        /*00d0*/ 	.word	0x00000180


	//   ....[1]....
        /*00d4*/ 	.word	0x00000230


	//----- nvinfo : EIATTR_COOP_GROUP_MASK_REGIDS
	.align		4
.L_418:
        /*00d8*/ 	.byte	0x04, 0x29
        /*00da*/ 	.short	(.L_420 - .L_419)


	//   ....[0]....
.L_419:
        /*00dc*/ 	.word	0xffffffff


	//   ....[1]....
        /*00e0*/ 	.word	0xffffffff


	//   ....[2]....
        /*00e4*/ 	.word	0xffffffff


	//   ....[3]....
        /*00e8*/ 	.word	0xffffffff


	//   ....[4]....
        /*00ec*/ 	.word	0xffffffff


	//   ....[5]....
        /*00f0*/ 	.word	0xffffffff


	//----- nvinfo : EIATTR_COOP_GROUP_INSTR_OFFSETS
	.align		4
.L_420:
        /*00f4*/ 	.byte	0x04, 0x28
        /*00f6*/ 	.short	(.L_422 - .L_421)


	//   ....[0]....
.L_421:
        /*00f8*/ 	.word	0x00000060


	//   ....[1]....
        /*00fc*/ 	.word	0x00000190


	//   ....[2]....
        /*0100*/ 	.word	0x00000240


	//   ....[3]....
        /*0104*/ 	.word	0x000003a0


	//   ....[4]....
        /*0108*/ 	.word	0x00000fe0


	//   ....[5]....
        /*010c*/ 	.word	0x00009520


	//----- nvinfo : EIATTR_REG_RECONFIG
	.align		4
.L_422:
        /*0110*/ 	.byte	0x01, 0x54
	.zero		2


	//----- nvinfo : EIATTR_MBARRIER_INSTR_OFFSETS
	.align		4
        /*0114*/ 	.byte	0x04, 0x39
        /*0116*/ 	.short	(.L_424 - .L_423)


	//   ....[0]....
.L_423:
        /*0118*/ 	.word	0x00000260
        /*011c*/ 	.word	0x000000ff
        /*0120*/ 	.word	0x00031800
        /*0124*/ 	.short	0x0100
        /*0126*/ 	.byte	0x06
	.zero		1


	//   ....[1]....
        /*0128*/ 	.word	0x00000350
        /*012c*/ 	.word	0x000000ff
        /*0130*/ 	.word	0x00031810
        /*0134*/ 	.short	0x0100
        /*0136*/ 	.byte	0x08
	.zero		1


	//   ....[2]....
        /*0138*/ 	.word	0x00000360
        /*013c*/ 	.word	0x000000ff
        /*0140*/ 	.word	0x00031820
        /*0144*/ 	.short	0x0100
        /*0146*/ 	.byte	0x08
	.zero		1


	//   ....[3]....
        /*0148*/ 	.word	0x00000370
        /*014c*/ 	.word	0x000000ff
        /*0150*/ 	.word	0x00031818
        /*0154*/ 	.short	0x0100
        /*0156*/ 	.byte	0x08
	.zero		1


	//   ....[4]....
        /*0158*/ 	.word	0x00000380
        /*015c*/ 	.word	0x000000ff
        /*0160*/ 	.word	0x00031828
        /*0164*/ 	.short	0x0100
        /*0166*/ 	.byte	0x08
	.zero		1


	//   ....[5]....
        /*0168*/ 	.word	0x000004b0
        /*016c*/ 	.word	0x000000ff
        /*0170*/ 	.word	0x00031830
        /*0174*/ 	.short	0x0100
        /*0176*/ 	.byte	0x08
	.zero		1


	//   ....[6]....
        /*0178*/ 	.word	0x000004c0
        /*017c*/ 	.word	0x000000ff
        /*0180*/ 	.word	0x00031838
        /*0184*/ 	.short	0x0100
        /*0186*/ 	.byte	0x08
	.zero		1


	//   ....[7]....
        /*0188*/ 	.word	0x00000f60
        /*018c*/ 	.word	0x00000011
        /*0190*/ 	.word	0x00031800
        /*0194*/ 	.short	0x010a
        /*0196*/ 	.byte	0x3f
	.zero		1


	//   ....[8]....
        /*0198*/ 	.word	0x00001060
        /*019c*/ 	.word	0x00000011
        /*01a0*/ 	.word	0x00031800
        /*01a4*/ 	.short	0x010a
        /*01a6*/ 	.byte	0x3f
	.zero		1


	//   ....[9]....
        /*01a8*/ 	.word	0x00001960
        /*01ac*/ 	.word	0x00000010
        /*01b0*/ 	.word	0x00031810
        /*01b4*/ 	.short	0x010a
        /*01b6*/ 	.byte	0x3f
	.zero		1


	//   ....[10]....
        /*01b8*/ 	.word	0x00001a20
        /*01bc*/ 	.word	0x00000010
        /*01c0*/ 	.word	0x00031810
        /*01c4*/ 	.short	0x010a
        /*01c6*/ 	.byte	0x3f
	.zero		1


	//   ....[11]....
        /*01c8*/ 	.word	0x000035b0
        /*01cc*/ 	.word	0x00000011
        /*01d0*/ 	.word	0x00031830
        /*01d4*/ 	.short	0x010a
        /*01d6*/ 	.byte	0x3f
	.zero		1


	//   ....[12]....
        /*01d8*/ 	.word	0x00003670
        /*01dc*/ 	.word	0x00000011
        /*01e0*/ 	.word	0x00031830
        /*01e4*/ 	.short	0x010a
        /*01e6*/ 	.byte	0x3f
	.zero		1


	//   ....[13]....
        /*01e8*/ 	.word	0x00007fe0
        /*01ec*/ 	.word	0x00000018
        /*01f0*/ 	.word	0x00000000
        /*01f4*/ 	.short	0x0101
        /*01f6*/ 	.byte	0x3f
	.zero		1


	//   ....[14]....
        /*01f8*/ 	.word	0x000086d0
        /*01fc*/ 	.word	0x00000010
        /*0200*/ 	.word	0x00000000
        /*0204*/ 	.short	0x0101
        /*0206*/ 	.byte	0x3f
	.zero		1


	//   ....[15]....
        /*0208*/ 	.word	0x00009b90
        /*020c*/ 	.word	0x00000007
        /*0210*/ 	.word	0x00031820
        /*0214*/ 	.short	0x010a
        /*0216*/ 	.byte	0x3f
	.zero		1


	//   ....[16]....
        /*0218*/ 	.word	0x0000a430
        /*021c*/ 	.word	0x00000007
        /*0220*/ 	.word	0x00031838
        /*0224*/ 	.short	0x010a
        /*0226*/ 	.byte	0x3f
	.zero		1


	//   ....[17]....
        /*0228*/ 	.word	0x0000a7c0
        /*022c*/ 	.word	0x00000013
        /*0230*/ 	.word	0x00031820
        /*0234*/ 	.short	0x010a
        /*0236*/ 	.byte	0x3f
	.zero		1


	//   ....[18]....
        /*0238*/ 	.word	0x0000aba0
        /*023c*/ 	.word	0x00000007
        /*0240*/ 	.word	0x00031838
        /*0244*/ 	.short	0x010a
        /*0246*/ 	.byte	0x3f
	.zero		1


	//   ....[19]....
        /*0248*/ 	.word	0x0000b040
        /*024c*/ 	.word	0x00000003
        /*0250*/ 	.word	0x00000000
        /*0254*/ 	.short	0x010a
        /*0256*/ 	.byte	0x3f
	.zero		1


	//   ....[20]....
        /*0258*/ 	.word	0x0000b0d0
        /*025c*/ 	.word	0x00000011
        /*0260*/ 	.word	0x00000000
        /*0264*/ 	.short	0x010a
        /*0266*/ 	.byte	0x3f
	.zero		1


	//   ....[21]....
        /*0268*/ 	.word	0x0000b120
        /*026c*/ 	.word	0x00000004
        /*0270*/ 	.word	0x00031838
        /*0274*/ 	.short	0x010a
        /*0276*/ 	.byte	0x3f
	.zero		1


	//   ....[22]....
        /*0278*/ 	.word	0x0000b180
        /*027c*/ 	.word	0x00000011
        /*0280*/ 	.word	0x00031800
        /*0284*/ 	.short	0x010a
        /*0286*/ 	.byte	0x3f
	.zero		1


	//   ....[23]....
        /*0288*/ 	.word	0x0000b1d0
        /*028c*/ 	.word	0x00000010
        /*0290*/ 	.word	0x00031810
        /*0294*/ 	.short	0x010a
        /*0296*/ 	.byte	0x3f
	.zero		1


	//   ....[24]....
        /*0298*/ 	.word	0x0000b220
        /*029c*/ 	.word	0x00000011
        /*02a0*/ 	.word	0x00031830
        /*02a4*/ 	.short	0x010a
        /*02a6*/ 	.byte	0x3f
	.zero		1


	//   ....[25]....
        /*02a8*/ 	.word	0x0000b270
        /*02ac*/ 	.word	0x00000007
        /*02b0*/ 	.word	0x00031820
        /*02b4*/ 	.short	0x010a
        /*02b6*/ 	.byte	0x3f
	.zero		1


	//   ....[26]....
        /*02b8*/ 	.word	0x0000b2c0
        /*02bc*/ 	.word	0x00000007
        /*02c0*/ 	.word	0x00031838
        /*02c4*/ 	.short	0x010a
        /*02c6*/ 	.byte	0x3f
	.zero		1


	//   ....[27]....
        /*02c8*/ 	.word	0x0000b320
        /*02cc*/ 	.word	0x00000013
        /*02d0*/ 	.word	0x00031820
        /*02d4*/ 	.short	0x010a
        /*02d6*/ 	.byte	0x3f
	.zero		1


	//   ....[28]....
        /*02d8*/ 	.word	0x0000b370
        /*02dc*/ 	.word	0x00000007
        /*02e0*/ 	.word	0x00031838
        /*02e4*/ 	.short	0x010a
        /*02e6*/ 	.byte	0x3f
	.zero		1


	//   ....[29]....
        /*02e8*/ 	.word	0x0000b3c0
        /*02ec*/ 	.word	0x00000003
        /*02f0*/ 	.word	0x00000000
        /*02f4*/ 	.short	0x010a
        /*02f6*/ 	.byte	0x3f
	.zero		1


	//   ....[30]....
        /*02f8*/ 	.word	0x0000b410
        /*02fc*/ 	.word	0x00000011
        /*0300*/ 	.word	0x00000000
        /*0304*/ 	.short	0x010a
        /*0306*/ 	.byte	0x3f
	.zero		1


	//----- nvinfo : EIATTR_NUM_MBARRIERS
	.align		4
.L_424:
        /*0308*/ 	.byte	0x03, 0x38
        /*030a*/ 	.short	0x0007


	//----- nvinfo : EIATTR_EXIT_INSTR_OFFSETS
	.align		4
        /*030c*/ 	.byte	0x04, 0x1c
        /*030e*/ 	.short	(.L_426 - .L_425)


	//   ....[0]....
.L_425:
        /*0310*/ 	.word	0x0000b170


	//----- nvinfo : EIATTR_MAX_THREADS
	.align		4
.L_426:
        /*0314*/ 	.byte	0x04, 0x05
        /*0316*/ 	.short	(.L_428 - .L_427)
.L_427:
        /*0318*/ 	.word	0x00000180
        /*031c*/ 	.word	0x00000001
        /*0320*/ 	.word	0x00000001


	//----- nvinfo : EIATTR_CRS_STACK_SIZE
	.align		4
.L_428:
        /*0324*/ 	.byte	0x04, 0x1e
        /*0326*/ 	.short	(.L_430 - .L_429)
.L_429:
        /*0328*/ 	.word	0x00000000


	//----- nvinfo : EIATTR_CBANK_PARAM_SIZE
	.align		4
.L_430:
        /*032c*/ 	.byte	0x03, 0x19
        /*032e*/ 	.short	0x0770


	//----- nvinfo : EIATTR_PARAM_CBANK
	.align		4
        /*0330*/ 	.byte	0x04, 0x0a
        /*0332*/ 	.short	(.L_432 - .L_431)
	.align		4
.L_431:
        /*0334*/ 	.word	index@(.nv.constant0._ZN7cutlass13device_kernelIN5flash11enable_sm90INS1_16FlashAttnBwdSm90INS1_25CollectiveMainloopBwdSm90ILi2ELi1ELi1EN4cute5tupleIJNS5_1CILi1EEES8_S8_EEENS6_IJNS7_ILi64EEENS7_ILi80EEENS7_ILi256EEEEEENS_10bfloat16_tEfNS_4arch4Sm90ELb1ELb0ELb1ELb0ELb0ELb0ELb1ELb1ELi2ELi1ELi1ELi1ELb0EEENS1_24CollectiveEpilogueBwdGQAISD_fSG_Li256ELb0ELb0EEENS1_25SingleTileBwdLPTSchedulerILb0ELi80ELb0EEEEEEEEEvNT_6ParamsE)
        /*0338*/ 	.short	0x0210
        /*033a*/ 	.short	0x0770


	//----- nvinfo : EIATTR_SW_WAR
	.align		4
.L_432:
        /*033c*/ 	.byte	0x04, 0x36
        /*033e*/ 	.short	(.L_434 - .L_433)
.L_433:
        /*0340*/ 	.word	0x00000008
.L_434:


//--------------------- .nv.info._ZN7cutlass13device_kernelIN5flash11enable_sm90INS1_16FlashAttnBwdSm90INS1_25CollectiveMainloopBwdSm90ILi2ELi1ELi1EN4cute5tupleIJNS5_1CILi1EEES8_S8_EEENS6_IJNS7_ILi64EEENS7_ILi80EEENS7_ILi256EEEEEENS_10bfloat16_tEfNS_4arch4Sm90ELb1ELb0ELb1ELb1ELb0ELb0ELb1ELb1ELi2ELi1ELi1ELi1ELb0EEENS1_21CollectiveEpilogueBwdISD_SE_SG_Li256ELb1ELb1ELi2EEENS1_25SingleTileBwdLPTSchedulerILb1ELi80ELb0EEEEEEEEEvNT_6ParamsE --------------------------
	.section	.nv.info._ZN7cutlass13device_kernelIN5flash11enable_sm90INS1_16FlashAttnBwdSm90INS1_25CollectiveMainloopBwdSm90ILi2ELi1ELi1EN4cute5tupleIJNS5_1CILi1EEES8_S8_EEENS6_IJNS7_ILi64EEENS7_ILi80EEENS7_ILi256EEEEEENS_10bfloat16_tEfNS_4arch4Sm90ELb1ELb0ELb1ELb1ELb0ELb0ELb1ELb1ELi2ELi1ELi1ELi1ELb0EEENS1_21CollectiveEpilogueBwdISD_SE_SG_Li256ELb1ELb1ELi2EEENS1_25SingleTileBwdLPTSchedulerILb1ELi80ELb0EEEEEEEEEvNT_6ParamsE,"",@"SHT_CUDA_INFO"
	.sectionflags	@""
	.align	4


	//----- nvinfo : EIATTR_CUDA_API_VERSION
	.align		4
        /*0000*/ 	.byte	0x04, 0x37
        /*0002*/ 	.short	(.L_436 - .L_435)
.L_435:
        /*0004*/ 	.word	0x00000082


	//----- nvinfo : EIATTR_KPARAM_INFO
	.align		4
.L_436:
        /*0008*/ 	.byte	0x04, 0x17
        /*000a*/ 	.short	(.L_438 - .L_437)
.L_437:
        /*000c*/ 	.word	0x00000000
        /*0010*/ 	.short	0x0000
        /*0012*/ 	.short	0x0070
        /*0014*/ 	.byte	0x00, 0xf0, 0x01, 0x1a


	//----- nvinfo : EIATTR_SPARSE_MMA_MASK
	.align		4
.L_438:
        /*0018*/ 	.byte	0x03, 0x50
        /*001a*/ 	.short	0x0000


	//----- nvinfo : EIATTR_MAXREG_COUNT
	.align		4
        /*001c*/ 	.byte	0x03, 0x1b
        /*001e*/ 	.short	0x00a8


	//----- nvinfo : EIATTR_NUM_BARRIERS
	.align		4
        /*0020*/ 	.byte	0x02, 0x4c
        /*0022*/ 	.byte	0x0a
	.zero		1


	//----- nvinfo : EIATTR_ANNOTATIONS
	.align		4
        /*0024*/ 	.byte	0x04, 0x55
        /*0026*/ 	.short	(.L_440 - .L_439)


	//   ....[0]....
.L_439:
        /* <DEDUP_REMOVED lines=11> */
        /*00cc*/ 	.byte	0xc0, 0xf8, 0x00, 0x00


	//----- nvinfo : EIATTR_MERCURY_ISA_VERSION
	.align		4
.L_440:
        /*00d0*/ 	.byte	0x03, 0x5f
        /*00d2*/ 	.short	0x0101


	//----- nvinfo : EIATTR_INT_WARP_WIDE_INSTR_OFFSETS
	.align		4
        /*00d4*/ 	.byte	0x04, 0x31
        /*00d6*/ 	.short	(.L_442 - .L_441)


	//   ....[0]....
.L_441:
        /*00d8*/ 	.word	0x00000190


	//   ....[1]....
        /*00dc*/ 	.word	0x000001c0


	//----- nvinfo : EIATTR_COOP_GROUP_MASK_REGIDS
	.align		4
.L_442:
        /*00e0*/ 	.byte	0x04, 0x29
        /*00e2*/ 	.short	(.L_444 - .L_443)


	//   ....[0]....
.L_443:
        /*00e4*/ 	.word	0xffffffff


	//   ....[1]....
        /*00e8*/ 	.word	0xffffffff


	//   ....[2]....
        /*00ec*/ 	.word	0xffffffff


	//   ....[3]....
        /*00f0*/ 	.word	0xffffffff


	//   ....[4]....
        /*00f4*/ 	.word	0xffffffff


	//   ....[5]....
        /*00f8*/ 	.word	0xffffffff


	//----- nvinfo : EIATTR_COOP_GROUP_INSTR_OFFSETS
	.align		4
.L_444:
        /*00fc*/ 	.byte	0x04, 0x28
        /*00fe*/ 	.short	(.L_446 - .L_445)


	//   ....[0]....
.L_445:
        /*0100*/ 	.word	0x00000060


	//   ....[1]....
        /*0104*/ 	.word	0x000001a0


	//   ....[2]....
        /*0108*/ 	.word	0x00000220


	//   ....[3]....
        /*010c*/ 	.word	0x00000400


	//   ....[4]....
        /*0110*/ 	.word	0x00001540


	//   ....[5]....
        /*0114*/ 	.word	0x0000d5c0


	//----- nvinfo : EIATTR_REG_RECONFIG
	.align		4
.L_446:
        /*0118*/ 	.byte	0x01, 0x54
	.zero		2


	//----- nvinfo : EIATTR_MBARRIER_INSTR_OFFSETS
	.align		4
        /*011c*/ 	.byte	0x04, 0x39
        /*011e*/ 	.short	(.L_448 - .L_447)


	//   ....[0]....
.L_447:
        /*0120*/ 	.word	0x00000290
        /*0124*/ 	.word	0x000000ff
        /*0128*/ 	.word	0x00031600
        /*012c*/ 	.short	0x0100
        /*012e*/ 	.byte	0x06
	.zero		1


	//   ....[1]....
        /*0130*/ 	.word	0x000003b0
        /*0134*/ 	.word	0x000000ff
        /*0138*/ 	.word	0x00031610
        /*013c*/ 	.short	0x0100
        /*013e*/ 	.byte	0x08
	.zero		1


	//   ....[2]....
        /*0140*/ 	.word	0x000003c0
        /*0144*/ 	.word	0x000000ff
        /*0148*/ 	.word	0x00031620
        /*014c*/ 	.short	0x0100
        /*014e*/ 	.byte	0x08
	.zero		1


	//   ....[3]....
        /*0150*/ 	.word	0x000003d0
        /*0154*/ 	.word	0x000000ff
        /*0158*/ 	.word	0x00031618
        /*015c*/ 	.short	0x0100
        /*015e*/ 	.byte	0x08
	.zero		1


	//   ....[4]....
        /*0160*/ 	.word	0x000003e0
        /*0164*/ 	.word	0x000000ff
        /*0168*/ 	.word	0x00031628
        /*016c*/ 	.short	0x0100
        /*016e*/ 	.byte	0x08
	.zero		1


	//   ....[5]....
        /*0170*/ 	.word	0x00000510
        /*0174*/ 	.word	0x000000ff
        /*0178*/ 	.word	0x00031630
        /*017c*/ 	.short	0x0100
        /*017e*/ 	.byte	0x08
	.zero		1


	//   ....[6]....
        /*0180*/ 	.word	0x00000520
        /*0184*/ 	.word	0x000000ff
        /*0188*/ 	.word	0x00031638
        /*018c*/ 	.short	0x0100
        /*018e*/ 	.byte	0x08
	.zero		1


	//   ....[7]....
        /*0190*/ 	.word	0x00001520
        /*0194*/ 	.word	0x000000e1
        /*0198*/ 	.word	0x00031600
        /*019c*/ 	.short	0x010a
        /*019e*/ 	.byte	0x3f
	.zero		1


	//   ....[8]....
        /*01a0*/ 	.word	0x00001640
        /*01a4*/ 	.word	0x000000e1
        /*01a8*/ 	.word	0x00031600
        /*01ac*/ 	.short	0x010a
        /*01ae*/ 	.byte	0x3f
	.zero		1


	//   ....[9]....
        /*01b0*/ 	.word	0x00001ef0
        /*01b4*/ 	.word	0x000000e0
        /*01b8*/ 	.word	0x00031610
        /*01bc*/ 	.short	0x010a
        /*01be*/ 	.byte	0x3f
	.zero		1


	//   ....[10]....
        /*01c0*/ 	.word	0x00001fb0
        /*01c4*/ 	.word	0x000000e0
        /*01c8*/ 	.word	0x00031610
        /*01cc*/ 	.short	0x010a
        /*01ce*/ 	.byte	0x3f
	.zero		1


	//   ....[11]....
        /*01d0*/ 	.word	0x00003b40
        /*01d4*/ 	.word	0x000000e1
        /*01d8*/ 	.word	0x00031630
        /*01dc*/ 	.short	0x010a
        /*01de*/ 	.byte	0x3f
	.zero		1


	//   ....[12]....
        /*01e0*/ 	.word	0x00003c00
        /*01e4*/ 	.word	0x000000e1
        /*01e8*/ 	.word	0x00031630
        /*01ec*/ 	.short	0x010a
        /*01ee*/ 	.byte	0x3f
	.zero		1


	//   ....[13]....
        /*01f0*/ 	.word	0x000085d0
        /*01f4*/ 	.word	0x00000018
        /*01f8*/ 	.word	0x00000000
        /*01fc*/ 	.short	0x0101
        /*01fe*/ 	.byte	0x3f
	.zero		1


	//   ....[14]....
        /*0200*/ 	.word	0x00008cd0
        /*0204*/ 	.word	0x000000e0
        /*0208*/ 	.word	0x00000000
        /*020c*/ 	.short	0x0101
        /*020e*/ 	.byte	0x3f
	.zero		1


	//   ....[15]....
        /*0210*/ 	.word	0x0000e220
        /*0214*/ 	.word	0x00000006
        /*0218*/ 	.word	0x00031620
        /*021c*/ 	.short	0x010a
        /*021e*/ 	.byte	0x3f
	.zero		1


	//   ....[16]....
        /*0220*/ 	.word	0x0000ec90
        /*0224*/ 	.word	0x00000006
        /*0228*/ 	.word	0x00031638
        /*022c*/ 	.short	0x010a
        /*022e*/ 	.byte	0x3f
	.zero		1


	//   ....[17]....
        /*0230*/ 	.word	0x0000efe0
        /*0234*/ 	.word	0x00000014
        /*0238*/ 	.word	0x00031620
        /*023c*/ 	.short	0x010a
        /*023e*/ 	.byte	0x3f
	.zero		1


	//   ....[18]....
        /*0240*/ 	.word	0x0000f420
        /*0244*/ 	.word	0x00000006
        /*0248*/ 	.word	0x00031638
        /*024c*/ 	.short	0x010a
        /*024e*/ 	.byte	0x3f
	.zero		1


	//   ....[19]....
        /*0250*/ 	.word	0x0000f990
        /*0254*/ 	.word	0x00000005
        /*0258*/ 	.word	0x00000000
        /*025c*/ 	.short	0x010a
        /*025e*/ 	.byte	0x3f
	.zero		1


	//   ....[20]....
        /*0260*/ 	.word	0x0000fa20
        /*0264*/ 	.word	0x00000003
        /*0268*/ 	.word	0x00000000
        /*026c*/ 	.short	0x010a
        /*026e*/ 	.byte	0x3f
	.zero		1


	//   ....[21]....
        /*0270*/ 	.word	0x0000fa70
        /*0274*/ 	.word	0x00000002
        /*0278*/ 	.word	0x00031638
        /*027c*/ 	.short	0x010a
        /*027e*/ 	.byte	0x3f
	.zero		1


	//   ....[22]....
        /*0280*/ 	.word	0x0000fad0
        /*0284*/ 	.word	0x000000e1
        /*0288*/ 	.word	0x00031600
        /*028c*/ 	.short	0x010a
        /*028e*/ 	.byte	0x3f
	.zero		1


	//   ....[23]....
        /*0290*/ 	.word	0x0000fb20
        /*0294*/ 	.word	0x000000e0
        /*0298*/ 	.word	0x00031610
        /*029c*/ 	.short	0x010a
        /*029e*/ 	.byte	0x3f
	.zero		1


	//   ....[24]....
        /*02a0*/ 	.word	0x0000fb70
        /*02a4*/ 	.word	0x000000e1
        /*02a8*/ 	.word	0x00031630
        /*02ac*/ 	.short	0x010a
        /*02ae*/ 	.byte	0x3f
	.zero		1


	//   ....[25]....
        /*02b0*/ 	.word	0x0000fbc0
        /*02b4*/ 	.word	0x00000006
        /*02b8*/ 	.word	0x00031620
        /*02bc*/ 	.short	0x010a
        /*02be*/ 	.byte	0x3f
	.zero		1


	//   ....[26]....
        /*02c0*/ 	.word	0x0000fc10
        /*02c4*/ 	.word	0x00000006
        /*02c8*/ 	.word	0x00031638
        /*02cc*/ 	.short	0x010a
        /*02ce*/ 	.byte	0x3f
	.zero		1


	//   ....[27]....
        /*02d0*/ 	.word	0x0000fc70
        /*02d4*/ 	.word	0x00000014
        /*02d8*/ 	.word	0x00031620
        /*02dc*/ 	.short	0x010a
        /*02de*/ 	.byte	0x3f
	.zero		1


	//   ....[28]....
        /*02e0*/ 	.word	0x0000fcc0
        /*02e4*/ 	.word	0x00000006
        /*02e8*/ 	.word	0x00031638
        /*02ec*/ 	.short	0x010a
        /*02ee*/ 	.byte	0x3f
	.zero		1


	//   ....[29]....
        /*02f0*/ 	.word	0x0000fd10
        /*02f4*/ 	.word	0x00000005
        /*02f8*/ 	.word	0x00000000
        /*02fc*/ 	.short	0x010a
        /*02fe*/ 	.byte	0x3f
	.zero		1


	//   ....[30]....
        /*0300*/ 	.word	0x0000fd60
        /*0304*/ 	.word	0x00000003
        /*0308*/ 	.word	0x00000000
        /*030c*/ 	.short	0x010a
        /*030e*/ 	.byte	0x3f
	.zero		1


	//----- nvinfo : EIATTR_NUM_MBARRIERS
	.align		4
.L_448:
        /*0310*/ 	.byte	0x03, 0x38
        /*0312*/ 	.short	0x0007


	//----- nvinfo : EIATTR_EXIT_INSTR_OFFSETS
	.align		4
        /*0314*/ 	.byte	0x04, 0x1c
        /*0316*/ 	.short	(.L_450 - .L_449)


	//   ....[0]....
.L_449:
        /*0318*/ 	.word	0x0000fac0


	//----- nvinfo : EIATTR_MAX_THREADS
	.align		4
.L_450:
        /*031c*/ 	.byte	0x04, 0x05
        /*031e*/ 	.short	(.L_452 - .L_451)
.L_451:
        /*0320*/ 	.word	0x00000180
        /*0324*/ 	.word	0x00000001
        /*0328*/ 	.word	0x00000001


	//----- nvinfo : EIATTR_CRS_STACK_SIZE
	.align		4
.L_452:
        /*032c*/ 	.byte	0x04, 0x1e
        /*032e*/ 	.short	(.L_454 - .L_453)
.L_453:
        /*0330*/ 	.word	0x00000000


	//----- nvinfo : EIATTR_CBANK_PARAM_SIZE
	.align		4
.L_454:
        /*0334*/ 	.byte	0x03, 0x19
        /*0336*/ 	.short	0x06f0


	//----- nvinfo : EIATTR_PARAM_CBANK
	.align		4
        /*0338*/ 	.byte	0x04, 0x0a
        /*033a*/ 	.short	(.L_456 - .L_455)
	.align		4
.L_455:
        /*033c*/ 	.word	index@(.nv.constant0._ZN7cutlass13device_kernelIN5flash11enable_sm90INS1_16FlashAttnBwdSm90INS1_25CollectiveMainloopBwdSm90ILi2ELi1ELi1EN4cute5tupleIJNS5_1CILi1EEES8_S8_EEENS6_IJNS7_ILi64EEENS7_ILi80EEENS7_ILi256EEEEEENS_10bfloat16_tEfNS_4arch4Sm90ELb1ELb0ELb1ELb1ELb0ELb0ELb1ELb1ELi2ELi1ELi1ELi1ELb0EEENS1_21CollectiveEpilogueBwdISD_SE_SG_Li256ELb1ELb1ELi2EEENS1_25SingleTileBwdLPTSchedulerILb1ELi80ELb0EEEEEEEEEvNT_6ParamsE)
        /*0340*/ 	.short	0x0210
        /*0342*/ 	.short	0x06f0


	//----- nvinfo : EIATTR_SW_WAR
	.align		4
.L_456:
        /*0344*/ 	.byte	0x04, 0x36
        /*0346*/ 	.short	(.L_458 - .L_457)
.L_457:
        /*0348*/ 	.word	0x00000008
.L_458:


//--------------------- .nv.info._ZN7cutlass13device_kernelIN5flash11enable_sm90INS1_16FlashAttnBwdSm90INS1_25CollectiveMainloopBwdSm90ILi2ELi1ELi1EN4cute5tupleIJNS5_1CILi1EEES8_S8_EEENS6_IJNS7_ILi64EEENS7_ILi80EEENS7_ILi256EEEEEENS_10bfloat16_tEfNS_4arch4Sm90ELb1ELb0ELb1ELb1ELb0ELb0ELb1ELb1ELi2ELi1ELi1ELi1ELb0EEENS1_24CollectiveEpilogueBwdGQAISD_fSG_Li256ELb1ELb0EEENS1_25SingleTileBwdLPTSchedulerILb1ELi80ELb0EEEEEEEEEvNT_6ParamsE --------------------------
	.section	.nv.info._ZN7cutlass13device_kernelIN5flash11enable_sm90INS1_16FlashAttnBwdSm90INS1_25CollectiveMainloopBwdSm90ILi2ELi1ELi1EN4cute5tupleIJNS5_1CILi1EEES8_S8_EEENS6_IJNS7_ILi64EEENS7_ILi80EEENS7_ILi256EEEEEENS_10bfloat16_tEfNS_4arch4Sm90ELb1ELb0ELb1ELb1ELb0ELb0ELb1ELb1ELi2ELi1ELi1ELi1ELb0EEENS1_24CollectiveEpilogueBwdGQAISD_fSG_Li256ELb1ELb0EEENS1_25SingleTileBwdLPTSchedulerILb1ELi80ELb0EEEEEEEEEvNT_6ParamsE,"",@"SHT_CUDA_INFO"
	.sectionflags	@""
	.align	4


	//----- nvinfo : EIATTR_CUDA_API_VERSION
	.align		4
        /*0000*/ 	.byte	0x04, 0x37
        /*0002*/ 	.short	(.L_460 - .L_459)
.L_459:
        /*0004*/ 	.word	0x00000082


	//----- nvinfo : EIATTR_KPARAM_INFO
	.align		4
.L_460:
        /*0008*/ 	.byte	0x04, 0x17
        /*000a*/ 	.short	(.L_462 - .L_461)
.L_461:
        /*000c*/ 	.word	0x00000000
        /*0010*/ 	.short	0x0000
        /*0012*/ 	.short	0x0070
        /*0014*/ 	.byte	0x00, 0xf0, 0x01, 0x1c


	//----- nvinfo : EIATTR_SPARSE_MMA_MASK
	.align		4
.L_462:
        /*0018*/ 	.byte	0x03, 0x50
        /*001a*/ 	.short	0x0000


	//----- nvinfo : EIATTR_MAXREG_COUNT
	.align		4
        /*001c*/ 	.byte	0x03, 0x1b
        /*001e*/ 	.short	0x00a8


	//----- nvinfo : EIATTR_NUM_BARRIERS
	.align		4
        /*0020*/ 	.byte	0x02, 0x4c
        /*0022*/ 	.byte	0x0a
	.zero		1


	//----- nvinfo : EIATTR_ANNOTATIONS
	.align		4
        /*0024*/ 	.byte	0x04, 0x55
        /*0026*/ 	.short	(.L_464 - .L_463)


	//   ....[0]....
.L_463:
        /* <DEDUP_REMOVED lines=11> */


	//----- nvinfo : EIATTR_MERCURY_ISA_VERSION
	.align		4
.L_464:
        /*00c0*/ 	.byte	0x03, 0x5f
        /*00c2*/ 	.short	0x0101


	//----- nvinfo : EIATTR_INT_WARP_WIDE_INSTR_OFFSETS
	.align		4
        /*00c4*/ 	.byte	0x04, 0x31
        /*00c6*/ 	.short	(.L_466 - .L_465)


	//   ....[0]....
.L_465:
        /*00c8*/ 	.word	0x00000190


	//   ....[1]....
        /*00cc*/ 	.word	0x000001c0


	//----- nvinfo : EIATTR_COOP_GROUP_MASK_REGIDS
	.align		4
.L_466:
        /*00d0*/ 	.byte	0x04, 0x29
        /*00d2*/ 	.short	(.L_468 - .L_467)


	//   ....[0]....
.L_467:
        /*00d4*/ 	.word	0xffffffff


	//   ....[1]....
        /*00d8*/ 	.word	0xffffffff


	//   ....[2]....
        /*00dc*/ 	.word	0xffffffff


	//   ....[3]....
        /*00e0*/ 	.word	0xffffffff


	//   ....[4]....
        /*00e4*/ 	.word	0xffffffff


	//   ....[5]....
        /*00e8*/ 	.word	0xffffffff


	//----- nvinfo : EIATTR_COOP_GROUP_INSTR_OFFSETS
	.align		4
.L_468:
        /*00ec*/ 	.byte	0x04, 0x28
        /*00ee*/ 	.short	(.L_470 - .L_469)


	//   ....[0]....
.L_469:
        /*00f0*/ 	.word	0x00000060


	//   ....[1]....
        /*00f4*/ 	.word	0x000001a0


	//   ....[2]....
        /*00f8*/ 	.word	0x00000220


	//   ....[3]....
        /*00fc*/ 	.word	0x00000400


	//   ....[4]....
        /*0100*/ 	.word	0x000014c0


	//   ....[5]....
        /*0104*/ 	.word	0x00009ac0


	//----- nvinfo : EIATTR_REG_RECONFIG
	.align		4
.L_470:
        /*0108*/ 	.byte	0x01, 0x54
	.zero		2


	//----- nvinfo : EIATTR_MBARRIER_INSTR_OFFSETS
	.align		4
        /*010c*/ 	.byte	0x04, 0x39
        /*010e*/ 	.short	(.L_472 - .L_471)


	//   ....[0]....
.L_471:
        /*0110*/ 	.word	0x00000290
        /*0114*/ 	.word	0x000000ff
        /*0118*/ 	.word	0x00031800
        /*011c*/ 	.short	0x0100
        /*011e*/ 	.byte	0x06
	.zero		1


	//   ....[1]....
        /*0120*/ 	.word	0x000003b0
        /*0124*/ 	.word	0x000000ff
        /*0128*/ 	.word	0x00031810
        /*012c*/ 	.short	0x0100
        /*012e*/ 	.byte	0x08
	.zero		1


	//   ....[2]....
        /*0130*/ 	.word	0x000003c0
        /*0134*/ 	.word	0x000000ff
        /*0138*/ 	.word	0x00031820
        /*013c*/ 	.short	0x0100
        /*013e*/ 	.byte	0x08
	.zero		1


	//   ....[3]....
        /*0140*/ 	.word	0x000003d0
        /*0144*/ 	.word	0x000000ff
        /*0148*/ 	.word	0x00031818
        /*014c*/ 	.short	0x0100
        /*014e*/ 	.byte	0x08
	.zero		1


	//   ....[4]....
        /*0150*/ 	.word	0x000003e0
        /*0154*/ 	.word	0x000000ff
        /*0158*/ 	.word	0x00031828
        /*015c*/ 	.short	0x0100
        /*015e*/ 	.byte	0x08
	.zero		1


	//   ....[5]....
        /*0160*/ 	.word	0x00000510
        /*0164*/ 	.word	0x000000ff
        /*0168*/ 	.word	0x00031830
        /*016c*/ 	.short	0x0100
        /*016e*/ 	.byte	0x08
	.zero		1


	//   ....[6]....
        /*0170*/ 	.word	0x00000520
        /*0174*/ 	.word	0x000000ff
        /*0178*/ 	.word	0x00031838
        /*017c*/ 	.short	0x0100
        /*017e*/ 	.byte	0x08
	.zero		1


	//   ....[7]....
        /*0180*/ 	.word	0x000014e0
        /*0184*/ 	.word	0x00000011
        /*0188*/ 	.word	0x00031800
        /*018c*/ 	.short	0x010a
        /*018e*/ 	.byte	0x3f
	.zero		1


	//   ....[8]....
        /*0190*/ 	.word	0x000015a0
        /*0194*/ 	.word	0x00000011
        /*0198*/ 	.word	0x00031800
        /*019c*/ 	.short	0x010a
        /*019e*/ 	.byte	0x3f
	.zero		1


	//   ....[9]....
        /*01a0*/ 	.word	0x00001e40
        /*01a4*/ 	.word	0x00000010
        /*01a8*/ 	.word	0x00031810
        /*01ac*/ 	.short	0x010a
        /*01ae*/ 	.byte	0x3f
	.zero		1


	//   ....[10]....
        /*01b0*/ 	.word	0x00001f00
        /*01b4*/ 	.word	0x00000010
        /*01b8*/ 	.word	0x00031810
        /*01bc*/ 	.short	0x010a
        /*01be*/ 	.byte	0x3f
	.zero		1


	//   ....[11]....
        /*01c0*/ 	.word	0x00003aa0
        /*01c4*/ 	.word	0x00000011
        /*01c8*/ 	.word	0x00031830
        /*01cc*/ 	.short	0x010a
        /*01ce*/ 	.byte	0x3f
	.zero		1


	//   ....[12]....
        /*01d0*/ 	.word	0x00003b60
        /*01d4*/ 	.word	0x00000011
        /*01d8*/ 	.word	0x00031830
        /*01dc*/ 	.short	0x010a
        /*01de*/ 	.byte	0x3f
	.zero		1


	//   ....[13]....
        /*01e0*/ 	.word	0x000084c0
        /*01e4*/ 	.word	0x00000018
        /*01e8*/ 	.word	0x00000000
        /*01ec*/ 	.short	0x0101
        /*01ee*/ 	.byte	0x3f
	.zero		1


	//   ....[14]....
        /*01f0*/ 	.word	0x00008bb0
        /*01f4*/ 	.word	0x00000010
        /*01f8*/ 	.word	0x00000000
        /*01fc*/ 	.short	0x0101
        /*01fe*/ 	.byte	0x3f
	.zero		1


	//   ....[15]....
        /*0200*/ 	.word	0x0000a720
        /*0204*/ 	.word	0x00000006
        /*0208*/ 	.word	0x00031820
        /*020c*/ 	.short	0x010a
        /*020e*/ 	.byte	0x3f
	.zero		1


	//   ....[16]....
        /*0210*/ 	.word	0x0000b190
        /*0214*/ 	.word	0x00000006
        /*0218*/ 	.word	0x00031838
        /*021c*/ 	.short	0x010a
        /*021e*/ 	.byte	0x3f
	.zero		1


	//   ....[17]....
        /*0220*/ 	.word	0x0000b4e0
        /*0224*/ 	.word	0x00000014
        /*0228*/ 	.word	0x00031820
        /*022c*/ 	.short	0x010a
        /*022e*/ 	.byte	0x3f
	.zero		1


	//   ....[18]....
        /*0230*/ 	.word	0x0000b920
        /*0234*/ 	.word	0x00000006
        /*0238*/ 	.word	0x00031838
        /*023c*/ 	.short	0x010a
        /*023e*/ 	.byte	0x3f
	.zero		1


	//   ....[19]....
        /*0240*/ 	.word	0x0000be90
        /*0244*/ 	.word	0x00000005
        /*0248*/ 	.word	0x00000000
        /*024c*/ 	.short	0x010a
        /*024e*/ 	.byte	0x3f
	.zero		1


	//   ....[20]....
        /*0250*/ 	.word	0x0000bf20
        /*0254*/ 	.word	0x00000003
        /*0258*/ 	.word	0x00000000
        /*025c*/ 	.short	0x010a
        /*025e*/ 	.byte	0x3f
	.zero		1


	//   ....[21]....
        /*0260*/ 	.word	0x0000bf70
        /*0264*/ 	.word	0x00000002
        /*0268*/ 	.word	0x00031838
        /*026c*/ 	.short	0x010a
        /*026e*/ 	.byte	0x3f
	.zero		1


	//   ....[22]....
        /*0270*/ 	.word	0x0000bfd0
        /*0274*/ 	.word	0x00000011
        /*0278*/ 	.word	0x00031800
        /*027c*/ 	.short	0x010a
        /*027e*/ 	.byte	0x3f
	.zero		1


	//   ....[23]....
        /*0280*/ 	.word	0x0000c020
        /*0284*/ 	.word	0x00000010
        /*0288*/ 	.word	0x00031810
        /*028c*/ 	.short	0x010a
        /*028e*/ 	.byte	0x3f
	.zero		1


	//   ....[24]....
        /*0290*/ 	.word	0x0000c070
        /*0294*/ 	.word	0x00000011
        /*0298*/ 	.word	0x00031830
        /*029c*/ 	.short	0x010a
        /*029e*/ 	.byte	0x3f
	.zero		1


	//   ....[25]....
        /*02a0*/ 	.word	0x0000c0c0
        /*02a4*/ 	.word	0x00000006
        /*02a8*/ 	.word	0x00031820
        /*02ac*/ 	.short	0x010a
        /*02ae*/ 	.byte	0x3f
	.zero		1


	//   ....[26]....
        /*02b0*/ 	.word	0x0000c110
        /*02b4*/ 	.word	0x00000006
        /*02b8*/ 	.word	0x00031838
        /*02bc*/ 	.short	0x010a
        /*02be*/ 	.byte	0x3f
	.zero		1


	//   ....[27]....
        /*02c0*/ 	.word	0x0000c170
        /*02c4*/ 	.word	0x00000014
        /*02c8*/ 	.word	0x00031820
        /*02cc*/ 	.short	0x010a
        /*02ce*/ 	.byte	0x3f
	.zero		1


	//   ....[28]....
        /*02d0*/ 	.word	0x0000c1c0
        /*02d4*/ 	.word	0x00000006
        /*02d8*/ 	.word	0x00031838
        /*02dc*/ 	.short	0x010a
        /*02de*/ 	.byte	0x3f
	.zero		1


	//   ....[29]....
        /*02e0*/ 	.word	0x0000c210
        /*02e4*/ 	.word	0x00000005
        /*02e8*/ 	.word	0x00000000
        /*02ec*/ 	.short	0x010a
        /*02ee*/ 	.byte	0x3f
	.zero		1


	//   ....[30]....
        /*02f0*/ 	.word	0x0000c260
        /*02f4*/ 	.word	0x00000003
        /*02f8*/ 	.word	0x00000000
        /*02fc*/ 	.short	0x010a
        /*02fe*/ 	.byte	0x3f
	.zero		1


	//----- nvinfo : EIATTR_NUM_MBARRIERS
	.align		4
.L_472:
        /*0300*/ 	.byte	0x03, 0x38
        /*0302*/ 	.short	0x0007


	//----- nvinfo : EIATTR_EXIT_INSTR_OFFSETS
	.align		4
        /*0304*/ 	.byte	0x04, 0x1c
        /*0306*/ 	.short	(.L_474 - .L_473)


	//   ....[0]....
.L_473:
        /*0308*/ 	.word	0x0000bfc0


	//----- nvinfo : EIATTR_MAX_THREADS
	.align		4
.L_474:
        /*030c*/ 	.byte	0x04, 0x05
        /*030e*/ 	.short	(.L_476 - .L_475)
.L_475:
        /*0310*/ 	.word	0x00000180
        /*0314*/ 	.word	0x00000001
        /*0318*/ 	.word	0x00000001


	//----- nvinfo : EIATTR_CRS_STACK_SIZE
	.align		4
.L_476:
        /*031c*/ 	.byte	0x04, 0x1e
        /*031e*/ 	.short	(.L_478 - .L_477)
.L_477:
        /*0320*/ 	.word	0x00000000


	//----- nvinfo : EIATTR_CBANK_PARAM_SIZE
	.align		4
.L_478:
        /*0324*/ 	.byte	0x03, 0x19
        /*0326*/ 	.short	0x0770


	//----- nvinfo : EIATTR_PARAM_CBANK
	.align		4
        /*0328*/ 	.byte	0x04, 0x0a
        /*032a*/ 	.short	(.L_480 - .L_479)
	.align		4
.L_479:
        /*032c*/ 	.word	index@(.nv.constant0._ZN7cutlass13device_kernelIN5flash11enable_sm90INS1_16FlashAttnBwdSm90INS1_25CollectiveMainloopBwdSm90ILi2ELi1ELi1EN4cute5tupleIJNS5_1CILi1EEES8_S8_EEENS6_IJNS7_ILi64EEENS7_ILi80EEENS7_ILi256EEEEEENS_10bfloat16_tEfNS_4arch4Sm90ELb1ELb0ELb1ELb1ELb0ELb0ELb1ELb1ELi2ELi1ELi1ELi1ELb0EEENS1_24CollectiveEpilogueBwdGQAISD_fSG_Li256ELb1ELb0EEENS1_25SingleTileBwdLPTSchedulerILb1ELi80ELb0EEEEEEEEEvNT_6ParamsE)
        /*0330*/ 	.short	0x0210
        /*0332*/ 	.short	0x0770


	//----- nvinfo : EIATTR_SW_WAR
	.align		4
.L_480:
        /*0334*/ 	.byte	0x04, 0x36
        /*0336*/ 	.short	(.L_482 - .L_481)
.L_481:
        /*0338*/ 	.word	0x00000008
.L_482:


//--------------------- .nv.info._ZN7cutlass13device_kernelIN5flash11enable_sm90INS1_16FlashAttnBwdSm90INS1_25CollectiveMainloopBwdSm90ILi2ELi1ELi1EN4cute5tupleIJNS5_1CILi1EEES8_S8_EEENS6_IJNS7_ILi64EEENS7_ILi80EEENS7_ILi256EEEEEENS_10bfloat16_tEfNS_4arch4Sm90ELb0ELb0ELb0ELb0ELb0ELb0ELb1ELb1ELi2ELi1ELi1ELi1ELb0EEENS1_21CollectiveEpilogueBwdISD_SE_SG_Li256ELb0ELb1ELi2EEENS1_19SingleTileSchedulerILb0ELb0ELb0ELi80EEEEEEEEEvNT_6ParamsE --------------------------
	.section	.nv.info._ZN7cutlass13device_kernelIN5flash11enable_sm90INS1_16FlashAttnBwdSm90INS1_25CollectiveMainloopBwdSm90ILi2ELi1ELi1EN4cute5tupleIJNS5_1CILi1EEES8_S8_EEENS6_IJNS7_ILi64EEENS7_ILi80EEENS7_ILi256EEEEEENS_10bfloat16_tEfNS_4arch4Sm90ELb0ELb0ELb0ELb0ELb0ELb0ELb1ELb1ELi2ELi1ELi1ELi1ELb0EEENS1_21CollectiveEpilogueBwdISD_SE_SG_Li256ELb0ELb1ELi2EEENS1_19SingleTileSchedulerILb0ELb0ELb0ELi80EEEEEEEEEvNT_6ParamsE,"",@"SHT_CUDA_INFO"
	.sectionflags	@""
	.align	4


	//----- nvinfo : EIATTR_CUDA_API_VERSION
	.align		4
        /*0000*/ 	.byte	0x04, 0x37
        /*0002*/ 	.short	(.L_484 - .L_483)
.L_483:
        /*0004*/ 	.word	0x00000082


	//----- nvinfo : EIATTR_KPARAM_INFO
	.align		4
.L_484:
        /*0008*/ 	.byte	0x04, 0x17
        /*000a*/ 	.short	(.L_486 - .L_485)
.L_485:
        /*000c*/ 	.word	0x00000000
        /*0010*/ 	.short	0x0000
        /*0012*/ 	.short	0x0070
        /*0014*/ 	.byte	0x00, 0xf0, 0x01, 0x24


	//----- nvinfo : EIATTR_SPARSE_MMA_MASK
	.align		4
.L_486:
        /*0018*/ 	.byte	0x03, 0x50
        /*001a*/ 	.short	0x0000


	//----- nvinfo : EIATTR_MAXREG_COUNT
	.align		4
        /*001c*/ 	.byte	0x03, 0x1b
        /*001e*/ 	.short	0x00a8


	//----- nvinfo : EIATTR_NUM_BARRIERS
	.align		4
        /*0020*/ 	.byte	0x02, 0x4c
        /*0022*/ 	.byte	0x0a
	.zero		1


	//----- nvinfo : EIATTR_EXTERNS
	.align		4
        /*0024*/ 	.byte	0x04, 0x0f
        /*0026*/ 	.short	(.L_488 - .L_487)


	//   ....[0]....
	.align		4
.L_487:
        /*0028*/ 	.word	index@(__assertfail)


	//----- nvinfo : EIATTR_ANNOTATIONS
	.align		4
.L_488:
        /*002c*/ 	.byte	0x04, 0x55
        /*002e*/ 	.short	(.L_490 - .L_489)


	//   ....[0]....
.L_489:
        /*0030*/ 	.word	0x00000001
        /*0034*/ 	.byte	0x00, 0xb6, 0x00, 0x00, 0x01, 0x00, 0x00, 0x00, 0x60, 0xb6, 0x00, 0x00


	//----- nvinfo : EIATTR_MERCURY_ISA_VERSION
	.align		4
.L_490:
        /*0040*/ 	.byte	0x03, 0x5f
        /*0042*/ 	.short	0x0101


	//----- nvinfo : EIATTR_INT_WARP_WIDE_INSTR_OFFSETS
	.align		4
        /*0044*/ 	.byte	0x04, 0x31
        /*0046*/ 	.short	(.L_492 - .L_491)


	//   ....[0]....
.L_491:
        /*0048*/ 	.word	0x000001e0


	//   ....[1]....
        /*004c*/ 	.word	0x00000290


	//----- nvinfo : EIATTR_COOP_GROUP_MASK_REGIDS
	.align		4
.L_492:
        /*0050*/ 	.byte	0x04, 0x29
        /*0052*/ 	.short	(.L_494 - .L_493)


	//   ....[0]....
.L_493:
        /*0054*/ 	.word	0xffffffff


	//   ....[1]....
        /*0058*/ 	.word	0xffffffff


	//   ....[2]....
        /*005c*/ 	.word	0xffffffff


	//   ....[3]....
        /*0060*/ 	.word	0xffffffff


	//   ....[4]....
        /*0064*/ 	.word	0xffffffff


	//   ....[5]....
        /*0068*/ 	.word	0xffffffff


	//   ....[6]....
        /*006c*/ 	.word	0xffffffff


	//----- nvinfo : EIATTR_COOP_GROUP_INSTR_OFFSETS
	.align		4
.L_494:
        /*0070*/ 	.byte	0x04, 0x28
        /*0072*/ 	.short	(.L_496 - .L_495)


	//   ....[0]....
.L_495:
        /*0074*/ 	.word	0x00000060


	//   ....[1]....
        /*0078*/ 	.word	0x000001f0


	//   ....[2]....
        /*007c*/ 	.word	0x000002a0


	//   ....[3]....
        /*0080*/ 	.word	0x00000400


	//   ....[4]....
        /*0084*/ 	.word	0x000006d0


	//   ....[5]....
        /*0088*/ 	.word	0x0000a330


	//   ....[6]....
        /*008c*/ 	.word	0x0000aa90


	//----- nvinfo : EIATTR_REG_RECONFIG
	.align		4
.L_496:
        /*0090*/ 	.byte	0x01, 0x54
	.zero		2


	//----- nvinfo : EIATTR_SYSCALL_OFFSETS
	.align		4
        /*0094*/ 	.byte	0x04, 0x46
        /*0096*/ 	.short	(.L_498 - .L_497)


	//   ....[0]....
.L_497:
        /*0098*/ 	.word	0x00009b30


	//   ....[1]....
        /*009c*/ 	.word	0x00009c70


	//   ....[2]....
        /*00a0*/ 	.word	0x00009d90


	//   ....[3]....
        /*00a4*/ 	.word	0x00009eb0


	//----- nvinfo : EIATTR_MBARRIER_INSTR_OFFSETS
	.align		4
.L_498:
        /*00a8*/ 	.byte	0x04, 0x39
        /*00aa*/ 	.short	(.L_500 - .L_499)


	//   ....[0]....
.L_499:
        /*00ac*/ 	.word	0x000002c0
        /*00b0*/ 	.word	0x000000ff
        /*00b4*/ 	.word	0x00031800
        /*00b8*/ 	.short	0x0100
        /*00ba*/ 	.byte	0x06
	.zero		1


	//   ....[1]....
        /*00bc*/ 	.word	0x000003b0
        /*00c0*/ 	.word	0x000000ff
        /*00c4*/ 	.word	0x00031810
        /*00c8*/ 	.short	0x0100
        /*00ca*/ 	.byte	0x08
	.zero		1


	//   ....[2]....
        /*00cc*/ 	.word	0x000003c0
        /*00d0*/ 	.word	0x000000ff
        /*00d4*/ 	.word	0x00031820
        /*00d8*/ 	.short	0x0100
        /*00da*/ 	.byte	0x08
	.zero		1


	//   ....[3]....
        /*00dc*/ 	.word	0x000003d0
        /*00e0*/ 	.word	0x000000ff
        /*00e4*/ 	.word	0x00031818
        /*00e8*/ 	.short	0x0100
        /*00ea*/ 	.byte	0x08
	.zero		1


	//   ....[4]....
        /*00ec*/ 	.word	0x000003e0
        /*00f0*/ 	.word	0x000000ff
        /*00f4*/ 	.word	0x00031828
        /*00f8*/ 	.short	0x0100
        /*00fa*/ 	.byte	0x08
	.zero		1


	//   ....[5]....
        /*00fc*/ 	.word	0x00000510
        /*0100*/ 	.word	0x000000ff
        /*0104*/ 	.word	0x00031830
        /*0108*/ 	.short	0x0100
        /*010a*/ 	.byte	0x08
	.zero		1


	//   ....[6]....
        /*010c*/ 	.word	0x00000520
        /*0110*/ 	.word	0x000000ff
        /*0114*/ 	.word	0x00031838
        /*0118*/ 	.short	0x0100
        /*011a*/ 	.byte	0x08
	.zero		1


	//   ....[7]....
        /*011c*/ 	.word	0x00000670
        /*0120*/ 	.word	0x000000ff
        /*0124*/ 	.word	0x00031800
        /*0128*/ 	.short	0x010a
        /*012a*/ 	.byte	0x3c
	.zero		1


	//   ....[8]....
        /*012c*/ 	.word	0x000006f0
        /*0130*/ 	.word	0x000000ff
        /*0134*/ 	.word	0x00031800
        /*0138*/ 	.short	0x010a
        /*013a*/ 	.byte	0x3c
	.zero		1


	//   ....[9]....
        /*013c*/ 	.word	0x00001080
        /*0140*/ 	.word	0x00000011
        /*0144*/ 	.word	0x00031810
        /*0148*/ 	.short	0x010a
        /*014a*/ 	.byte	0x3f
	.zero		1


	//   ....[10]....
        /*014c*/ 	.word	0x00001160
        /*0150*/ 	.word	0x00000011
        /*0154*/ 	.word	0x00031810
        /*0158*/ 	.short	0x010a
        /*015a*/ 	.byte	0x3f
	.zero		1


	//   ....[11]....
        /*015c*/ 	.word	0x000036d0
        /*0160*/ 	.word	0x000000ff
        /*0164*/ 	.word	0x00031830
        /*0168*/ 	.short	0x010a
        /*016a*/ 	.byte	0x3c
	.zero		1


	//   ....[12]....
        /*016c*/ 	.word	0x00003790
        /*0170*/ 	.word	0x000000ff
        /*0174*/ 	.word	0x00031830
        /*0178*/ 	.short	0x010a
        /*017a*/ 	.byte	0x3c
	.zero		1


	//   ....[13]....
        /*017c*/ 	.word	0x00008af0
        /*0180*/ 	.word	0x000000ff
        /*0184*/ 	.word	0x00000000
        /*0188*/ 	.short	0x0101
        /*018a*/ 	.byte	0x04
	.zero		1


	//   ....[14]....
        /*018c*/ 	.word	0x000094c0
        /*0190*/ 	.word	0x00000011
        /*0194*/ 	.word	0x00000000
        /*0198*/ 	.short	0x0101
        /*019a*/ 	.byte	0x3f
	.zero		1


	//   ....[15]....
        /*019c*/ 	.word	0x0000adb0
        /*01a0*/ 	.word	0x00000008
        /*01a4*/ 	.word	0x00031820
        /*01a8*/ 	.short	0x010a
        /*01aa*/ 	.byte	0x3f
	.zero		1


	//   ....[16]....
        /*01ac*/ 	.word	0x0000b580
        /*01b0*/ 	.word	0x00000008
        /*01b4*/ 	.word	0x00031838
        /*01b8*/ 	.short	0x010a
        /*01ba*/ 	.byte	0x3f
	.zero		1


	//   ....[17]....
        /*01bc*/ 	.word	0x0000b900
        /*01c0*/ 	.word	0x00000013
        /*01c4*/ 	.word	0x00031820
        /*01c8*/ 	.short	0x010a
        /*01ca*/ 	.byte	0x3f
	.zero		1


	//   ....[18]....
        /*01cc*/ 	.word	0x0000bcf0
        /*01d0*/ 	.word	0x00000008
        /*01d4*/ 	.word	0x00031838
        /*01d8*/ 	.short	0x010a
        /*01da*/ 	.byte	0x3f
	.zero		1


	//   ....[19]....
        /*01dc*/ 	.word	0x0000c1a0
        /*01e0*/ 	.word	0x00000005
        /*01e4*/ 	.word	0x00000000
        /*01e8*/ 	.short	0x010a
        /*01ea*/ 	.byte	0x3f
	.zero		1


	//   ....[20]....
        /*01ec*/ 	.word	0x0000c230
        /*01f0*/ 	.word	0x00000003
        /*01f4*/ 	.word	0x00000000
        /*01f8*/ 	.short	0x010a
        /*01fa*/ 	.byte	0x3f
	.zero		1


	//   ....[21]....
        /*01fc*/ 	.word	0x0000c280
        /*0200*/ 	.word	0x00000007
        /*0204*/ 	.word	0x00031838
        /*0208*/ 	.short	0x010a
        /*020a*/ 	.byte	0x3f
	.zero		1


	//   ....[22]....
        /*020c*/ 	.word	0x0000c2f0
        /*0210*/ 	.word	0x00000008
        /*0214*/ 	.word	0x00031800
        /*0218*/ 	.short	0x010a
        /*021a*/ 	.byte	0x3f
	.zero		1


	//   ....[23]....
        /*021c*/ 	.word	0x0000c340
        /*0220*/ 	.word	0x00000011
        /*0224*/ 	.word	0x00031810
        /*0228*/ 	.short	0x010a
        /*022a*/ 	.byte	0x3f
	.zero		1


	//   ....[24]....
        /*022c*/ 	.word	0x0000c390
        /*0230*/ 	.word	0x00000005
        /*0234*/ 	.word	0x00031830
        /*0238*/ 	.short	0x010a
        /*023a*/ 	.byte	0x3f
	.zero		1


	//   ....[25]....
        /*023c*/ 	.word	0x0000c3e0
        /*0240*/ 	.word	0x00000008
        /*0244*/ 	.word	0x00031820
        /*0248*/ 	.short	0x010a
        /*024a*/ 	.byte	0x3f
	.zero		1


	//   ....[26]....
        /*024c*/ 	.word	0x0000c430
        /*0250*/ 	.word	0x00000008
        /*0254*/ 	.word	0x00031838
        /*0258*/ 	.short	0x010a
        /*025a*/ 	.byte	0x3f
	.zero		1


	//   ....[27]....
        /*025c*/ 	.word	0x0000c490
        /*0260*/ 	.word	0x00000013
        /*0264*/ 	.word	0x00031820
        /*0268*/ 	.short	0x010a
        /*026a*/ 	.byte	0x3f
	.zero		1


	//   ....[28]....
        /*026c*/ 	.word	0x0000c4e0
        /*0270*/ 	.word	0x00000008
        /*0274*/ 	.word	0x00031838
        /*0278*/ 	.short	0x010a
        /*027a*/ 	.byte	0x3f
	.zero		1


	//   ....[29]....
        /*027c*/ 	.word	0x0000c5b0
        /*0280*/ 	.word	0x00000005
        /*0284*/ 	.word	0x00000000
        /*0288*/ 	.short	0x010a
        /*028a*/ 	.byte	0x3f
	.zero		1


	//   ....[30]....
        /*028c*/ 	.word	0x0000c600
        /*0290*/ 	.word	0x00000003
        /*0294*/ 	.word	0x00000000
        /*0298*/ 	.short	0x010a
        /*029a*/ 	.byte	0x3f
	.zero		1


	//----- nvinfo : EIATTR_NUM_MBARRIERS
	.align		4
.L_500:
        /*029c*/ 	.byte	0x03, 0x38
        /*029e*/ 	.short	0x0007


	//----- nvinfo : EIATTR_EXIT_INSTR_OFFSETS
	.align		4
        /*02a0*/ 	.byte	0x04, 0x1c
        /*02a2*/ 	.short	(.L_502 - .L_501)


	//   ....[0]....
.L_501:
        /*02a4*/ 	.word	0x00000610


	//   ....[1]....
        /*02a8*/ 	.word	0x0000aa50


	//   ....[2]....
        /*02ac*/ 	.word	0x0000aab0


	//   ....[3]....
        /*02b0*/ 	.word	0x0000c2d0


	//----- nvinfo : EIATTR_MAX_THREADS
	.align		4
.L_502:
        /*02b4*/ 	.byte	0x04, 0x05
        /*02b6*/ 	.short	(.L_504 - .L_503)
.L_503:
        /*02b8*/ 	.word	0x00000180
        /*02bc*/ 	.word	0x00000001
        /*02c0*/ 	.word	0x00000001


	//----- nvinfo : EIATTR_CRS_STACK_SIZE
	.align		4
.L_504:
        /*02c4*/ 	.byte	0x04, 0x1e
        /*02c6*/ 	.short	(.L_506 - .L_505)
.L_505:
        /*02c8*/ 	.word	0x00000000


	//----- nvinfo : EIATTR_CBANK_PARAM_SIZE
	.align		4
.L_506:
        /*02cc*/ 	.byte	0x03, 0x19
        /*02ce*/ 	.short	0x0970


	//----- nvinfo : EIATTR_PARAM_CBANK
	.align		4
        /*02d0*/ 	.byte	0x04, 0x0a
        /*02d2*/ 	.short	(.L_508 - .L_507)
	.align		4
.L_507:
        /*02d4*/ 	.word	index@(.nv.constant0._ZN7cutlass13device_kernelIN5flash11enable_sm90INS1_16FlashAttnBwdSm90INS1_25CollectiveMainloopBwdSm90ILi2ELi1ELi1EN4cute5tupleIJNS5_1CILi1EEES8_S8_EEENS6_IJNS7_ILi64EEENS7_ILi80EEENS7_ILi256EEEEEENS_10bfloat16_tEfNS_4arch4Sm90ELb0ELb0ELb0ELb0ELb0ELb0ELb1ELb1ELi2ELi1ELi1ELi1ELb0EEENS1_21CollectiveEpilogueBwdISD_SE_SG_Li256ELb0ELb1ELi2EEENS1_19SingleTileSchedulerILb0ELb0ELb0ELi80EEEEEEEEEvNT_6ParamsE)
        /*02d8*/ 	.short	0x0210
        /*02da*/ 	.short	0x0970


	//----- nvinfo : EIATTR_SW_WAR
	.align		4
.L_508:
        /*02dc*/ 	.byte	0x04, 0x36
        /*02de*/ 	.short	(.L_510 - .L_509)
.L_509:
        /*02e0*/ 	.word	0x00000008
.L_510:


//--------------------- .nv.info._ZN7cutlass13device_kernelIN5flash11enable_sm90INS1_16FlashAttnBwdSm90INS1_25CollectiveMainloopBwdSm90ILi2ELi1ELi1EN4cute5tupleIJNS5_1CILi1EEES8_S8_EEENS6_IJNS7_ILi64EEENS7_ILi80EEENS7_ILi256EEEEEENS_10bfloat16_tEfNS_4arch4Sm90ELb0ELb0ELb0ELb0ELb0ELb0ELb1ELb1ELi2ELi1ELi1ELi1ELb0EEENS1_24CollectiveEpilogueBwdGQAISD_fSG_Li256ELb0ELb0EEENS1_19SingleTileSchedulerILb0ELb0ELb0ELi80EEEEEEEEEvNT_6ParamsE --------------------------
	.section	.nv.info._ZN7cutlass13device_kernelIN5flash11enable_sm90INS1_16FlashAttnBwdSm90INS1_25CollectiveMainloopBwdSm90ILi2ELi1ELi1EN4cute5tupleIJNS5_1CILi1EEES8_S8_EEENS6_IJNS7_ILi64EEENS7_ILi80EEENS7_ILi256EEEEEENS_10bfloat16_tEfNS_4arch4Sm90ELb0ELb0ELb0ELb0ELb0ELb0ELb1ELb1ELi2ELi1ELi1ELi1ELb0EEENS1_24CollectiveEpilogueBwdGQAISD_fSG_Li256ELb0ELb0EEENS1_19SingleTileSchedulerILb0ELb0ELb0ELi80EEEEEEEEEvNT_6ParamsE,"",@"SHT_CUDA_INFO"
	.sectionflags	@""
	.align	4


	//----- nvinfo : EIATTR_CUDA_API_VERSION
	.align		4
        /*0000*/ 	.byte	0x04, 0x37
        /*0002*/ 	.short	(.L_512 - .L_511)
.L_511:
        /*0004*/ 	.word	0x00000082


	//----- nvinfo : EIATTR_KPARAM_INFO
	.align		4
.L_512:
        /*0008*/ 	.byte	0x04, 0x17
        /*000a*/ 	.short	(.L_514 - .L_513)
.L_513:
        /*000c*/ 	.word	0x00000000
        /*0010*/ 	.short	0x0000
        /*0012*/ 	.short	0x0070
        /*0014*/ 	.byte	0x00, 0xf0, 0x01, 0x1a


	//----- nvinfo : EIATTR_SPARSE_MMA_MASK
	.align		4
.L_514:
        /*0018*/ 	.byte	0x03, 0x50
        /*001a*/ 	.short	0x0000


	//----- nvinfo : EIATTR_MAXREG_COUNT
	.align		4
        /*001c*/ 	.byte	0x03, 0x1b
        /*001e*/ 	.short	0x00a8


	//----- nvinfo : EIATTR_NUM_BARRIERS
	.align		4
        /*0020*/ 	.byte	0x02, 0x4c
        /*0022*/ 	.byte	0x0a
	.zero		1


	//----- nvinfo : EIATTR_ANNOTATIONS
	.align		4
        /*0024*/ 	.byte	0x04, 0x55
        /*0026*/ 	.short	(.L_516 - .L_515)


	//   ....[0]....
.L_515:
        /*0028*/ 	.word	0x00000001
        /*002c*/ 	.byte	0xe0, 0x92, 0x00, 0x00, 0x01, 0x00, 0x00, 0x00, 0x40, 0x93, 0x00, 0x00


	//----- nvinfo : EIATTR_MERCURY_ISA_VERSION
	.align		4
.L_516:
        /*0038*/ 	.byte	0x03, 0x5f
        /*003a*/ 	.short	0x0101


	//----- nvinfo : EIATTR_INT_WARP_WIDE_INSTR_OFFSETS
	.align		4
        /*003c*/ 	.byte	0x04, 0x31
        /*003e*/ 	.short	(.L_518 - .L_517)


	//   ....[0]....
.L_517:
        /*0040*/ 	.word	0x00000180


	//   ....[1]....
        /*0044*/ 	.word	0x00000230


	//----- nvinfo : EIATTR_COOP_GROUP_MASK_REGIDS
	.align		4
.L_518:
        /*0048*/ 	.byte	0x04, 0x29
        /*004a*/ 	.short	(.L_520 - .L_519)


	//   ....[0]....
.L_519:
        /*004c*/ 	.word	0xffffffff


	//   ....[1]....
        /*0050*/ 	.word	0xffffffff


	//   ....[2]....
        /*0054*/ 	.word	0xffffffff


	//   ....[3]....
        /*0058*/ 	.word	0xffffffff


	//   ....[4]....
        /*005c*/ 	.word	0xffffffff


	//   ....[5]....
        /*0060*/ 	.word	0xffffffff


	//----- nvinfo : EIATTR_COOP_GROUP_INSTR_OFFSETS
	.align		4
.L_520:
        /*0064*/ 	.byte	0x04, 0x28
        /*0066*/ 	.short	(.L_522 - .L_521)


	//   ....[0]....
.L_521:
        /*0068*/ 	.word	0x00000060


	//   ....[1]....
        /*006c*/ 	.word	0x00000190


	//   ....[2]....
        /*0070*/ 	.word	0x00000240


	//   ....[3]....
        /*0074*/ 	.word	0x000003a0


	//   ....[4]....
        /*0078*/ 	.word	0x00000680


	//   ....[5]....
        /*007c*/ 	.word	0x00008790


	//----- nvinfo : EIATTR_REG_RECONFIG
	.align		4
.L_522:
        /*0080*/ 	.byte	0x01, 0x54
	.zero		2


	//----- nvinfo : EIATTR_MBARRIER_INSTR_OFFSETS
	.align		4
        /*0084*/ 	.byte	0x04, 0x39
        /*0086*/ 	.short	(.L_524 - .L_523)


	//   ....[0]....
.L_523:
        /*0088*/ 	.word	0x00000260
        /*008c*/ 	.word	0x000000ff
        /*0090*/ 	.word	0x00031800
        /*0094*/ 	.short	0x0100
        /*0096*/ 	.byte	0x06
	.zero		1


	//   ....[1]....
        /*0098*/ 	.word	0x00000350
        /*009c*/ 	.word	0x000000ff
        /*00a0*/ 	.word	0x00031810
        /*00a4*/ 	.short	0x0100
        /*00a6*/ 	.byte	0x08
	.zero		1


	//   ....[2]....
        /*00a8*/ 	.word	0x00000360
        /*00ac*/ 	.word	0x000000ff
        /*00b0*/ 	.word	0x00031820
        /*00b4*/ 	.short	0x0100
        /*00b6*/ 	.byte	0x08
	.zero		1


	//   ....[3]....
        /*00b8*/ 	.word	0x00000370
        /*00bc*/ 	.word	0x000000ff
        /*00c0*/ 	.word	0x00031818
        /*00c4*/ 	.short	0x0100
        /*00c6*/ 	.byte	0x08
	.zero		1


	//   ....[4]....
        /*00c8*/ 	.word	0x00000380
        /*00cc*/ 	.word	0x000000ff
        /*00d0*/ 	.word	0x00031828
        /*00d4*/ 	.short	0x0100
        /*00d6*/ 	.byte	0x08
	.zero		1


	//   ....[5]....
        /*00d8*/ 	.word	0x000004b0
        /*00dc*/ 	.word	0x000000ff
        /*00e0*/ 	.word	0x00031830
        /*00e4*/ 	.short	0x0100
        /*00e6*/ 	.byte	0x08
	.zero		1


	//   ....[6]....
        /*00e8*/ 	.word	0x000004c0
        /*00ec*/ 	.word	0x000000ff
        /*00f0*/ 	.word	0x00031838
        /*00f4*/ 	.short	0x0100
        /*00f6*/ 	.byte	0x08
	.zero		1


	//   ....[7]....
        /*00f8*/ 	.word	0x00000630
        /*00fc*/ 	.word	0x000000ff
        /*0100*/ 	.word	0x00031800
        /*0104*/ 	.short	0x010a
        /*0106*/ 	.byte	0x3c
	.zero		1


	//   ....[8]....
        /*0108*/ 	.word	0x00000770
        /*010c*/ 	.word	0x000000ff
        /*0110*/ 	.word	0x00031800
        /*0114*/ 	.short	0x010a
        /*0116*/ 	.byte	0x3c
	.zero		1


	//   ....[9]....
        /*0118*/ 	.word	0x00001430
        /*011c*/ 	.word	0x00000010
        /*0120*/ 	.word	0x00031810
        /*0124*/ 	.short	0x010a
        /*0126*/ 	.byte	0x3f
	.zero		1


	//   ....[10]....
        /*0128*/ 	.word	0x00001500
        /*012c*/ 	.word	0x00000010
        /*0130*/ 	.word	0x00031810
        /*0134*/ 	.short	0x010a
        /*0136*/ 	.byte	0x3f
	.zero		1


	//   ....[11]....
        /*0138*/ 	.word	0x00003090
        /*013c*/ 	.word	0x000000ff
        /*0140*/ 	.word	0x00031830
        /*0144*/ 	.short	0x010a
        /*0146*/ 	.byte	0x3c
	.zero		1


	//   ....[12]....
        /*0148*/ 	.word	0x00003150
        /*014c*/ 	.word	0x000000ff
        /*0150*/ 	.word	0x00031830
        /*0154*/ 	.short	0x010a
        /*0156*/ 	.byte	0x3c
	.zero		1


	//   ....[13]....
        /*0158*/ 	.word	0x00007330
        /*015c*/ 	.word	0x000000ff
        /*0160*/ 	.word	0x00000000
        /*0164*/ 	.short	0x0101
        /*0166*/ 	.byte	0x04
	.zero		1


	//   ....[14]....
        /*0168*/ 	.word	0x00007a20
        /*016c*/ 	.word	0x00000010
        /*0170*/ 	.word	0x00000000
        /*0174*/ 	.short	0x0101
        /*0176*/ 	.byte	0x3f
	.zero		1


	//   ....[15]....
        /*0178*/ 	.word	0x00008aa0
        /*017c*/ 	.word	0x00000007
        /*0180*/ 	.word	0x00031820
        /*0184*/ 	.short	0x010a
        /*0186*/ 	.byte	0x3f
	.zero		1


	//   ....[16]....
        /*0188*/ 	.word	0x00009260
        /*018c*/ 	.word	0x00000007
        /*0190*/ 	.word	0x00031838
        /*0194*/ 	.short	0x010a
        /*0196*/ 	.byte	0x3f
	.zero		1


	//   ....[17]....
        /*0198*/ 	.word	0x000095e0
        /*019c*/ 	.word	0x00000012
        /*01a0*/ 	.word	0x00031820
        /*01a4*/ 	.short	0x010a
        /*01a6*/ 	.byte	0x3f
	.zero		1


	//   ....[18]....
        /*01a8*/ 	.word	0x000099d0
        /*01ac*/ 	.word	0x00000007
        /*01b0*/ 	.word	0x00031838
        /*01b4*/ 	.short	0x010a
        /*01b6*/ 	.byte	0x3f
	.zero		1


	//   ....[19]....
        /*01b8*/ 	.word	0x00009e50
        /*01bc*/ 	.word	0x00000004
        /*01c0*/ 	.word	0x00000000
        /*01c4*/ 	.short	0x010a
        /*01c6*/ 	.byte	0x3f
	.zero		1


	//   ....[20]....
        /*01c8*/ 	.word	0x00009ee0
        /*01cc*/ 	.word	0x00000011
        /*01d0*/ 	.word	0x00000000
        /*01d4*/ 	.short	0x010a
        /*01d6*/ 	.byte	0x3f
	.zero		1


	//   ....[21]....
        /*01d8*/ 	.word	0x00009f30
        /*01dc*/ 	.word	0x00000005
        /*01e0*/ 	.word	0x00031838
        /*01e4*/ 	.short	0x010a
        /*01e6*/ 	.byte	0x3f
	.zero		1


	//   ....[22]....
        /*01e8*/ 	.word	0x00009fa0
        /*01ec*/ 	.word	0x00000002
        /*01f0*/ 	.word	0x00031800
        /*01f4*/ 	.short	0x010a
        /*01f6*/ 	.byte	0x3f
	.zero		1


	//   ....[23]....
        /*01f8*/ 	.word	0x00009ff0
        /*01fc*/ 	.word	0x00000010
        /*0200*/ 	.word	0x00031810
        /*0204*/ 	.short	0x010a
        /*0206*/ 	.byte	0x3f
	.zero		1


	//   ....[24]....
        /*0208*/ 	.word	0x0000a040
        /*020c*/ 	.word	0x00000005
        /*0210*/ 	.word	0x00031830
        /*0214*/ 	.short	0x010a
        /*0216*/ 	.byte	0x3f
	.zero		1


	//   ....[25]....
        /*0218*/ 	.word	0x0000a090
        /*021c*/ 	.word	0x00000007
        /*0220*/ 	.word	0x00031820
        /*0224*/ 	.short	0x010a
        /*0226*/ 	.byte	0x3f
	.zero		1


	//   ....[26]....
        /*0228*/ 	.word	0x0000a0e0
        /*022c*/ 	.word	0x00000007
        /*0230*/ 	.word	0x00031838
        /*0234*/ 	.short	0x010a
        /*0236*/ 	.byte	0x3f
	.zero		1


	//   ....[27]....
        /*0238*/ 	.word	0x0000a140
        /*023c*/ 	.word	0x00000012
        /*0240*/ 	.word	0x00031820
        /*0244*/ 	.short	0x010a
        /*0246*/ 	.byte	0x3f
	.zero		1


	//   ....[28]....
        /*0248*/ 	.word	0x0000a190
        /*024c*/ 	.word	0x00000007
        /*0250*/ 	.word	0x00031838
        /*0254*/ 	.short	0x010a
        /*0256*/ 	.byte	0x3f
	.zero		1


	//   ....[29]....
        /*0258*/ 	.word	0x0000a1e0
        /*025c*/ 	.word	0x00000004
        /*0260*/ 	.word	0x00000000
        /*0264*/ 	.short	0x010a
        /*0266*/ 	.byte	0x3f
	.zero		1


	//   ....[30]....
        /*0268*/ 	.word	0x0000a230
        /*026c*/ 	.word	0x00000011
        /*0270*/ 	.word	0x00000000
        /*0274*/ 	.short	0x010a
        /*0276*/ 	.byte	0x3f
	.zero		1


	//----- nvinfo : EIATTR_NUM_MBARRIERS
	.align		4
.L_524:
        /*0278*/ 	.byte	0x03, 0x38
        /*027a*/ 	.short	0x0007


	//----- nvinfo : EIATTR_EXIT_INSTR_OFFSETS
	.align		4
        /*027c*/ 	.byte	0x04, 0x1c
        /*027e*/ 	.short	(.L_526 - .L_525)


	//   ....[0]....
.L_525:
        /*0280*/ 	.word	0x00009f80


	//----- nvinfo : EIATTR_MAX_THREADS
	.align		4
.L_526:
        /*0284*/ 	.byte	0x04, 0x05
        /*0286*/ 	.short	(.L_528 - .L_527)
.L_527:
        /*0288*/ 	.word	0x00000180
        /*028c*/ 	.word	0x00000001
        /*0290*/ 	.word	0x00000001


	//----- nvinfo : EIATTR_CRS_STACK_SIZE
	.align		4
.L_528:
        /*0294*/ 	.byte	0x04, 0x1e
        /*0296*/ 	.short	(.L_530 - .L_529)
.L_529:
        /*0298*/ 	.word	0x00000000


	//----- nvinfo : EIATTR_CBANK_PARAM_SIZE
	.align		4
.L_530:
        /*029c*/ 	.byte	0x03, 0x19
        /*029e*/ 	.short	0x06f0


	//----- nvinfo : EIATTR_PARAM_CBANK
	.align		4
        /*02a0*/ 	.byte	0x04, 0x0a
        /*02a2*/ 	.short	(.L_532 - .L_531)
	.align		4
.L_531:
        /*02a4*/ 	.word	index@(.nv.constant0._ZN7cutlass13device_kernelIN5flash11enable_sm90INS1_16FlashAttnBwdSm90INS1_25CollectiveMainloopBwdSm90ILi2ELi1ELi1EN4cute5tupleIJNS5_1CILi1EEES8_S8_EEENS6_IJNS7_ILi64EEENS7_ILi80EEENS7_ILi256EEEEEENS_10bfloat16_tEfNS_4arch4Sm90ELb0ELb0ELb0ELb0ELb0ELb0ELb1ELb1ELi2ELi1ELi1ELi1ELb0EEENS1_24CollectiveEpilogueBwdGQAISD_fSG_Li256ELb0ELb0EEENS1_19SingleTileSchedulerILb0ELb0ELb0ELi80EEEEEEEEEvNT_6ParamsE)
        /*02a8*/ 	.short	0x0210
        /*02aa*/ 	.short	0x06f0


	//----- nvinfo : EIATTR_SW_WAR
	.align		4
.L_532:
        /*02ac*/ 	.byte	0x04, 0x36
        /*02ae*/ 	.short	(.L_534 - .L_533)
.L_533:
        /*02b0*/ 	.word	0x00000008
.L_534:


//--------------------- .nv.info._ZN7cutlass13device_kernelIN5flash11enable_sm90INS1_16FlashAttnBwdSm90INS1_25CollectiveMainloopBwdSm90ILi2ELi1ELi1EN4cute5tupleIJNS5_1CILi1EEES8_S8_EEENS6_IJNS7_ILi64EEENS7_ILi80EEENS7_ILi256EEEEEENS_10bfloat16_tEfNS_4arch4Sm90ELb0ELb0ELb0ELb1ELb0ELb0ELb1ELb1ELi2ELi1ELi1ELi1ELb0EEENS1_21CollectiveEpilogueBwdISD_SE_SG_Li256ELb1ELb1ELi2EEENS1_19SingleTileSchedulerILb1ELb0ELb0ELi80EEEEEEEEEvNT_6ParamsE --------------------------
	.section	.nv.info._ZN7cutlass13device_kernelIN5flash11enable_sm90INS1_16FlashAttnBwdSm90INS1_25CollectiveMainloopBwdSm90ILi2ELi1ELi1EN4cute5tupleIJNS5_1CILi1EEES8_S8_EEENS6_IJNS7_ILi64EEENS7_ILi80EEENS7_ILi256EEEEEENS_10bfloat16_tEfNS_4arch4Sm90ELb0ELb0ELb0ELb1ELb0ELb0ELb1ELb1ELi2ELi1ELi1ELi1ELb0EEENS1_21CollectiveEpilogueBwdISD_SE_SG_Li256ELb1ELb1ELi2EEENS1_19SingleTileSchedulerILb1ELb0ELb0ELi80EEEEEEEEEvNT_6ParamsE,"",@"SHT_CUDA_INFO"
	.sectionflags	@""
	.align	4


	//----- nvinfo : EIATTR_CUDA_API_VERSION
	.align		4
        /*0000*/ 	.byte	0x04, 0x37
        /*0002*/ 	.short	(.L_536 - .L_535)
.L_535:
        /*0004*/ 	.word	0x00000082


	//----- nvinfo : EIATTR_KPARAM_INFO
	.align		4
.L_536:
        /*0008*/ 	.byte	0x04, 0x17
        /*000a*/ 	.short	(.L_538 - .L_537)
.L_537:
        /*000c*/ 	.word	0x00000000
        /*0010*/ 	.short	0x0000
        /*0012*/ 	.short	0x0070
        /*0014*/ 	.byte	0x00, 0xf0, 0x01, 0x1a


	//----- nvinfo : EIATTR_SPARSE_MMA_MASK
	.align		4
.L_538:
        /*0018*/ 	.byte	0x03, 0x50
        /*001a*/ 	.short	0x0000


	//----- nvinfo : EIATTR_MAXREG_COUNT
	.align		4
        /*001c*/ 	.byte	0x03, 0x1b
        /*001e*/ 	.short	0x00a8


	//----- nvinfo : EIATTR_NUM_BARRIERS
	.align		4
        /*0020*/ 	.byte	0x02, 0x4c
        /*0022*/ 	.byte	0x0a
	.zero		1


	//----- nvinfo : EIATTR_ANNOTATIONS
	.align		4
        /*0024*/ 	.byte	0x04, 0x55
        /*0026*/ 	.short	(.L_540 - .L_539)


	//   ....[0]....
.L_539:
        /*0028*/ 	.word	0x00000001
        /*002c*/ 	.byte	0x70, 0x15, 0x00, 0x00, 0x01, 0x00, 0x00, 0x00, 0x70, 0x37, 0x00, 0x00, 0x01, 0x00, 0x00, 0x00
        /*003c*/ 	.byte	0x10, 0xda, 0x00, 0x00, 0x01, 0x00, 0x00, 0x00, 0x70, 0xda, 0x00, 0x00


	//----- nvinfo : EIATTR_MERCURY_ISA_VERSION
	.align		4
.L_540:
        /*0048*/ 	.byte	0x03, 0x5f
        /*004a*/ 	.short	0x0101


	//----- nvinfo : EIATTR_INT_WARP_WIDE_INSTR_OFFSETS
	.align		4
        /*004c*/ 	.byte	0x04, 0x31
        /*004e*/ 	.short	(.L_542 - .L_541)


	//   ....[0]....
.L_541:
        /*0050*/ 	.word	0x00000180


	//   ....[1]....
        /*0054*/ 	.word	0x00000230


	//   ....[2]....
        /*0058*/ 	.word	0x0000cbe0


	//----- nvinfo : EIATTR_COOP_GROUP_MASK_REGIDS
	.align		4
.L_542:
        /*005c*/ 	.byte	0x04, 0x29
        /*005e*/ 	.short	(.L_544 - .L_543)


	//   ....[0]....
.L_543:
        /*0060*/ 	.word	0xffffffff


	//   ....[1]....
        /*0064*/ 	.word	0xffffffff


	//   ....[2]....
        /*0068*/ 	.word	0xffffffff


	//   ....[3]....
        /*006c*/ 	.word	0xffffffff


	//   ....[4]....
        /*0070*/ 	.word	0xffffffff


	//   ....[5]....
        /*0074*/ 	.word	0xffffffff


	//----- nvinfo : EIATTR_COOP_GROUP_INSTR_OFFSETS
	.align		4
.L_544:
        /*0078*/ 	.byte	0x04, 0x28
        /*007a*/ 	.short	(.L_546 - .L_545)


	//   ....[0]....
.L_545:
        /*007c*/ 	.word	0x00000060


	//   ....[1]....
        /*0080*/ 	.word	0x00000190


	//   ....[2]....
        /*0084*/ 	.word	0x00000240


	//   ....[3]....
        /*0088*/ 	.word	0x000003a0


	//   ....[4]....
        /*008c*/ 	.word	0x00001070


	//   ....[5]....
        /*0090*/ 	.word	0x0000c850


	//----- nvinfo : EIATTR_REG_RECONFIG
	.align		4
.L_546:
        /*0094*/ 	.byte	0x01, 0x54
	.zero		2


	//----- nvinfo : EIATTR_MBARRIER_INSTR_OFFSETS
	.align		4
        /*0098*/ 	.byte	0x04, 0x39
        /*009a*/ 	.short	(.L_548 - .L_547)


	//   ....[0]....
.L_547:
        /*009c*/ 	.word	0x00000260
        /*00a0*/ 	.word	0x000000ff
        /*00a4*/ 	.word	0x00031600
        /*00a8*/ 	.short	0x0100
        /*00aa*/ 	.byte	0x06
	.zero		1


	//   ....[1]....
        /*00ac*/ 	.word	0x00000350
        /*00b0*/ 	.word	0x000000ff
        /*00b4*/ 	.word	0x00031610
        /*00b8*/ 	.short	0x0100
        /*00ba*/ 	.byte	0x08
	.zero		1


	//   ....[2]....
        /*00bc*/ 	.word	0x00000360
        /*00c0*/ 	.word	0x000000ff
        /*00c4*/ 	.word	0x00031620
        /*00c8*/ 	.short	0x0100
        /*00ca*/ 	.byte	0x08
	.zero		1


	//   ....[3]....
        /*00cc*/ 	.word	0x00000370
        /*00d0*/ 	.word	0x000000ff
        /*00d4*/ 	.word	0x00031618
        /*00d8*/ 	.short	0x0100
        /*00da*/ 	.byte	0x08
	.zero		1


	//   ....[4]....
        /*00dc*/ 	.word	0x00000380
        /*00e0*/ 	.word	0x000000ff
        /*00e4*/ 	.word	0x00031628
        /*00e8*/ 	.short	0x0100
        /*00ea*/ 	.byte	0x08
	.zero		1


	//   ....[5]....
        /*00ec*/ 	.word	0x000004b0
        /*00f0*/ 	.word	0x000000ff
        /*00f4*/ 	.word	0x00031630
        /*00f8*/ 	.short	0x0100
        /*00fa*/ 	.byte	0x08
	.zero		1


	//   ....[6]....
        /*00fc*/ 	.word	0x000004c0
        /*0100*/ 	.word	0x000000ff
        /*0104*/ 	.word	0x00031638
        /*0108*/ 	.short	0x0100
        /*010a*/ 	.byte	0x08
	.zero		1


	//   ....[7]....
        /*010c*/ 	.word	0x00001000
        /*0110*/ 	.word	0x00000012
        /*0114*/ 	.word	0x00031600
        /*0118*/ 	.short	0x010a
        /*011a*/ 	.byte	0x3f
	.zero		1


	//   ....[8]....
        /*011c*/ 	.word	0x00001090
        /*0120*/ 	.word	0x00000012
        /*0124*/ 	.word	0x00031600
        /*0128*/ 	.short	0x010a
        /*012a*/ 	.byte	0x3f
	.zero		1


	//   ....[9]....
        /*012c*/ 	.word	0x00001a00
        /*0130*/ 	.word	0x00000011
        /*0134*/ 	.word	0x00031610
        /*0138*/ 	.short	0x010a
        /*013a*/ 	.byte	0x3f
	.zero		1


	//   ....[10]....
        /*013c*/ 	.word	0x00001ac0
        /*0140*/ 	.word	0x00000011
        /*0144*/ 	.word	0x00031610
        /*0148*/ 	.short	0x010a
        /*014a*/ 	.byte	0x3f
	.zero		1


	//   ....[11]....
        /*014c*/ 	.word	0x00003650
        /*0150*/ 	.word	0x00000012
        /*0154*/ 	.word	0x00031630
        /*0158*/ 	.short	0x010a
        /*015a*/ 	.byte	0x3f
	.zero		1


	//   ....[12]....
        /*015c*/ 	.word	0x00003710
        /*0160*/ 	.word	0x00000012
        /*0164*/ 	.word	0x00031630
        /*0168*/ 	.short	0x010a
        /*016a*/ 	.byte	0x3f
	.zero		1


	//   ....[13]....
        /*016c*/ 	.word	0x000078f0
        /*0170*/ 	.word	0x00000018
        /*0174*/ 	.word	0x00000000
        /*0178*/ 	.short	0x0101
        /*017a*/ 	.byte	0x3f
	.zero		1


	//   ....[14]....
        /*017c*/ 	.word	0x00007fe0
        /*0180*/ 	.word	0x00000011
        /*0184*/ 	.word	0x00000000
        /*0188*/ 	.short	0x0101
        /*018a*/ 	.byte	0x3f
	.zero		1


	//   ....[15]....
        /*018c*/ 	.word	0x0000cf50
        /*0190*/ 	.word	0x00000000
        /*0194*/ 	.word	0x00031620
        /*0198*/ 	.short	0x010a
        /*019a*/ 	.byte	0x3f
	.zero		1


	//   ....[16]....
        /*019c*/ 	.word	0x0000d990
        /*01a0*/ 	.word	0x00000000
        /*01a4*/ 	.word	0x00031638
        /*01a8*/ 	.short	0x010a
        /*01aa*/ 	.byte	0x3f
	.zero		1


	//   ....[17]....
        /*01ac*/ 	.word	0x0000dd40
        /*01b0*/ 	.word	0x00000013
        /*01b4*/ 	.word	0x00031620
        /*01b8*/ 	.short	0x010a
        /*01ba*/ 	.byte	0x3f
	.zero		1


	//   ....[18]....
        /*01bc*/ 	.word	0x0000e170
        /*01c0*/ 	.word	0x00000000
        /*01c4*/ 	.word	0x00031638
        /*01c8*/ 	.short	0x010a
        /*01ca*/ 	.byte	0x3f
	.zero		1


	//   ....[19]....
        /*01cc*/ 	.word	0x0000e6a0
        /*01d0*/ 	.word	0x00000006
        /*01d4*/ 	.word	0x00000000
        /*01d8*/ 	.short	0x010a
        /*01da*/ 	.byte	0x3f
	.zero		1


	//   ....[20]....
        /*01dc*/ 	.word	0x0000e730
        /*01e0*/ 	.word	0x00000005
        /*01e4*/ 	.word	0x00000000
        /*01e8*/ 	.short	0x010a
        /*01ea*/ 	.byte	0x3f
	.zero		1


	//   ....[21]....
        /*01ec*/ 	.word	0x0000e780
        /*01f0*/ 	.word	0x00000007
        /*01f4*/ 	.word	0x00031638
        /*01f8*/ 	.short	0x010a
        /*01fa*/ 	.byte	0x3f
	.zero		1


	//   ....[22]....
        /*01fc*/ 	.word	0x0000e7e0
        /*0200*/ 	.word	0x00000012
        /*0204*/ 	.word	0x00031600
        /*0208*/ 	.short	0x010a
        /*020a*/ 	.byte	0x3f
	.zero		1


	//   ....[23]....
        /*020c*/ 	.word	0x0000e830
        /*0210*/ 	.word	0x00000011
        /*0214*/ 	.word	0x00031610
        /*0218*/ 	.short	0x010a
        /*021a*/ 	.byte	0x3f
	.zero		1


	//   ....[24]....
        /*021c*/ 	.word	0x0000e880
        /*0220*/ 	.word	0x00000012
        /*0224*/ 	.word	0x00031630
        /*0228*/ 	.short	0x010a
        /*022a*/ 	.byte	0x3f
	.zero		1


	//   ....[25]....
        /*022c*/ 	.word	0x0000e8d0
        /*0230*/ 	.word	0x00000000
        /*0234*/ 	.word	0x00031620
        /*0238*/ 	.short	0x010a
        /*023a*/ 	.byte	0x3f
	.zero		1


	//   ....[26]....
        /*023c*/ 	.word	0x0000e920
        /*0240*/ 	.word	0x00000000
        /*0244*/ 	.word	0x00031638
        /*0248*/ 	.short	0x010a
        /*024a*/ 	.byte	0x3f
	.zero		1


	//   ....[27]....
        /*024c*/ 	.word	0x0000e980
        /*0250*/ 	.word	0x00000013
        /*0254*/ 	.word	0x00031620
        /*0258*/ 	.short	0x010a
        /*025a*/ 	.byte	0x3f
	.zero		1


	//   ....[28]....
        /*025c*/ 	.word	0x0000e9d0
        /*0260*/ 	.word	0x00000000
        /*0264*/ 	.word	0x00031638
        /*0268*/ 	.short	0x010a
        /*026a*/ 	.byte	0x3f
	.zero		1


	//   ....[29]....
        /*026c*/ 	.word	0x0000ea20
        /*0270*/ 	.word	0x00000006
        /*0274*/ 	.word	0x00000000
        /*0278*/ 	.short	0x010a
        /*027a*/ 	.byte	0x3f
	.zero		1


	//   ....[30]....
        /*027c*/ 	.word	0x0000ea70
        /*0280*/ 	.word	0x00000005
        /*0284*/ 	.word	0x00000000
        /*0288*/ 	.short	0x010a
        /*028a*/ 	.byte	0x3f
	.zero		1


	//----- nvinfo : EIATTR_NUM_MBARRIERS
	.align		4
.L_548:
        /*028c*/ 	.byte	0x03, 0x38
        /*028e*/ 	.short	0x0007


	//----- nvinfo : EIATTR_EXIT_INSTR_OFFSETS
	.align		4
        /*0290*/ 	.byte	0x04, 0x1c
        /*0292*/ 	.short	(.L_550 - .L_549)


	//   ....[0]....
.L_549:
        /*0294*/ 	.word	0x0000e7d0


	//----- nvinfo : EIATTR_MAX_THREADS
	.align		4
.L_550:
        /*0298*/ 	.byte	0x04, 0x05
        /*029a*/ 	.short	(.L_552 - .L_551)
.L_551:
        /*029c*/ 	.word	0x00000180
        /*02a0*/ 	.word	0x00000001
        /*02a4*/ 	.word	0x00000001


	//----- nvinfo : EIATTR_CRS_STACK_SIZE
	.align		4
.L_552:
        /*02a8*/ 	.byte	0x04, 0x1e
        /*02aa*/ 	.short	(.L_554 - .L_553)
.L_553:
        /*02ac*/ 	.word	0x00000000


	//----- nvinfo : EIATTR_CBANK_PARAM_SIZE
	.align		4
.L_554:
        /*02b0*/ 	.byte	0x03, 0x19
        /*02b2*/ 	.short	0x06f0


	//----- nvinfo : EIATTR_PARAM_CBANK
	.align		4
        /*02b4*/ 	.byte	0x04, 0x0a
        /*02b6*/ 	.short	(.L_556 - .L_555)
	.align		4
.L_555:
        /*02b8*/ 	.word	index@(.nv.constant0._ZN7cutlass13device_kernelIN5flash11enable_sm90INS1_16FlashAttnBwdSm90INS1_25CollectiveMainloopBwdSm90ILi2ELi1ELi1EN4cute5tupleIJNS5_1CILi1EEES8_S8_EEENS6_IJNS7_ILi64EEENS7_ILi80EEENS7_ILi256EEEEEENS_10bfloat16_tEfNS_4arch4Sm90ELb0ELb0ELb0ELb1ELb0ELb0ELb1ELb1ELi2ELi1ELi1ELi1ELb0EEENS1_21CollectiveEpilogueBwdISD_SE_SG_Li256ELb1ELb1ELi2EEENS1_19SingleTileSchedulerILb1ELb0ELb0ELi80EEEEEEEEEvNT_6ParamsE)
        /*02bc*/ 	.short	0x0210
        /*02be*/ 	.short	0x06f0


	//----- nvinfo : EIATTR_SW_WAR
	.align		4
.L_556:
        /*02c0*/ 	.byte	0x04, 0x36
        /*02c2*/ 	.short	(.L_558 - .L_557)
.L_557:
        /*02c4*/ 	.word	0x00000008
.L_558:


//--------------------- .nv.info._ZN7cutlass13device_kernelIN5flash11enable_sm90INS1_16FlashAttnBwdSm90INS1_25CollectiveMainloopBwdSm90ILi2ELi1ELi1EN4cute5tupleIJNS5_1CILi1EEES8_S8_EEENS6_IJNS7_ILi64EEENS7_ILi80EEENS7_ILi256EEEEEENS_10bfloat16_tEfNS_4arch4Sm90ELb0ELb0ELb0ELb1ELb0ELb0ELb1ELb1ELi2ELi1ELi1ELi1ELb0EEENS1_24CollectiveEpilogueBwdGQAISD_fSG_Li256ELb1ELb0EEENS1_19SingleTileSchedulerILb1ELb0ELb0ELi80EEEEEEEEEvNT_6ParamsE --------------------------
	.section	.nv.info._ZN7cutlass13device_kernelIN5flash11enable_sm90INS1_16FlashAttnBwdSm90INS1_25CollectiveMainloopBwdSm90ILi2ELi1ELi1EN4cute5tupleIJNS5_1CILi1EEES8_S8_EEENS6_IJNS7_ILi64EEENS7_ILi80EEENS7_ILi256EEEEEENS_10bfloat16_tEfNS_4arch4Sm90ELb0ELb0ELb0ELb1ELb0ELb0ELb1ELb1ELi2ELi1ELi1ELi1ELb0EEENS1_24CollectiveEpilogueBwdGQAISD_fSG_Li256ELb1ELb0EEENS1_19SingleTileSchedulerILb1ELb0ELb0ELi80EEEEEEEEEvNT_6ParamsE,"",@"SHT_CUDA_INFO"
	.sectionflags	@""
	.align	4


	//----- nvinfo : EIATTR_CUDA_API_VERSION
	.align		4
        /*0000*/ 	.byte	0x04, 0x37
        /*0002*/ 	.short	(.L_560 - .L_559)
.L_559:
        /*0004*/ 	.word	0x00000082


	//----- nvinfo : EIATTR_KPARAM_INFO
	.align		4
.L_560:
        /*0008*/ 	.byte	0x04, 0x17
        /*000a*/ 	.short	(.L_562 - .L_561)
.L_561:
        /*000c*/ 	.word	0x00000000
        /*0010*/ 	.short	0x0000
        /*0012*/ 	.short	0x0070
        /*0014*/ 	.byte	0x00, 0xf0, 0x01, 0x1a


	//----- nvinfo : EIATTR_SPARSE_MMA_MASK
	.align		4
.L_562:
        /*0018*/ 	.byte	0x03, 0x50
        /*001a*/ 	.short	0x0000


	//----- nvinfo : EIATTR_MAXREG_COUNT
	.align		4
        /*001c*/ 	.byte	0x03, 0x1b
        /*001e*/ 	.short	0x00a8


	//----- nvinfo : EIATTR_NUM_BARRIERS
	.align		4
        /*0020*/ 	.byte	0x02, 0x4c
        /*0022*/ 	.byte	0x0a
	.zero		1


	//----- nvinfo : EIATTR_ANNOTATIONS
	.align		4
        /*0024*/ 	.byte	0x04, 0x55
        /*0026*/ 	.short	(.L_564 - .L_563)


	//   ....[0]....
.L_563:
        /*0028*/ 	.word	0x00000001
        /*002c*/ 	.byte	0x40, 0x07, 0x00, 0x00, 0x01, 0x00, 0x00, 0x00, 0xf0, 0x10, 0x00, 0x00, 0x01, 0x00, 0x00, 0x00
        /*003c*/ 	.byte	0x70, 0x85, 0x00, 0x00, 0x01, 0x00, 0x00, 0x00, 0xc0, 0xa0, 0x00, 0x00, 0x01, 0x00, 0x00, 0x00
        /*004c*/ 	.byte	0x20, 0xa1, 0x00, 0x00


	//----- nvinfo : EIATTR_MERCURY_ISA_VERSION
	.align		4
.L_564:
        /*0050*/ 	.byte	0x03, 0x5f
        /*0052*/ 	.short	0x0101


	//----- nvinfo : EIATTR_INT_WARP_WIDE_INSTR_OFFSETS
	.align		4
        /*0054*/ 	.byte	0x04, 0x31
        /*0056*/ 	.short	(.L_566 - .L_565)


	//   ....[0]....
.L_565:
        /*0058*/ 	.word	0x00000180


	//   ....[1]....
        /*005c*/ 	.word	0x00000230


	//   ....[2]....
        /*0060*/ 	.word	0x00009290


	//----- nvinfo : EIATTR_COOP_GROUP_MASK_REGIDS
	.align		4
.L_566:
        /*0064*/ 	.byte	0x04, 0x29
        /*0066*/ 	.short	(.L_568 - .L_567)


	//   ....[0]....
.L_567:
        /*0068*/ 	.word	0xffffffff


	//   ....[1]....
        /*006c*/ 	.word	0xffffffff


	//   ....[2]....
        /*0070*/ 	.word	0xffffffff


	//   ....[3]....
        /*0074*/ 	.word	0xffffffff


	//   ....[4]....
        /*0078*/ 	.word	0xffffffff


	//   ....[5]....
        /*007c*/ 	.word	0xffffffff


	//----- nvinfo : EIATTR_COOP_GROUP_INSTR_OFFSETS
	.align		4
.L_568:
        /*0080*/ 	.byte	0x04, 0x28
        /*0082*/ 	.short	(.L_570 - .L_569)


	//   ....[0]....
.L_569:
        /*0084*/ 	.word	0x00000060


	//   ....[1]....
        /*0088*/ 	.word	0x00000190


	//   ....[2]....
        /*008c*/ 	.word	0x00000240


	//   ....[3]....
        /*0090*/ 	.word	0x000003a0


	//   ....[4]....
        /*0094*/ 	.word	0x000010b0


	//   ....[5]....
        /*0098*/ 	.word	0x00008f00


	//----- nvinfo : EIATTR_REG_RECONFIG
	.align		4
.L_570:
        /*009c*/ 	.byte	0x01, 0x54
	.zero		2


	//----- nvinfo : EIATTR_MBARRIER_INSTR_OFFSETS
	.align		4
        /*00a0*/ 	.byte	0x04, 0x39
        /*00a2*/ 	.short	(.L_572 - .L_571)


	//   ....[0]....
.L_571:
        /*00a4*/ 	.word	0x00000260
        /*00a8*/ 	.word	0x000000ff
        /*00ac*/ 	.word	0x00031800
        /*00b0*/ 	.short	0x0100
        /*00b2*/ 	.byte	0x06
	.zero		1


	//   ....[1]....
        /*00b4*/ 	.word	0x00000350
        /*00b8*/ 	.word	0x000000ff
        /*00bc*/ 	.word	0x00031810
        /*00c0*/ 	.short	0x0100
        /*00c2*/ 	.byte	0x08
	.zero		1


	//   ....[2]....
        /*00c4*/ 	.word	0x00000360
        /*00c8*/ 	.word	0x000000ff
        /*00cc*/ 	.word	0x00031820
        /*00d0*/ 	.short	0x0100
        /*00d2*/ 	.byte	0x08
	.zero		1


	//   ....[3]....
        /*00d4*/ 	.word	0x00000370
        /*00d8*/ 	.word	0x000000ff
        /*00dc*/ 	.word	0x00031818
        /*00e0*/ 	.short	0x0100
        /*00e2*/ 	.byte	0x08
	.zero		1


	//   ....[4]....
        /*00e4*/ 	.word	0x00000380
        /*00e8*/ 	.word	0x000000ff
        /*00ec*/ 	.word	0x00031828
        /*00f0*/ 	.short	0x0100
        /*00f2*/ 	.byte	0x08
	.zero		1


	//   ....[5]....
        /*00f4*/ 	.word	0x000004b0
        /*00f8*/ 	.word	0x000000ff
        /*00fc*/ 	.word	0x00031830
        /*0100*/ 	.short	0x0100
        /*0102*/ 	.byte	0x08
	.zero		1


	//   ....[6]....
        /*0104*/ 	.word	0x000004c0
        /*0108*/ 	.word	0x000000ff
        /*010c*/ 	.word	0x00031838
        /*0110*/ 	.short	0x0100
        /*0112*/ 	.byte	0x08
	.zero		1


	//   ....[7]....
        /*0114*/ 	.word	0x00001040
        /*0118*/ 	.word	0x00000012
        /*011c*/ 	.word	0x00031800
        /*0120*/ 	.short	0x010a
        /*0122*/ 	.byte	0x3f
	.zero		1


	//   ....[8]....
        /*0124*/ 	.word	0x000010d0
        /*0128*/ 	.word	0x00000012
        /*012c*/ 	.word	0x00031800
        /*0130*/ 	.short	0x010a
        /*0132*/ 	.byte	0x3f
	.zero		1


	//   ....[9]....
        /*0134*/ 	.word	0x00001a30
        /*0138*/ 	.word	0x00000011
        /*013c*/ 	.word	0x00031810
        /*0140*/ 	.short	0x010a
        /*0142*/ 	.byte	0x3f
	.zero		1


	//   ....[10]....
        /*0144*/ 	.word	0x00001af0
        /*0148*/ 	.word	0x00000011
        /*014c*/ 	.word	0x00031810
        /*0150*/ 	.short	0x010a
        /*0152*/ 	.byte	0x3f
	.zero		1


	//   ....[11]....
        /*0154*/ 	.word	0x00003680
        /*0158*/ 	.word	0x00000012
        /*015c*/ 	.word	0x00031830
        /*0160*/ 	.short	0x010a
        /*0162*/ 	.byte	0x3f
	.zero		1


	//   ....[12]....
        /*0164*/ 	.word	0x00003740
        /*0168*/ 	.word	0x00000012
        /*016c*/ 	.word	0x00031830
        /*0170*/ 	.short	0x010a
        /*0172*/ 	.byte	0x3f
	.zero		1


	//   ....[13]....
        /*0174*/ 	.word	0x00007910
        /*0178*/ 	.word	0x00000018
        /*017c*/ 	.word	0x00000000
        /*0180*/ 	.short	0x0101
        /*0182*/ 	.byte	0x3f
	.zero		1


	//   ....[14]....
        /*0184*/ 	.word	0x00008000
        /*0188*/ 	.word	0x00000011
        /*018c*/ 	.word	0x00000000
        /*0190*/ 	.short	0x0101
        /*0192*/ 	.byte	0x3f
	.zero		1


	//   ....[15]....
        /*0194*/ 	.word	0x00009600
        /*0198*/ 	.word	0x00000000
        /*019c*/ 	.word	0x00031820
        /*01a0*/ 	.short	0x010a
        /*01a2*/ 	.byte	0x3f
	.zero		1


	//   ....[16]....
        /*01a4*/ 	.word	0x0000a040
        /*01a8*/ 	.word	0x00000000
        /*01ac*/ 	.word	0x00031838
        /*01b0*/ 	.short	0x010a
        /*01b2*/ 	.byte	0x3f
	.zero		1


	//   ....[17]....
        /*01b4*/ 	.word	0x0000a3f0
        /*01b8*/ 	.word	0x00000013
        /*01bc*/ 	.word	0x00031820
        /*01c0*/ 	.short	0x010a
        /*01c2*/ 	.byte	0x3f
	.zero		1


	//   ....[18]....
        /*01c4*/ 	.word	0x0000a820
        /*01c8*/ 	.word	0x00000000
        /*01cc*/ 	.word	0x00031838
        /*01d0*/ 	.short	0x010a
        /*01d2*/ 	.byte	0x3f
	.zero		1


	//   ....[19]....
        /*01d4*/ 	.word	0x0000ad50
        /*01d8*/ 	.word	0x00000006
        /*01dc*/ 	.word	0x00000000
        /*01e0*/ 	.short	0x010a
        /*01e2*/ 	.byte	0x3f
	.zero		1


	//   ....[20]....
        /*01e4*/ 	.word	0x0000ade0
        /*01e8*/ 	.word	0x00000005
        /*01ec*/ 	.word	0x00000000
        /*01f0*/ 	.short	0x010a
        /*01f2*/ 	.byte	0x3f
	.zero		1


	//   ....[21]....
        /*01f4*/ 	.word	0x0000ae30
        /*01f8*/ 	.word	0x00000007
        /*01fc*/ 	.word	0x00031838
        /*0200*/ 	.short	0x010a
        /*0202*/ 	.byte	0x3f
	.zero		1


	//   ....[22]....
        /*0204*/ 	.word	0x0000ae90
        /*0208*/ 	.word	0x00000012
        /*020c*/ 	.word	0x00031800
        /*0210*/ 	.short	0x010a
        /*0212*/ 	.byte	0x3f
	.zero		1


	//   ....[23]....
        /*0214*/ 	.word	0x0000aee0
        /*0218*/ 	.word	0x00000011
        /*021c*/ 	.word	0x00031810
        /*0220*/ 	.short	0x010a
        /*0222*/ 	.byte	0x3f
	.zero		1


	//   ....[24]....
        /*0224*/ 	.word	0x0000af30
        /*0228*/ 	.word	0x00000012
        /*022c*/ 	.word	0x00031830
        /*0230*/ 	.short	0x010a
        /*0232*/ 	.byte	0x3f
	.zero		1


	//   ....[25]....
        /*0234*/ 	.word	0x0000af80
        /*0238*/ 	.word	0x00000000
        /*023c*/ 	.word	0x00031820
        /*0240*/ 	.short	0x010a
        /*0242*/ 	.byte	0x3f
	.zero		1


	//   ....[26]....
        /*0244*/ 	.word	0x0000afd0
        /*0248*/ 	.word	0x00000000
        /*024c*/ 	.word	0x00031838
        /*0250*/ 	.short	0x010a
        /*0252*/ 	.byte	0x3f
	.zero		1


	//   ....[27]....
        /*0254*/ 	.word	0x0000b030
        /*0258*/ 	.word	0x00000013
        /*025c*/ 	.word	0x00031820
        /*0260*/ 	.short	0x010a
        /*0262*/ 	.byte	0x3f
	.zero		1


	//   ....[28]....
        /*0264*/ 	.word	0x0000b080
        /*0268*/ 	.word	0x00000000
        /*026c*/ 	.word	0x00031838
        /*0270*/ 	.short	0x010a
        /*0272*/ 	.byte	0x3f
	.zero		1


	//   ....[29]....
        /*0274*/ 	.word	0x0000b0d0
        /*0278*/ 	.word	0x00000006
        /*027c*/ 	.word	0x00000000
        /*0280*/ 	.short	0x010a
        /*0282*/ 	.byte	0x3f
	.zero		1


	//   ....[30]....
        /*0284*/ 	.word	0x0000b120
        /*0288*/ 	.word	0x00000005
        /*028c*/ 	.word	0x00000000
        /*0290*/ 	.short	0x010a
        /*0292*/ 	.byte	0x3f
	.zero		1


	//----- nvinfo : EIATTR_NUM_MBARRIERS
	.align		4
.L_572:
        /*0294*/ 	.byte	0x03, 0x38
        /*0296*/ 	.short	0x0007


	//----- nvinfo : EIATTR_EXIT_INSTR_OFFSETS
	.align		4
        /*0298*/ 	.byte	0x04, 0x1c
        /*029a*/ 	.short	(.L_574 - .L_573)


	//   ....[0]....
.L_573:
        /*029c*/ 	.word	0x0000ae80


	//----- nvinfo : EIATTR_MAX_THREADS
	.align		4
.L_574:
        /*02a0*/ 	.byte	0x04, 0x05
        /*02a2*/ 	.short	(.L_576 - .L_575)
.L_575:
        /*02a4*/ 	.word	0x00000180
        /*02a8*/ 	.word	0x00000001
        /*02ac*/ 	.word	0x00000001


	//----- nvinfo : EIATTR_CRS_STACK_SIZE
	.align		4
.L_576:
        /*02b0*/ 	.byte	0x04, 0x1e
        /*02b2*/ 	.short	(.L_578 - .L_577)
.L_577:
        /*02b4*/ 	.word	0x00000000


	//----- nvinfo : EIATTR_CBANK_PARAM_SIZE
	.align		4
.L_578:
        /*02b8*/ 	.byte	0x03, 0x19
        /*02ba*/ 	.short	0x06f0


	//----- nvinfo : EIATTR_PARAM_CBANK
	.align		4
        /*02bc*/ 	.byte	0x04, 0x0a
        /*02be*/ 	.short	(.L_580 - .L_579)
	.align		4
.L_579:
        /*02c0*/ 	.word	index@(.nv.constant0._ZN7cutlass13device_kernelIN5flash11enable_sm90INS1_16FlashAttnBwdSm90INS1_25CollectiveMainloopBwdSm90ILi2ELi1ELi1EN4cute5tupleIJNS5_1CILi1EEES8_S8_EEENS6_IJNS7_ILi64EEENS7_ILi80EEENS7_ILi256EEEEEENS_10bfloat16_tEfNS_4arch4Sm90ELb0ELb0ELb0ELb1ELb0ELb0ELb1ELb1ELi2ELi1ELi1ELi1ELb0EEENS1_24CollectiveEpilogueBwdGQAISD_fSG_Li256ELb1ELb0EEENS1_19SingleTileSchedulerILb1ELb0ELb0ELi80EEEEEEEEEvNT_6ParamsE)
        /*02c4*/ 	.short	0x0210
        /*02c6*/ 	.short	0x06f0


	//----- nvinfo : EIATTR_SW_WAR
	.align		4
.L_580:
        /*02c8*/ 	.byte	0x04, 0x36
        /*02ca*/ 	.short	(.L_582 - .L_581)
.L_581:
        /*02cc*/ 	.word	0x00000008
.L_582:


//--------------------- .nv.info._ZN7cutlass13device_kernelIN5flash11enable_sm90INS1_16FlashAttnBwdSm90INS1_25CollectiveMainloopBwdSm90ILi2ELi1ELi1EN4cute5tupleIJNS5_1CILi1EEES8_S8_EEENS6_IJNS7_ILi64EEENS7_ILi80EEENS7_ILi256EEEEEENS_10bfloat16_tEfNS_4arch4Sm90ELb0ELb1ELb0ELb0ELb0ELb0ELb1ELb1ELi2ELi1ELi1ELi1ELb0EEENS1_21CollectiveEpilogueBwdISD_SE_SG_Li256ELb0ELb1ELi2EEENS1_19SingleTileSchedulerILb0ELb0ELb0ELi80EEEEEEEEEvNT_6ParamsE --------------------------
	.section	.nv.info._ZN7cutlass13device_kernelIN5flash11enable_sm90INS1_16FlashAttnBwdSm90INS1_25CollectiveMainloopBwdSm90ILi2ELi1ELi1EN4cute5tupleIJNS5_1CILi1EEES8_S8_EEENS6_IJNS7_ILi64EEENS7_ILi80EEENS7_ILi256EEEEEENS_10bfloat16_tEfNS_4arch4Sm90ELb0ELb1ELb0ELb0ELb0ELb0ELb1ELb1ELi2ELi1ELi1ELi1ELb0EEENS1_21CollectiveEpilogueBwdISD_SE_SG_Li256ELb0ELb1ELi2EEENS1_19SingleTileSchedulerILb0ELb0ELb0ELi80EEEEEEEEEvNT_6ParamsE,"",@"SHT_CUDA_INFO"
	.sectionflags	@""
	.align	4


	//----- nvinfo : EIATTR_CUDA_API_VERSION
	.align		4
        /*0000*/ 	.byte	0x04, 0x37
        /*0002*/ 	.short	(.L_584 - .L_583)
.L_583:
        /*0004*/ 	.word	0x00000082


	//----- nvinfo : EIATTR_KPARAM_INFO
	.align		4
.L_584:
        /*0008*/ 	.byte	0x04, 0x17
        /*000a*/ 	.short	(.L_586 - .L_585)
.L_585:
        /*000c*/ 	.word	0x00000000
        /*0010*/ 	.short	0x0000
        /*0012*/ 	.short	0x0070
        /*0014*/ 	.byte	0x00, 0xf0, 0x01, 0x24


	//----- nvinfo : EIATTR_SPARSE_MMA_MASK
	.align		4
.L_586:
        /*0018*/ 	.byte	0x03, 0x50
        /*001a*/ 	.short	0x0000


	//----- nvinfo : EIATTR_MAXREG_COUNT
	.align		4
        /*001c*/ 	.byte	0x03, 0x1b
        /*001e*/ 	.short	0x00a8


	//----- nvinfo : EIATTR_NUM_BARRIERS
	.align		4
        /*0020*/ 	.byte	0x02, 0x4c
        /*0022*/ 	.byte	0x0a
	.zero		1


	//----- nvinfo : EIATTR_EXTERNS
	.align		4
        /*0024*/ 	.byte	0x04, 0x0f
        /*0026*/ 	.short	(.L_588 - .L_587)


	//   ....[0]....
	.align		4
.L_587:
        /*0028*/ 	.word	index@(__assertfail)


	//----- nvinfo : EIATTR_ANNOTATIONS
	.align		4
.L_588:
        /*002c*/ 	.byte	0x04, 0x55
        /*002e*/ 	.short	(.L_590 - .L_589)


	//   ....[0]....
.L_589:
        /*0030*/ 	.word	0x00000001
        /*0034*/ 	.byte	0x20, 0x03, 0x00, 0x00, 0x01, 0x00, 0x00, 0x00, 0x40, 0x0e, 0x00, 0x00, 0x01, 0x00, 0x00, 0x00
        /*0044*/ 	.byte	0xb0, 0xed, 0x00, 0x00


	//----- nvinfo : EIATTR_MERCURY_ISA_VERSION
	.align		4
.L_590:
        /*0048*/ 	.byte	0x03, 0x5f
        /*004a*/ 	.short	0x0101


	//----- nvinfo : EIATTR_INT_WARP_WIDE_INSTR_OFFSETS
	.align		4
        /*004c*/ 	.byte	0x04, 0x31
        /*004e*/ 	.short	(.L_592 - .L_591)


	//   ....[0]....
.L_591:
        /*0050*/ 	.word	0x000001f0


	//   ....[1]....
        /*0054*/ 	.word	0x00000220


	//----- nvinfo : EIATTR_COOP_GROUP_MASK_REGIDS
	.align		4
.L_592:
        /*0058*/ 	.byte	0x04, 0x29
        /*005a*/ 	.short	(.L_594 - .L_593)


	//   ....[0]....
.L_593:
        /*005c*/ 	.word	0xffffffff


	//   ....[1]....
        /*0060*/ 	.word	0xffffffff


	//   ....[2]....
        /*0064*/ 	.word	0xffffffff


	//   ....[3]....
        /*0068*/ 	.word	0xffffffff


	//   ....[4]....
        /*006c*/ 	.word	0xffffffff


	//   ....[5]....
        /*0070*/ 	.word	0xffffffff


	//   ....[6]....
        /*0074*/ 	.word	0xffffffff


	//----- nvinfo : EIATTR_COOP_GROUP_INSTR_OFFSETS
	.align		4
.L_594:
        /*0078*/ 	.byte	0x04, 0x28
        /*007a*/ 	.short	(.L_596 - .L_595)


	//   ....[0]....
.L_595:
        /*007c*/ 	.word	0x00000060


	//   ....[1]....
        /*0080*/ 	.word	0x00000200


	//   ....[2]....
        /*0084*/ 	.word	0x00000280


	//   ....[3]....
        /*0088*/ 	.word	0x00000460


	//   ....[4]....
        /*008c*/ 	.word	0x00000e00


	//   ....[5]....
        /*0090*/ 	.word	0x0000b210


	//   ....[6]....
        /*0094*/ 	.word	0x0000d4c0


	//----- nvinfo : EIATTR_REG_RECONFIG
	.align		4
.L_596:
        /*0098*/ 	.byte	0x01, 0x54
	.zero		2


	//----- nvinfo : EIATTR_SYSCALL_OFFSETS
	.align		4
        /*009c*/ 	.byte	0x04, 0x46
        /*009e*/ 	.short	(.L_598 - .L_597)


	//   ....[0]....
.L_597:
        /*00a0*/ 	.word	0x0000ac30


	//   ....[1]....
        /*00a4*/ 	.word	0x0000ad70


	//   ....[2]....
        /*00a8*/ 	.word	0x0000ae90


	//   ....[3]....
        /*00ac*/ 	.word	0x0000afb0


	//----- nvinfo : EIATTR_MBARRIER_INSTR_OFFSETS
	.align		4
.L_598:
        /*00b0*/ 	.byte	0x04, 0x39
        /*00b2*/ 	.short	(.L_600 - .L_599)


	//   ....[0]....
.L_599:
        /*00b4*/ 	.word	0x000002f0
        /*00b8*/ 	.word	0x000000ff
        /*00bc*/ 	.word	0x00031800
        /*00c0*/ 	.short	0x0100
        /*00c2*/ 	.byte	0x06
	.zero		1


	//   ....[1]....
        /*00c4*/ 	.word	0x00000410
        /*00c8*/ 	.word	0x000000ff
        /*00cc*/ 	.word	0x00031810
        /*00d0*/ 	.short	0x0100
        /*00d2*/ 	.byte	0x08
	.zero		1


	//   ....[2]....
        /*00d4*/ 	.word	0x00000420
        /*00d8*/ 	.word	0x000000ff
        /*00dc*/ 	.word	0x00031820
        /*00e0*/ 	.short	0x0100
        /*00e2*/ 	.byte	0x08
	.zero		1


	//   ....[3]....
        /*00e4*/ 	.word	0x00000430
        /*00e8*/ 	.word	0x000000ff
        /*00ec*/ 	.word	0x00031818
        /*00f0*/ 	.short	0x0100
        /*00f2*/ 	.byte	0x08
	.zero		1


	//   ....[4]....
        /*00f4*/ 	.word	0x00000440
        /*00f8*/ 	.word	0x000000ff
        /*00fc*/ 	.word	0x00031828
        /*0100*/ 	.short	0x0100
        /*0102*/ 	.byte	0x08
	.zero		1


	//   ....[5]....
        /*0104*/ 	.word	0x00000570
        /*0108*/ 	.word	0x000000ff
        /*010c*/ 	.word	0x00031830
        /*0110*/ 	.short	0x0100
        /*0112*/ 	.byte	0x08
	.zero		1


	//   ....[6]....
        /*0114*/ 	.word	0x00000580
        /*0118*/ 	.word	0x000000ff
        /*011c*/ 	.word	0x00031838
        /*0120*/ 	.short	0x0100
        /*0122*/ 	.byte	0x08
	.zero		1


	//   ....[7]....
        /*0124*/ 	.word	0x00000d90
        /*0128*/ 	.word	0x00000011
        /*012c*/ 	.word	0x00031800
        /*0130*/ 	.short	0x010a
        /*0132*/ 	.byte	0x3f
	.zero		1


	//   ....[8]....
        /*0134*/ 	.word	0x00000e20
        /*0138*/ 	.word	0x00000011
        /*013c*/ 	.word	0x00031800
        /*0140*/ 	.short	0x010a
        /*0142*/ 	.byte	0x3f
	.zero		1


	//   ....[9]....
        /*0144*/ 	.word	0x00001790
        /*0148*/ 	.word	0x00000010
        /*014c*/ 	.word	0x00031810
        /*0150*/ 	.short	0x010a
        /*0152*/ 	.byte	0x3f
	.zero		1


	//   ....[10]....
        /*0154*/ 	.word	0x00001860
        /*0158*/ 	.word	0x00000010
        /*015c*/ 	.word	0x00031810
        /*0160*/ 	.short	0x010a
        /*0162*/ 	.byte	0x3f
	.zero		1


	//   ....[11]....
        /*0164*/ 	.word	0x00003e10
        /*0168*/ 	.word	0x00000011
        /*016c*/ 	.word	0x00031830
        /*0170*/ 	.short	0x010a
        /*0172*/ 	.byte	0x3f
	.zero		1


	//   ....[12]....
        /*0174*/ 	.word	0x00003ed0
        /*0178*/ 	.word	0x00000011
        /*017c*/ 	.word	0x00031830
        /*0180*/ 	.short	0x010a
        /*0182*/ 	.byte	0x3f
	.zero		1


	//   ....[13]....
        /*0184*/ 	.word	0x00009b70
        /*0188*/ 	.word	0x00000018
        /*018c*/ 	.word	0x00000000
        /*0190*/ 	.short	0x0101
        /*0192*/ 	.byte	0x3f
	.zero		1


	//   ....[14]....
        /*0194*/ 	.word	0x0000a560
        /*0198*/ 	.word	0x00000010
        /*019c*/ 	.word	0x00000000
        /*01a0*/ 	.short	0x0101
        /*01a2*/ 	.byte	0x3f
	.zero		1


	//   ....[15]....
        /*01a4*/ 	.word	0x0000d9b0
        /*01a8*/ 	.word	0x00000005
        /*01ac*/ 	.word	0x00031820
        /*01b0*/ 	.short	0x010a
        /*01b2*/ 	.byte	0x3f
	.zero		1


	//   ....[16]....
        /*01b4*/ 	.word	0x0000e280
        /*01b8*/ 	.word	0x00000005
        /*01bc*/ 	.word	0x00031838
        /*01c0*/ 	.short	0x010a
        /*01c2*/ 	.byte	0x3f
	.zero		1


	//   ....[17]....
        /*01c4*/ 	.word	0x0000e5e0
        /*01c8*/ 	.word	0x00000013
        /*01cc*/ 	.word	0x00031820
        /*01d0*/ 	.short	0x010a
        /*01d2*/ 	.byte	0x3f
	.zero		1


	//   ....[18]....
        /*01d4*/ 	.word	0x0000e9c0
        /*01d8*/ 	.word	0x00000005
        /*01dc*/ 	.word	0x00031838
        /*01e0*/ 	.short	0x010a
        /*01e2*/ 	.byte	0x3f
	.zero		1


	//   ....[19]....
        /*01e4*/ 	.word	0x0000ee80
        /*01e8*/ 	.word	0x00000005
        /*01ec*/ 	.word	0x00000000
        /*01f0*/ 	.short	0x010a
        /*01f2*/ 	.byte	0x3f
	.zero		1


	//   ....[20]....
        /*01f4*/ 	.word	0x0000ef10
        /*01f8*/ 	.word	0x00000003
        /*01fc*/ 	.word	0x00000000
        /*0200*/ 	.short	0x010a
        /*0202*/ 	.byte	0x3f
	.zero		1


	//   ....[21]....
        /*0204*/ 	.word	0x0000ef60
        /*0208*/ 	.word	0x00000004
        /*020c*/ 	.word	0x00031838
        /*0210*/ 	.short	0x010a
        /*0212*/ 	.byte	0x3f
	.zero		1


	//   ....[22]....
        /*0214*/ 	.word	0x0000efc0
        /*0218*/ 	.word	0x00000011
        /*021c*/ 	.word	0x00031800
        /*0220*/ 	.short	0x010a
        /*0222*/ 	.byte	0x3f
	.zero		1


	//   ....[23]....
        /*0224*/ 	.word	0x0000f010
        /*0228*/ 	.word	0x00000010
        /*022c*/ 	.word	0x00031810
        /*0230*/ 	.short	0x010a
        /*0232*/ 	.byte	0x3f
	.zero		1


	//   ....[24]....
        /*0234*/ 	.word	0x0000f060
        /*0238*/ 	.word	0x00000011
        /*023c*/ 	.word	0x00031830
        /*0240*/ 	.short	0x010a
        /*0242*/ 	.byte	0x3f
	.zero		1


	//   ....[25]....
        /*0244*/ 	.word	0x0000f0b0
        /*0248*/ 	.word	0x00000005
        /*024c*/ 	.word	0x00031820
        /*0250*/ 	.short	0x010a
        /*0252*/ 	.byte	0x3f
	.zero		1


	//   ....[26]....
        /*0254*/ 	.word	0x0000f100
        /*0258*/ 	.word	0x00000005
        /*025c*/ 	.word	0x00031838
        /*0260*/ 	.short	0x010a
        /*0262*/ 	.byte	0x3f
	.zero		1


	//   ....[27]....
        /*0264*/ 	.word	0x0000f160
        /*0268*/ 	.word	0x00000013
        /*026c*/ 	.word	0x00031820
        /*0270*/ 	.short	0x010a
        /*0272*/ 	.byte	0x3f
	.zero		1


	//   ....[28]....
        /*0274*/ 	.word	0x0000f1b0
        /*0278*/ 	.word	0x00000005
        /*027c*/ 	.word	0x00031838
        /*0280*/ 	.short	0x010a
        /*0282*/ 	.byte	0x3f
	.zero		1


	//   ....[29]....
        /*0284*/ 	.word	0x0000f280
        /*0288*/ 	.word	0x00000005
        /*028c*/ 	.word	0x00000000
        /*0290*/ 	.short	0x010a
        /*0292*/ 	.byte	0x3f
	.zero		1


	//   ....[30]....
        /*0294*/ 	.word	0x0000f2d0
        /*0298*/ 	.word	0x00000003
        /*029c*/ 	.word	0x00000000
        /*02a0*/ 	.short	0x010a
        /*02a2*/ 	.byte	0x3f
	.zero		1


	//----- nvinfo : EIATTR_NUM_MBARRIERS
	.align		4
.L_600:
        /*02a4*/ 	.byte	0x03, 0x38
        /*02a6*/ 	.short	0x0007


	//----- nvinfo : EIATTR_EXIT_INSTR_OFFSETS
	.align		4
        /*02a8*/ 	.byte	0x04, 0x1c
        /*02aa*/ 	.short	(.L_602 - .L_601)


	//   ....[0]....
.L_601:
        /*02ac*/ 	.word	0x00000650


	//   ....[1]....
        /*02b0*/ 	.word	0x0000bb50


	//   ....[2]....
        /*02b4*/ 	.word	0x0000d470


	//   ....[3]....
        /*02b8*/ 	.word	0x0000efb0


	//----- nvinfo : EIATTR_MAX_THREADS
	.align		4
.L_602:
        /*02bc*/ 	.byte	0x04, 0x05
        /*02be*/ 	.short	(.L_604 - .L_603)
.L_603:
        /*02c0*/ 	.word	0x00000180
        /*02c4*/ 	.word	0x00000001
        /*02c8*/ 	.word	0x00000001


	//----- nvinfo : EIATTR_CRS_STACK_SIZE
	.align		4
.L_604:
        /*02cc*/ 	.byte	0x04, 0x1e
        /*02ce*/ 	.short	(.L_606 - .L_605)
.L_605:
        /*02d0*/ 	.word	0x00000000


	//----- nvinfo : EIATTR_CBANK_PARAM_SIZE
	.align		4
.L_606:
        /*02d4*/ 	.byte	0x03, 0x19
        /*02d6*/ 	.short	0x0970


	//----- nvinfo : EIATTR_PARAM_CBANK
	.align		4
        /*02d8*/ 	.byte	0x04, 0x0a
        /*02da*/ 	.short	(.L_608 - .L_607)
	.align		4
.L_607:
        /*02dc*/ 	.word	index@(.nv.constant0._ZN7cutlass13device_kernelIN5flash11enable_sm90INS1_16FlashAttnBwdSm90INS1_25CollectiveMainloopBwdSm90ILi2ELi1ELi1EN4cute5tupleIJNS5_1CILi1EEES8_S8_EEENS6_IJNS7_ILi64EEENS7_ILi80EEENS7_ILi256EEEEEENS_10bfloat16_tEfNS_4arch4Sm90ELb0ELb1ELb0ELb0ELb0ELb0ELb1ELb1ELi2ELi1ELi1ELi1ELb0EEENS1_21CollectiveEpilogueBwdISD_SE_SG_Li256ELb0ELb1ELi2EEENS1_19SingleTileSchedulerILb0ELb0ELb0ELi80EEEEEEEEEvNT_6ParamsE)
        /*02e0*/ 	.short	0x0210
        /*02e2*/ 	.short	0x0970


	//----- nvinfo : EIATTR_SW_WAR
	.align		4
.L_608:
        /*02e4*/ 	.byte	0x04, 0x36
        /*02e6*/ 	.short	(.L_610 - .L_609)
.L_609:
        /*02e8*/ 	.word	0x00000008
.L_610:


//--------------------- .nv.info._ZN7cutlass13device_kernelIN5flash11enable_sm90INS1_16FlashAttnBwdSm90INS1_25CollectiveMainloopBwdSm90ILi2ELi1ELi1EN4cute5tupleIJNS5_1CILi1EEES8_S8_EEENS6_IJNS7_ILi64EEENS7_ILi80EEENS7_ILi256EEEEEENS_10bfloat16_tEfNS_4arch4Sm90ELb0ELb1ELb0ELb0ELb0ELb0ELb1ELb1ELi2ELi1ELi1ELi1ELb0EEENS1_24CollectiveEpilogueBwdGQAISD_fSG_Li256ELb0ELb0EEENS1_19SingleTileSchedulerILb0ELb0ELb0ELi80EEEEEEEEEvNT_6ParamsE --------------------------
	.section	.nv.info._ZN7cutlass13device_kernelIN5flash11enable_sm90INS1_16FlashAttnBwdSm90INS1_25CollectiveMainloopBwdSm90ILi2ELi1ELi1EN4cute5tupleIJNS5_1CILi1EEES8_S8_EEENS6_IJNS7_ILi64EEENS7_ILi80EEENS7_ILi256EEEEEENS_10bfloat16_tEfNS_4arch4Sm90ELb0ELb1ELb0ELb0ELb0ELb0ELb1ELb1ELi2ELi1ELi1ELi1ELb0EEENS1_24CollectiveEpilogueBwdGQAISD_fSG_Li256ELb0ELb0EEENS1_19SingleTileSchedulerILb0ELb0ELb0ELi80EEEEEEEEEvNT_6ParamsE,"",@"SHT_CUDA_INFO"
	.sectionflags	@""
	.align	4


	//----- nvinfo : EIATTR_CUDA_API_VERSION
	.align		4
        /*0000*/ 	.byte	0x04, 0x37
        /*0002*/ 	.short	(.L_612 - .L_611)
.L_611:
        /*0004*/ 	.word	0x00000082


	//----- nvinfo : EIATTR_KPARAM_INFO
	.align		4
.L_612:
        /*0008*/ 	.byte	0x04, 0x17
        /*000a*/ 	.short	(.L_614 - .L_613)
.L_613:
        /*000c*/ 	.word	0x00000000
        /*0010*/ 	.short	0x0000
        /*0012*/ 	.short	0x0070
        /*0014*/ 	.byte	0x00, 0xf0, 0x01, 0x1a


	//----- nvinfo : EIATTR_SPARSE_MMA_MASK
	.align		4
.L_614:
        /*0018*/ 	.byte	0x03, 0x50
        /*001a*/ 	.short	0x0000


	//----- nvinfo : EIATTR_MAXREG_COUNT
	.align		4
        /*001c*/ 	.byte	0x03, 0x1b
        /*001e*/ 	.short	0x00a8


	//----- nvinfo : EIATTR_NUM_BARRIERS
	.align		4
        /*0020*/ 	.byte	0x02, 0x4c
        /*0022*/ 	.byte	0x0a
	.zero		1


	//----- nvinfo : EIATTR_ANNOTATIONS
	.align		4
        /*0024*/ 	.byte	0x04, 0x55
        /*0026*/ 	.short	(.L_616 - .L_615)


	//   ....[0]....
.L_615:
        /*0028*/ 	.word	0x00000001
        /*002c*/ 	.byte	0xc0, 0x02, 0x00, 0x00, 0x01, 0x00, 0x00, 0x00, 0xe0, 0x0d, 0x00, 0x00, 0x01, 0x00, 0x00, 0x00
        /*003c*/ 	.byte	0xe0, 0xac, 0x00, 0x00


	//----- nvinfo : EIATTR_MERCURY_ISA_VERSION
	.align		4
.L_616:
        /*0040*/ 	.byte	0x03, 0x5f
        /*0042*/ 	.short	0x0101


	//----- nvinfo : EIATTR_INT_WARP_WIDE_INSTR_OFFSETS
	.align		4
        /*0044*/ 	.byte	0x04, 0x31
        /*0046*/ 	.short	(.L_618 - .L_617)


	//   ....[0]....
.L_617:
        /*0048*/ 	.word	0x00000190


	//   ....[1]....
        /*004c*/ 	.word	0x000001c0


	//----- nvinfo : EIATTR_COOP_GROUP_MASK_REGIDS
	.align		4
.L_618:
        /*0050*/ 	.byte	0x04, 0x29
        /*0052*/ 	.short	(.L_620 - .L_619)


	//   ....[0]....
.L_619:
        /*0054*/ 	.word	0xffffffff


	//   ....[1]....
        /*0058*/ 	.word	0xffffffff


	//   ....[2]....
        /*005c*/ 	.word	0xffffffff


	//   ....[3]....
        /*0060*/ 	.word	0xffffffff


	//   ....[4]....
        /*0064*/ 	.word	0xffffffff


	//   ....[5]....
        /*0068*/ 	.word	0xffffffff


	//----- nvinfo : EIATTR_COOP_GROUP_INSTR_OFFSETS
	.align		4
.L_620:
        /*006c*/ 	.byte	0x04, 0x28
        /*006e*/ 	.short	(.L_622 - .L_621)


	//   ....[0]....
.L_621:
        /*0070*/ 	.word	0x00000060


	//   ....[1]....
        /*0074*/ 	.word	0x000001a0


	//   ....[2]....
        /*0078*/ 	.word	0x00000220


	//   ....[3]....
        /*007c*/ 	.word	0x00000400


	//   ....[4]....
        /*0080*/ 	.word	0x00000da0


	//   ....[5]....
        /*0084*/ 	.word	0x00009420


	//----- nvinfo : EIATTR_REG_RECONFIG
	.align		4
.L_622:
        /*0088*/ 	.byte	0x01, 0x54
	.zero		2


	//----- nvinfo : EIATTR_MBARRIER_INSTR_OFFSETS
	.align		4
        /*008c*/ 	.byte	0x04, 0x39
        /*008e*/ 	.short	(.L_624 - .L_623)


	//   ....[0]....
.L_623:
        /*0090*/ 	.word	0x00000290
        /*0094*/ 	.word	0x000000ff
        /*0098*/ 	.word	0x00031800
        /*009c*/ 	.short	0x0100
        /*009e*/ 	.byte	0x06
	.zero		1


	//   ....[1]....
        /*00a0*/ 	.word	0x000003b0
        /*00a4*/ 	.word	0x000000ff
        /*00a8*/ 	.word	0x00031810
        /*00ac*/ 	.short	0x0100
        /*00ae*/ 	.byte	0x08
	.zero		1


	//   ....[2]....
        /*00b0*/ 	.word	0x000003c0
        /*00b4*/ 	.word	0x000000ff
        /*00b8*/ 	.word	0x00031820
        /*00bc*/ 	.short	0x0100
        /*00be*/ 	.byte	0x08
	.zero		1


	//   ....[3]....
        /*00c0*/ 	.word	0x000003d0
        /*00c4*/ 	.word	0x000000ff
        /*00c8*/ 	.word	0x00031818
        /*00cc*/ 	.short	0x0100
        /*00ce*/ 	.byte	0x08
	.zero		1


	//   ....[4]....
        /*00d0*/ 	.word	0x000003e0
        /*00d4*/ 	.word	0x000000ff
        /*00d8*/ 	.word	0x00031828
        /*00dc*/ 	.short	0x0100
        /*00de*/ 	.byte	0x08
	.zero		1


	//   ....[5]....
        /*00e0*/ 	.word	0x00000510
        /*00e4*/ 	.word	0x000000ff
        /*00e8*/ 	.word	0x00031830
        /*00ec*/ 	.short	0x0100
        /*00ee*/ 	.byte	0x08
	.zero		1


	//   ....[6]....
        /*00f0*/ 	.word	0x00000520
        /*00f4*/ 	.word	0x000000ff
        /*00f8*/ 	.word	0x00031838
        /*00fc*/ 	.short	0x0100
        /*00fe*/ 	.byte	0x08
	.zero		1


	//   ....[7]....
        /*0100*/ 	.word	0x00000d30
        /*0104*/ 	.word	0x00000011
        /*0108*/ 	.word	0x00031800
        /*010c*/ 	.short	0x010a
        /*010e*/ 	.byte	0x3f
	.zero		1


	//   ....[8]....
        /*0110*/ 	.word	0x00000dc0
        /*0114*/ 	.word	0x00000011
        /*0118*/ 	.word	0x00031800
        /*011c*/ 	.short	0x010a
        /*011e*/ 	.byte	0x3f
	.zero		1


	//   ....[9]....
        /*0120*/ 	.word	0x00001740
        /*0124*/ 	.word	0x00000010
        /*0128*/ 	.word	0x00031810
        /*012c*/ 	.short	0x010a
        /*012e*/ 	.byte	0x3f
	.zero		1


	//   ....[10]....
        /*0130*/ 	.word	0x00001800
        /*0134*/ 	.word	0x00000010
        /*0138*/ 	.word	0x00031810
        /*013c*/ 	.short	0x010a
        /*013e*/ 	.byte	0x3f
	.zero		1


	//   ....[11]....
        /*0140*/ 	.word	0x000033d0
        /*0144*/ 	.word	0x00000011
        /*0148*/ 	.word	0x00031830
        /*014c*/ 	.short	0x010a
        /*014e*/ 	.byte	0x3f
	.zero		1


	//   ....[12]....
        /*0150*/ 	.word	0x00003490
        /*0154*/ 	.word	0x00000011
        /*0158*/ 	.word	0x00031830
        /*015c*/ 	.short	0x010a
        /*015e*/ 	.byte	0x3f
	.zero		1


	//   ....[13]....
        /*0160*/ 	.word	0x00007f20
        /*0164*/ 	.word	0x00000018
        /*0168*/ 	.word	0x00000000
        /*016c*/ 	.short	0x0101
        /*016e*/ 	.byte	0x3f
	.zero		1


	//   ....[14]....
        /*0170*/ 	.word	0x00008630
        /*0174*/ 	.word	0x00000010
        /*0178*/ 	.word	0x00000000
        /*017c*/ 	.short	0x0101
        /*017e*/ 	.byte	0x3f
	.zero		1


	//   ....[15]....
        /*0180*/ 	.word	0x00009900
        /*0184*/ 	.word	0x00000006
        /*0188*/ 	.word	0x00031820
        /*018c*/ 	.short	0x010a
        /*018e*/ 	.byte	0x3f
	.zero		1


	//   ....[16]....
        /*0190*/ 	.word	0x0000a1d0
        /*0194*/ 	.word	0x00000006
        /*0198*/ 	.word	0x00031838
        /*019c*/ 	.short	0x010a
        /*019e*/ 	.byte	0x3f
	.zero		1


	//   ....[17]....
        /*01a0*/ 	.word	0x0000a530
        /*01a4*/ 	.word	0x00000014
        /*01a8*/ 	.word	0x00031820
        /*01ac*/ 	.short	0x010a
        /*01ae*/ 	.byte	0x3f
	.zero		1


	//   ....[18]....
        /*01b0*/ 	.word	0x0000a910
        /*01b4*/ 	.word	0x00000006
        /*01b8*/ 	.word	0x00031838
        /*01bc*/ 	.short	0x010a
        /*01be*/ 	.byte	0x3f
	.zero		1


	//   ....[19]....
        /*01c0*/ 	.word	0x0000adb0
        /*01c4*/ 	.word	0x00000005
        /*01c8*/ 	.word	0x00000000
        /*01cc*/ 	.short	0x010a
        /*01ce*/ 	.byte	0x3f
	.zero		1


	//   ....[20]....
        /*01d0*/ 	.word	0x0000ae40
        /*01d4*/ 	.word	0x00000003
        /*01d8*/ 	.word	0x00000000
        /*01dc*/ 	.short	0x010a
        /*01de*/ 	.byte	0x3f
	.zero		1


	//   ....[21]....
        /*01e0*/ 	.word	0x0000ae90
        /*01e4*/ 	.word	0x00000007
        /*01e8*/ 	.word	0x00031838
        /*01ec*/ 	.short	0x010a
        /*01ee*/ 	.byte	0x3f
	.zero		1


	//   ....[22]....
        /*01f0*/ 	.word	0x0000aef0
        /*01f4*/ 	.word	0x00000011
        /*01f8*/ 	.word	0x00031800
        /*01fc*/ 	.short	0x010a
        /*01fe*/ 	.byte	0x3f
	.zero		1


	//   ....[23]....
        /*0200*/ 	.word	0x0000af40
        /*0204*/ 	.word	0x00000010
        /*0208*/ 	.word	0x00031810
        /*020c*/ 	.short	0x010a
        /*020e*/ 	.byte	0x3f
	.zero		1


	//   ....[24]....
        /*0210*/ 	.word	0x0000af90
        /*0214*/ 	.word	0x00000011
        /*0218*/ 	.word	0x00031830
        /*021c*/ 	.short	0x010a
        /*021e*/ 	.byte	0x3f
	.zero		1


	//   ....[25]....
        /*0220*/ 	.word	0x0000afe0
        /*0224*/ 	.word	0x00000006
        /*0228*/ 	.word	0x00031820
        /*022c*/ 	.short	0x010a
        /*022e*/ 	.byte	0x3f
	.zero		1


	//   ....[26]....
        /*0230*/ 	.word	0x0000b030
        /*0234*/ 	.word	0x00000006
        /*0238*/ 	.word	0x00031838
        /*023c*/ 	.short	0x010a
        /*023e*/ 	.byte	0x3f
	.zero		1


	//   ....[27]....
        /*0240*/ 	.word	0x0000b090
        /*0244*/ 	.word	0x00000014
        /*0248*/ 	.word	0x00031820
        /*024c*/ 	.short	0x010a
        /*024e*/ 	.byte	0x3f
	.zero		1


	//   ....[28]....
        /*0250*/ 	.word	0x0000b0e0
        /*0254*/ 	.word	0x00000006
        /*0258*/ 	.word	0x00031838
        /*025c*/ 	.short	0x010a
        /*025e*/ 	.byte	0x3f
	.zero		1


	//   ....[29]....
        /*0260*/ 	.word	0x0000b130
        /*0264*/ 	.word	0x00000005
        /*0268*/ 	.word	0x00000000
        /*026c*/ 	.short	0x010a
        /*026e*/ 	.byte	0x3f
	.zero		1


	//   ....[30]....
        /*0270*/ 	.word	0x0000b180
        /*0274*/ 	.word	0x00000003
        /*0278*/ 	.word	0x00000000
        /*027c*/ 	.short	0x010a
        /*027e*/ 	.byte	0x3f
	.zero		1


	//----- nvinfo : EIATTR_NUM_MBARRIERS
	.align		4
.L_624:
        /*0280*/ 	.byte	0x03, 0x38
        /*0282*/ 	.short	0x0007


	//----- nvinfo : EIATTR_EXIT_INSTR_OFFSETS
	.align		4
        /*0284*/ 	.byte	0x04, 0x1c
        /*0286*/ 	.short	(.L_626 - .L_625)


	//   ....[0]....
.L_625:
        /*0288*/ 	.word	0x0000aee0


	//----- nvinfo : EIATTR_MAX_THREADS
	.align		4
.L_626:
        /*028c*/ 	.byte	0x04, 0x05
        /*028e*/ 	.short	(.L_628 - .L_627)
.L_627:
        /*0290*/ 	.word	0x00000180
        /*0294*/ 	.word	0x00000001
        /*0298*/ 	.word	0x00000001


	//----- nvinfo : EIATTR_CRS_STACK_SIZE
	.align		4
.L_628:
        /*029c*/ 	.byte	0x04, 0x1e
        /*029e*/ 	.short	(.L_630 - .L_629)
.L_629:
        /*02a0*/ 	.word	0x00000000


	//----- nvinfo : EIATTR_CBANK_PARAM_SIZE
	.align		4
.L_630:
        /*02a4*/ 	.byte	0x03, 0x19
        /*02a6*/ 	.short	0x06f0


	//----- nvinfo : EIATTR_PARAM_CBANK
	.align		4
        /*02a8*/ 	.byte	0x04, 0x0a
        /*02aa*/ 	.short	(.L_632 - .L_631)
	.align		4
.L_631:
        /*02ac*/ 	.word	index@(.nv.constant0._ZN7cutlass13device_kernelIN5flash11enable_sm90INS1_16FlashAttnBwdSm90INS1_25CollectiveMainloopBwdSm90ILi2ELi1ELi1EN4cute5tupleIJNS5_1CILi1EEES8_S8_EEENS6_IJNS7_ILi64EEENS7_ILi80EEENS7_ILi256EEEEEENS_10bfloat16_tEfNS_4arch4Sm90ELb0ELb1ELb0ELb0ELb0ELb0ELb1ELb1ELi2ELi1ELi1ELi1ELb0EEENS1_24CollectiveEpilogueBwdGQAISD_fSG_Li256ELb0ELb0EEENS1_19SingleTileSchedulerILb0ELb0ELb0ELi80EEEEEEEEEvNT_6ParamsE)
        /*02b0*/ 	.short	0x0210
        /*02b2*/ 	.short	0x06f0


	//----- nvinfo : EIATTR_SW_WAR
	.align		4
.L_632:
        /*02b4*/ 	.byte	0x04, 0x36
        /*02b6*/ 	.short	(.L_634 - .L_633)
.L_633:
        /*02b8*/ 	.word	0x00000008
.L_634:


//--------------------- .nv.info._ZN7cutlass13device_kernelIN5flash11enable_sm90INS1_16FlashAttnBwdSm90INS1_25CollectiveMainloopBwdSm90ILi2ELi1ELi1EN4cute5tupleIJNS5_1CILi1EEES8_S8_EEENS6_IJNS7_ILi64EEENS7_ILi80EEENS7_ILi256EEEEEENS_10bfloat16_tEfNS_4arch4Sm90ELb0ELb1ELb0ELb1ELb0ELb0ELb1ELb1ELi2ELi1ELi1ELi1ELb0EEENS1_21CollectiveEpilogueBwdISD_SE_SG_Li256ELb1ELb1ELi2EEENS1_19SingleTileSchedulerILb1ELb0ELb0ELi80EEEEEEEEEvNT_6ParamsE --------------------------
	.section	.nv.info._ZN7cutlass13device_kernelIN5flash11enable_sm90INS1_16FlashAttnBwdSm90INS1_25CollectiveMainloopBwdSm90ILi2ELi1ELi1EN4cute5tupleIJNS5_1CILi1EEES8_S8_EEENS6_IJNS7_ILi64EEENS7_ILi80EEENS7_ILi256EEEEEENS_10bfloat16_tEfNS_4arch4Sm90ELb0ELb1ELb0ELb1ELb0ELb0ELb1ELb1ELi2ELi1ELi1ELi1ELb0EEENS1_21CollectiveEpilogueBwdISD_SE_SG_Li256ELb1ELb1ELi2EEENS1_19SingleTileSchedulerILb1ELb0ELb0ELi80EEEEEEEEEvNT_6ParamsE,"",@"SHT_CUDA_INFO"
	.sectionflags	@""
	.align	4


	//----- nvinfo : EIATTR_CUDA_API_VERSION
	.align		4
        /*0000*/ 	.byte	0x04, 0x37
        /*0002*/ 	.short	(.L_636 - .L_635)
.L_635:
        /*0004*/ 	.word	0x00000082


	//----- nvinfo : EIATTR_KPARAM_INFO
	.align		4
.L_636:
        /*0008*/ 	.byte	0x04, 0x17
        /*000a*/ 	.short	(.L_638 - .L_637)
.L_637:
        /*000c*/ 	.word	0x00000000
        /*0010*/ 	.short	0x0000
        /*0012*/ 	.short	0x0070
        /*0014*/ 	.byte	0x00, 0xf0, 0x01, 0x1a


	//----- nvinfo : EIATTR_SPARSE_MMA_MASK
	.align		4
.L_638:
        /*0018*/ 	.byte	0x03, 0x50
        /*001a*/ 	.short	0x0000


	//----- nvinfo : EIATTR_MAXREG_COUNT
	.align		4
        /*001c*/ 	.byte	0x03, 0x1b
        /*001e*/ 	.short	0x00a8


	//----- nvinfo : EIATTR_NUM_BARRIERS
	.align		4
        /*0020*/ 	.byte	0x02, 0x4c
        /*0022*/ 	.byte	0x0a
	.zero		1


	//----- nvinfo : EIATTR_ANNOTATIONS
	.align		4
        /*0024*/ 	.byte	0x04, 0x55
        /*0026*/ 	.short	(.L_640 - .L_639)


	//   ....[0]....
.L_639:
        /*0028*/ 	.word	0x00000001
        /*002c*/ 	.byte	0xc0, 0x02, 0x00, 0x00, 0x01, 0x00, 0x00, 0x00, 0x20, 0x12, 0x00, 0x00, 0x01, 0x00, 0x00, 0x00
        /*003c*/ 	.byte	0x20, 0xf4, 0x00, 0x00


	//----- nvinfo : EIATTR_MERCURY_ISA_VERSION
	.align		4
.L_640:
        /*0040*/ 	.byte	0x03, 0x5f
        /*0042*/ 	.short	0x0101


	//----- nvinfo : EIATTR_INT_WARP_WIDE_INSTR_OFFSETS
	.align		4
        /*0044*/ 	.byte	0x04, 0x31
        /*0046*/ 	.short	(.L_642 - .L_641)


	//   ....[0]....
.L_641:
        /*0048*/ 	.word	0x00000190


	//   ....[1]....
        /*004c*/ 	.word	0x000001c0


	//----- nvinfo : EIATTR_COOP_GROUP_MASK_REGIDS
	.align		4
.L_642:
        /*0050*/ 	.byte	0x04, 0x29
        /*0052*/ 	.short	(.L_644 - .L_643)


	//   ....[0]....
.L_643:
        /*0054*/ 	.word	0xffffffff


	//   ....[1]....
        /*0058*/ 	.word	0xffffffff


	//   ....[2]....
        /*005c*/ 	.word	0xffffffff


	//   ....[3]....
        /*0060*/ 	.word	0xffffffff


	//   ....[4]....
        /*0064*/ 	.word	0xffffffff


	//   ....[5]....
        /*0068*/ 	.word	0xffffffff


	//----- nvinfo : EIATTR_COOP_GROUP_INSTR_OFFSETS
	.align		4
.L_644:
        /*006c*/ 	.byte	0x04, 0x28
        /*006e*/ 	.short	(.L_646 - .L_645)


	//   ....[0]....
.L_645:
        /*0070*/ 	.word	0x00000060


	//   ....[1]....
        /*0074*/ 	.word	0x000001a0


	//   ....[2]....
        /*0078*/ 	.word	0x00000220


	//   ....[3]....
        /*007c*/ 	.word	0x00000400


	//   ....[4]....
        /*0080*/ 	.word	0x000011e0


	//   ....[5]....
        /*0084*/ 	.word	0x0000d300


	//----- nvinfo : EIATTR_REG_RECONFIG
	.align		4
.L_646:
        /*0088*/ 	.byte	0x01, 0x54
	.zero		2


	//----- nvinfo : EIATTR_MBARRIER_INSTR_OFFSETS
	.align		4
        /*008c*/ 	.byte	0x04, 0x39
        /*008e*/ 	.short	(.L_648 - .L_647)


	//   ....[0]....
.L_647:
        /*0090*/ 	.word	0x00000290
        /*0094*/ 	.word	0x000000ff
        /*0098*/ 	.word	0x00031600
        /*009c*/ 	.short	0x0100
        /*009e*/ 	.byte	0x06
	.zero		1


	//   ....[1]....
        /*00a0*/ 	.word	0x000003b0
        /*00a4*/ 	.word	0x000000ff
        /*00a8*/ 	.word	0x00031610
        /*00ac*/ 	.short	0x0100
        /*00ae*/ 	.byte	0x08
	.zero		1


	//   ....[2]....
        /*00b0*/ 	.word	0x000003c0
        /*00b4*/ 	.word	0x000000ff
        /*00b8*/ 	.word	0x00031620
        /*00bc*/ 	.short	0x0100
        /*00be*/ 	.byte	0x08
	.zero		1


	//   ....[3]....
        /*00c0*/ 	.word	0x000003d0
        /*00c4*/ 	.word	0x000000ff
        /*00c8*/ 	.word	0x00031618
        /*00cc*/ 	.short	0x0100
        /*00ce*/ 	.byte	0x08
	.zero		1


	//   ....[4]....
        /*00d0*/ 	.word	0x000003e0
        /*00d4*/ 	.word	0x000000ff
        /*00d8*/ 	.word	0x00031628
        /*00dc*/ 	.short	0x0100
        /*00de*/ 	.byte	0x08
	.zero		1


	//   ....[5]....
        /*00e0*/ 	.word	0x00000510
        /*00e4*/ 	.word	0x000000ff
        /*00e8*/ 	.word	0x00031630
        /*00ec*/ 	.short	0x0100
        /*00ee*/ 	.byte	0x08
	.zero		1


	//   ....[6]....
        /*00f0*/ 	.word	0x00000520
        /*00f4*/ 	.word	0x000000ff
        /*00f8*/ 	.word	0x00031638
        /*00fc*/ 	.short	0x0100
        /*00fe*/ 	.byte	0x08
	.zero		1


	//   ....[7]....
        /*0100*/ 	.word	0x00001190
        /*0104*/ 	.word	0x00000011
        /*0108*/ 	.word	0x00031600
        /*010c*/ 	.short	0x010a
        /*010e*/ 	.byte	0x3f
	.zero		1


	//   ....[8]....
        /*0110*/ 	.word	0x00001200
        /*0114*/ 	.word	0x00000011
        /*0118*/ 	.word	0x00031600
        /*011c*/ 	.short	0x010a
        /*011e*/ 	.byte	0x3f
	.zero		1


	//   ....[9]....
        /*0120*/ 	.word	0x00001be0
        /*0124*/ 	.word	0x00000010
        /*0128*/ 	.word	0x00031610
        /*012c*/ 	.short	0x010a
        /*012e*/ 	.byte	0x3f
	.zero		1


	//   ....[10]....
        /*0130*/ 	.word	0x00001ca0
        /*0134*/ 	.word	0x00000010
        /*0138*/ 	.word	0x00031610
        /*013c*/ 	.short	0x010a
        /*013e*/ 	.byte	0x3f
	.zero		1


	//   ....[11]....
        /*0140*/ 	.word	0x00003860
        /*0144*/ 	.word	0x00000011
        /*0148*/ 	.word	0x00031630
        /*014c*/ 	.short	0x010a
        /*014e*/ 	.byte	0x3f
	.zero		1


	//   ....[12]....
        /*0150*/ 	.word	0x00003920
        /*0154*/ 	.word	0x00000011
        /*0158*/ 	.word	0x00031630
        /*015c*/ 	.short	0x010a
        /*015e*/ 	.byte	0x3f
	.zero		1


	//   ....[13]....
        /*0160*/ 	.word	0x00008390
        /*0164*/ 	.word	0x00000018
        /*0168*/ 	.word	0x00000000
        /*016c*/ 	.short	0x0101
        /*016e*/ 	.byte	0x3f
	.zero		1


	//   ....[14]....
        /*0170*/ 	.word	0x00008a90
        /*0174*/ 	.word	0x00000010
        /*0178*/ 	.word	0x00000000
        /*017c*/ 	.short	0x0101
        /*017e*/ 	.byte	0x3f
	.zero		1


	//   ....[15]....
        /*0180*/ 	.word	0x0000ddb0
        /*0184*/ 	.word	0x00000006
        /*0188*/ 	.word	0x00031620
        /*018c*/ 	.short	0x010a
        /*018e*/ 	.byte	0x3f
	.zero		1


	//   ....[16]....
        /*0190*/ 	.word	0x0000e7f0
        /*0194*/ 	.word	0x00000006
        /*0198*/ 	.word	0x00031638
        /*019c*/ 	.short	0x010a
        /*019e*/ 	.byte	0x3f
	.zero		1


	//   ....[17]....
        /*01a0*/ 	.word	0x0000eb40
        /*01a4*/ 	.word	0x00000014
        /*01a8*/ 	.word	0x00031620
        /*01ac*/ 	.short	0x010a
        /*01ae*/ 	.byte	0x3f
	.zero		1


	//   ....[18]....
        /*01b0*/ 	.word	0x0000ef80
        /*01b4*/ 	.word	0x00000006
        /*01b8*/ 	.word	0x00031638
        /*01bc*/ 	.short	0x010a
        /*01be*/ 	.byte	0x3f
	.zero		1


	//   ....[19]....
        /*01c0*/ 	.word	0x0000f4f0
        /*01c4*/ 	.word	0x00000005
        /*01c8*/ 	.word	0x00000000
        /*01cc*/ 	.short	0x010a
        /*01ce*/ 	.byte	0x3f
	.zero		1


	//   ....[20]....
        /*01d0*/ 	.word	0x0000f580
        /*01d4*/ 	.word	0x00000003
        /*01d8*/ 	.word	0x00000000
        /*01dc*/ 	.short	0x010a
        /*01de*/ 	.byte	0x3f
	.zero		1


	//   ....[21]....
        /*01e0*/ 	.word	0x0000f5d0
        /*01e4*/ 	.word	0x00000002
        /*01e8*/ 	.word	0x00031638
        /*01ec*/ 	.short	0x010a
        /*01ee*/ 	.byte	0x3f
	.zero		1


	//   ....[22]....
        /*01f0*/ 	.word	0x0000f630
        /*01f4*/ 	.word	0x00000011
        /*01f8*/ 	.word	0x00031600
        /*01fc*/ 	.short	0x010a
        /*01fe*/ 	.byte	0x3f
	.zero		1


	//   ....[23]....
        /*0200*/ 	.word	0x0000f680
        /*0204*/ 	.word	0x00000010
        /*0208*/ 	.word	0x00031610
        /*020c*/ 	.short	0x010a
        /*020e*/ 	.byte	0x3f
	.zero		1


	//   ....[24]....
        /*0210*/ 	.word	0x0000f6d0
        /*0214*/ 	.word	0x00000011
        /*0218*/ 	.word	0x00031630
        /*021c*/ 	.short	0x010a
        /*021e*/ 	.byte	0x3f
	.zero		1


	//   ....[25]....
        /*0220*/ 	.word	0x0000f720
        /*0224*/ 	.word	0x00000006
        /*0228*/ 	.word	0x00031620
        /*022c*/ 	.short	0x010a
        /*022e*/ 	.byte	0x3f
	.zero		1


	//   ....[26]....
        /*0230*/ 	.word	0x0000f770
        /*0234*/ 	.word	0x00000006
        /*0238*/ 	.word	0x00031638
        /*023c*/ 	.short	0x010a
        /*023e*/ 	.byte	0x3f
	.zero		1


	//   ....[27]....
        /*0240*/ 	.word	0x0000f7d0
        /*0244*/ 	.word	0x00000014
        /*0248*/ 	.word	0x00031620
        /*024c*/ 	.short	0x010a
        /*024e*/ 	.byte	0x3f
	.zero		1


	//   ....[28]....
        /*0250*/ 	.word	0x0000f820
        /*0254*/ 	.word	0x00000006
        /*0258*/ 	.word	0x00031638
        /*025c*/ 	.short	0x010a
        /*025e*/ 	.byte	0x3f
	.zero		1


	//   ....[29]....
        /*0260*/ 	.word	0x0000f870
        /*0264*/ 	.word	0x00000005
        /*0268*/ 	.word	0x00000000
        /*026c*/ 	.short	0x010a
        /*026e*/ 	.byte	0x3f
	.zero		1


	//   ....[30]....
        /*0270*/ 	.word	0x0000f8c0
        /*0274*/ 	.word	0x00000003
        /*0278*/ 	.word	0x00000000
        /*027c*/ 	.short	0x010a
        /*027e*/ 	.byte	0x3f
	.zero		1


	//----- nvinfo : EIATTR_NUM_MBARRIERS
	.align		4
.L_648:
        /*0280*/ 	.byte	0x03, 0x38
        /*0282*/ 	.short	0x0007


	//----- nvinfo : EIATTR_EXIT_INSTR_OFFSETS
	.align		4
        /*0284*/ 	.byte	0x04, 0x1c
        /*0286*/ 	.short	(.L_650 - .L_649)


	//   ....[0]....
.L_649:
        /*0288*/ 	.word	0x0000f620


	//----- nvinfo : EIATTR_MAX_THREADS
	.align		4
.L_650:
        /*028c*/ 	.byte	0x04, 0x05
        /*028e*/ 	.short	(.L_652 - .L_651)
.L_651:
        /*0290*/ 	.word	0x00000180
        /*0294*/ 	.word	0x00000001
        /*0298*/ 	.word	0x00000001


	//----- nvinfo : EIATTR_CRS_STACK_SIZE
	.align		4
.L_652:
        /*029c*/ 	.byte	0x04, 0x1e
        /*029e*/ 	.short	(.L_654 - .L_653)
.L_653:
        /*02a0*/ 	.word	0x00000000


	//----- nvinfo : EIATTR_CBANK_PARAM_SIZE
	.align		4
.L_654:
        /*02a4*/ 	.byte	0x03, 0x19
        /*02a6*/ 	.short	0x06f0


	//----- nvinfo : EIATTR_PARAM_CBANK
	.align		4
        /*02a8*/ 	.byte	0x04, 0x0a
        /*02aa*/ 	.short	(.L_656 - .L_655)
	.align		4
.L_655:
        /*02ac*/ 	.word	index@(.nv.constant0._ZN7cutlass13device_kernelIN5flash11enable_sm90INS1_16FlashAttnBwdSm90INS1_25CollectiveMainloopBwdSm90ILi2ELi1ELi1EN4cute5tupleIJNS5_1CILi1EEES8_S8_EEENS6_IJNS7_ILi64EEENS7_ILi80EEENS7_ILi256EEEEEENS_10bfloat16_tEfNS_4arch4Sm90ELb0ELb1ELb0ELb1ELb0ELb0ELb1ELb1ELi2ELi1ELi1ELi1ELb0EEENS1_21CollectiveEpilogueBwdISD_SE_SG_Li256ELb1ELb1ELi2EEENS1_19SingleTileSchedulerILb1ELb0ELb0ELi80EEEEEEEEEvNT_6ParamsE)
        /*02b0*/ 	.short	0x0210
        /*02b2*/ 	.short	0x06f0


	//----- nvinfo : EIATTR_SW_WAR
	.align		4
.L_656:
        /*02b4*/ 	.byte	0x04, 0x36
        /*02b6*/ 	.short	(.L_658 - .L_657)
.L_657:
        /*02b8*/ 	.word	0x00000008
.L_658:


//--------------------- .nv.info._ZN7cutlass13device_kernelIN5flash11enable_sm90INS1_16FlashAttnBwdSm90INS1_25CollectiveMainloopBwdSm90ILi2ELi1ELi1EN4cute5tupleIJNS5_1CILi1EEES8_S8_EEENS6_IJNS7_ILi64EEENS7_ILi80EEENS7_ILi256EEEEEENS_10bfloat16_tEfNS_4arch4Sm90ELb0ELb1ELb0ELb1ELb0ELb0ELb1ELb1ELi2ELi1ELi1ELi1ELb0EEENS1_24CollectiveEpilogueBwdGQAISD_fSG_Li256ELb1ELb0EEENS1_19SingleTileSchedulerILb1ELb0ELb0ELi80EEEEEEEEEvNT_6ParamsE --------------------------
	.section	.nv.info._ZN7cutlass13device_kernelIN5flash11enable_sm90INS1_16FlashAttnBwdSm90INS1_25CollectiveMainloopBwdSm90ILi2ELi1ELi1EN4cute5tupleIJNS5_1CILi1EEES8_S8_EEENS6_IJNS7_ILi64EEENS7_ILi80EEENS7_ILi256EEEEEENS_10bfloat16_tEfNS_4arch4Sm90ELb0ELb1ELb0ELb1ELb0ELb0ELb1ELb1ELi2ELi1ELi1ELi1ELb0EEENS1_24CollectiveEpilogueBwdGQAISD_fSG_Li256ELb1ELb0EEENS1_19SingleTileSchedulerILb1ELb0ELb0ELi80EEEEEEEEEvNT_6ParamsE,"",@"SHT_CUDA_INFO"
	.sectionflags	@""
	.align	4


	//----- nvinfo : EIATTR_CUDA_API_VERSION
	.align		4
        /*0000*/ 	.byte	0x04, 0x37
        /*0002*/ 	.short	(.L_660 - .L_659)
.L_659:
        /*0004*/ 	.word	0x00000082


	//----- nvinfo : EIATTR_KPARAM_INFO
	.align		4
.L_660:
        /*0008*/ 	.byte	0x04, 0x17
        /*000a*/ 	.short	(.L_662 - .L_661)
.L_661:
        /*000c*/ 	.word	0x00000000
        /*0010*/ 	.short	0x0000
        /*0012*/ 	.short	0x0070
        /*0014*/ 	.byte	0x00, 0xf0, 0x01, 0x1a


	//----- nvinfo : EIATTR_SPARSE_MMA_MASK
	.align		4
.L_662:
        /*0018*/ 	.byte	0x03, 0x50
        /*001a*/ 	.short	0x0000


	//----- nvinfo : EIATTR_MAXREG_COUNT
	.align		4
        /*001c*/ 	.byte	0x03, 0x1b
        /*001e*/ 	.short	0x00a8


	//----- nvinfo : EIATTR_NUM_BARRIERS
	.align		4
        /*0020*/ 	.byte	0x02, 0x4c
        /*0022*/ 	.byte	0x0a
	.zero		1


	//----- nvinfo : EIATTR_ANNOTATIONS
	.align		4
        /*0024*/ 	.byte	0x04, 0x55
        /*0026*/ 	.short	(.L_664 - .L_663)


	//   ....[0]....
.L_663:
        /*0028*/ 	.word	0x00000001
        /*002c*/ 	.byte	0xc0, 0x02, 0x00, 0x00, 0x01, 0x00, 0x00, 0x00, 0x90, 0x07, 0x00, 0x00, 0x01, 0x00, 0x00, 0x00
        /*003c*/ 	.byte	0x60, 0x12, 0x00, 0x00, 0x01, 0x00, 0x00, 0x00, 0x70, 0x12, 0x00, 0x00, 0x01, 0x00, 0x00, 0x00
        /*004c*/ 	.byte	0x20, 0x90, 0x00, 0x00, 0x01, 0x00, 0x00, 0x00, 0xd0, 0xba, 0x00, 0x00


	//----- nvinfo : EIATTR_MERCURY_ISA_VERSION
	.align		4
.L_664:
        /*0058*/ 	.byte	0x03, 0x5f
        /*005a*/ 	.short	0x0101


	//----- nvinfo : EIATTR_INT_WARP_WIDE_INSTR_OFFSETS
	.align		4
        /*005c*/ 	.byte	0x04, 0x31
        /*005e*/ 	.short	(.L_666 - .L_665)


	//   ....[0]....
.L_665:
        /*0060*/ 	.word	0x00000190


	//   ....[1]....
        /*0064*/ 	.word	0x000001c0


	//----- nvinfo : EIATTR_COOP_GROUP_MASK_REGIDS
	.align		4
.L_666:
        /*0068*/ 	.byte	0x04, 0x29
        /*006a*/ 	.short	(.L_668 - .L_667)


	//   ....[0]....
.L_667:
        /*006c*/ 	.word	0xffffffff


	//   ....[1]....
        /*0070*/ 	.word	0xffffffff


	//   ....[2]....
        /*0074*/ 	.word	0xffffffff


	//   ....[3]....
        /*0078*/ 	.word	0xffffffff


	//   ....[4]....
        /*007c*/ 	.word	0xffffffff


	//   ....[5]....
        /*0080*/ 	.word	0xffffffff


	//----- nvinfo : EIATTR_COOP_GROUP_INSTR_OFFSETS
	.align		4
.L_668:
        /*0084*/ 	.byte	0x04, 0x28
        /*0086*/ 	.short	(.L_670 - .L_669)


	//   ....[0]....
.L_669:
        /*0088*/ 	.word	0x00000060


	//   ....[1]....
        /*008c*/ 	.word	0x000001a0


	//   ....[2]....
        /*0090*/ 	.word	0x00000220


	//   ....[3]....
        /*0094*/ 	.word	0x00000400


	//   ....[4]....
        /*0098*/ 	.word	0x00001220


	//   ....[5]....
        /*009c*/ 	.word	0x000099b0


	//----- nvinfo : EIATTR_REG_RECONFIG
	.align		4
.L_670:
        /*00a0*/ 	.byte	0x01, 0x54
	.zero		2


	//----- nvinfo : EIATTR_MBARRIER_INSTR_OFFSETS
	.align		4
        /*00a4*/ 	.byte	0x04, 0x39
        /*00a6*/ 	.short	(.L_672 - .L_671)


	//   ....[0]....
.L_671:
        /*00a8*/ 	.word	0x00000290
        /*00ac*/ 	.word	0x000000ff
        /*00b0*/ 	.word	0x00031800
        /*00b4*/ 	.short	0x0100
        /*00b6*/ 	.byte	0x06
	.zero		1


	//   ....[1]....
        /*00b8*/ 	.word	0x000003b0
        /*00bc*/ 	.word	0x000000ff
        /*00c0*/ 	.word	0x00031810
        /*00c4*/ 	.short	0x0100
        /*00c6*/ 	.byte	0x08
	.zero		1


	//   ....[2]....
        /*00c8*/ 	.word	0x000003c0
        /*00cc*/ 	.word	0x000000ff
        /*00d0*/ 	.word	0x00031820
        /*00d4*/ 	.short	0x0100
        /*00d6*/ 	.byte	0x08
	.zero		1


	//   ....[3]....
        /*00d8*/ 	.word	0x000003d0
        /*00dc*/ 	.word	0x000000ff
        /*00e0*/ 	.word	0x00031818
        /*00e4*/ 	.short	0x0100
        /*00e6*/ 	.byte	0x08
	.zero		1


	//   ....[4]....
        /*00e8*/ 	.word	0x000003e0
        /*00ec*/ 	.word	0x000000ff
        /*00f0*/ 	.word	0x00031828
        /*00f4*/ 	.short	0x0100
        /*00f6*/ 	.byte	0x08
	.zero		1


	//   ....[5]....
        /*00f8*/ 	.word	0x00000510
        /*00fc*/ 	.word	0x000000ff
        /*0100*/ 	.word	0x00031830
        /*0104*/ 	.short	0x0100
        /*0106*/ 	.byte	0x08
	.zero		1


	//   ....[6]....
        /*0108*/ 	.word	0x00000520
        /*010c*/ 	.word	0x000000ff
        /*0110*/ 	.word	0x00031838
        /*0114*/ 	.short	0x0100
        /*0116*/ 	.byte	0x08
	.zero		1


	//   ....[7]....
        /*0118*/ 	.word	0x00001200
        /*011c*/ 	.word	0x00000011
        /*0120*/ 	.word	0x00031800
        /*0124*/ 	.short	0x010a
        /*0126*/ 	.byte	0x3f
	.zero		1


	//   ....[8]....
        /*0128*/ 	.word	0x00001240
        /*012c*/ 	.word	0x00000011
        /*0130*/ 	.word	0x00031800
        /*0134*/ 	.short	0x010a
        /*0136*/ 	.byte	0x3f
	.zero		1


	//   ....[9]....
        /*0138*/ 	.word	0x00001c20
        /*013c*/ 	.word	0x00000010
        /*0140*/ 	.word	0x00031810
        /*0144*/ 	.short	0x010a
        /*0146*/ 	.byte	0x3f
	.zero		1


	//   ....[10]....
        /*0148*/ 	.word	0x00001ce0
        /*014c*/ 	.word	0x00000010
        /*0150*/ 	.word	0x00031810
        /*0154*/ 	.short	0x010a
        /*0156*/ 	.byte	0x3f
	.zero		1


	//   ....[11]....
        /*0158*/ 	.word	0x000038a0
        /*015c*/ 	.word	0x00000011
        /*0160*/ 	.word	0x00031830
        /*0164*/ 	.short	0x010a
        /*0166*/ 	.byte	0x3f
	.zero		1


	//   ....[12]....
        /*0168*/ 	.word	0x00003960
        /*016c*/ 	.word	0x00000011
        /*0170*/ 	.word	0x00031830
        /*0174*/ 	.short	0x010a
        /*0176*/ 	.byte	0x3f
	.zero		1


	//   ....[13]....
        /*0178*/ 	.word	0x000083b0
        /*017c*/ 	.word	0x00000018
        /*0180*/ 	.word	0x00000000
        /*0184*/ 	.short	0x0101
        /*0186*/ 	.byte	0x3f
	.zero		1


	//   ....[14]....
        /*0188*/ 	.word	0x00008ab0
        /*018c*/ 	.word	0x00000010
        /*0190*/ 	.word	0x00000000
        /*0194*/ 	.short	0x0101
        /*0196*/ 	.byte	0x3f
	.zero		1


	//   ....[15]....
        /*0198*/ 	.word	0x0000a460
        /*019c*/ 	.word	0x00000006
        /*01a0*/ 	.word	0x00031820
        /*01a4*/ 	.short	0x010a
        /*01a6*/ 	.byte	0x3f
	.zero		1


	//   ....[16]....
        /*01a8*/ 	.word	0x0000aea0
        /*01ac*/ 	.word	0x00000006
        /*01b0*/ 	.word	0x00031838
        /*01b4*/ 	.short	0x010a
        /*01b6*/ 	.byte	0x3f
	.zero		1


	//   ....[17]....
        /*01b8*/ 	.word	0x0000b1f0
        /*01bc*/ 	.word	0x00000014
        /*01c0*/ 	.word	0x00031820
        /*01c4*/ 	.short	0x010a
        /*01c6*/ 	.byte	0x3f
	.zero		1


	//   ....[18]....
        /*01c8*/ 	.word	0x0000b630
        /*01cc*/ 	.word	0x00000006
        /*01d0*/ 	.word	0x00031838
        /*01d4*/ 	.short	0x010a
        /*01d6*/ 	.byte	0x3f
	.zero		1


	//   ....[19]....
        /*01d8*/ 	.word	0x0000bba0
        /*01dc*/ 	.word	0x00000005
        /*01e0*/ 	.word	0x00000000
        /*01e4*/ 	.short	0x010a
        /*01e6*/ 	.byte	0x3f
	.zero		1


	//   ....[20]....
        /*01e8*/ 	.word	0x0000bc30
        /*01ec*/ 	.word	0x00000003
        /*01f0*/ 	.word	0x00000000
        /*01f4*/ 	.short	0x010a
        /*01f6*/ 	.byte	0x3f
	.zero		1


	//   ....[21]....
        /*01f8*/ 	.word	0x0000bc80
        /*01fc*/ 	.word	0x00000002
        /*0200*/ 	.word	0x00031838
        /*0204*/ 	.short	0x010a
        /*0206*/ 	.byte	0x3f
	.zero		1


	//   ....[22]....
        /*0208*/ 	.word	0x0000bce0
        /*020c*/ 	.word	0x00000011
        /*0210*/ 	.word	0x00031800
        /*0214*/ 	.short	0x010a
        /*0216*/ 	.byte	0x3f
	.zero		1


	//   ....[23]....
        /*0218*/ 	.word	0x0000bd30
        /*021c*/ 	.word	0x00000010
        /*0220*/ 	.word	0x00031810
        /*0224*/ 	.short	0x010a
        /*0226*/ 	.byte	0x3f
	.zero		1


	//   ....[24]....
        /*0228*/ 	.word	0x0000bd80
        /*022c*/ 	.word	0x00000011
        /*0230*/ 	.word	0x00031830
        /*0234*/ 	.short	0x010a
        /*0236*/ 	.byte	0x3f
	.zero		1


	//   ....[25]....
        /*0238*/ 	.word	0x0000bdd0
        /*023c*/ 	.word	0x00000006
        /*0240*/ 	.word	0x00031820
        /*0244*/ 	.short	0x010a
        /*0246*/ 	.byte	0x3f
	.zero		1


	//   ....[26]....
        /*0248*/ 	.word	0x0000be20
        /*024c*/ 	.word	0x00000006
        /*0250*/ 	.word	0x00031838
        /*0254*/ 	.short	0x010a
        /*0256*/ 	.byte	0x3f
	.zero		1


	//   ....[27]....
        /*0258*/ 	.word	0x0000be80
        /*025c*/ 	.word	0x00000014
        /*0260*/ 	.word	0x00031820
        /*0264*/ 	.short	0x010a
        /*0266*/ 	.byte	0x3f
	.zero		1


	//   ....[28]....
        /*0268*/ 	.word	0x0000bed0
        /*026c*/ 	.word	0x00000006
        /*0270*/ 	.word	0x00031838
        /*0274*/ 	.short	0x010a
        /*0276*/ 	.byte	0x3f
	.zero		1


	//   ....[29]....
        /*0278*/ 	.word	0x0000bf20
        /*027c*/ 	.word	0x00000005
        /*0280*/ 	.word	0x00000000
        /*0284*/ 	.short	0x010a
        /*0286*/ 	.byte	0x3f
	.zero		1


	//   ....[30]....
        /*0288*/ 	.word	0x0000bf70
        /*028c*/ 	.word	0x00000003
        /*0290*/ 	.word	0x00000000
        /*0294*/ 	.short	0x010a
        /*0296*/ 	.byte	0x3f
	.zero		1


	//----- nvinfo : EIATTR_NUM_MBARRIERS
	.align		4
.L_672:
        /*0298*/ 	.byte	0x03, 0x38
        /*029a*/ 	.short	0x0007


	//----- nvinfo : EIATTR_EXIT_INSTR_OFFSETS
	.align		4
        /*029c*/ 	.byte	0x04, 0x1c
        /*029e*/ 	.short	(.L_674 - .L_673)


	//   ....[0]....
.L_673:
        /*02a0*/ 	.word	0x0000bcd0


	//----- nvinfo : EIATTR_MAX_THREADS
	.align		4
.L_674:
        /*02a4*/ 	.byte	0x04, 0x05
        /*02a6*/ 	.short	(.L_676 - .L_675)
.L_675:
        /*02a8*/ 	.word	0x00000180
        /*02ac*/ 	.word	0x00000001
        /*02b0*/ 	.word	0x00000001


	//----- nvinfo : EIATTR_CRS_STACK_SIZE
	.align		4
.L_676:
        /*02b4*/ 	.byte	0x04, 0x1e
        /*02b6*/ 	.short	(.L_678 - .L_677)
.L_677:
        /*02b8*/ 	.word	0x00000000


	//----- nvinfo : EIATTR_CBANK_PARAM_SIZE
	.align		4
.L_678:
        /*02bc*/ 	.byte	0x03, 0x19
        /*02be*/ 	.short	0x06f0


	//----- nvinfo : EIATTR_PARAM_CBANK
	.align		4
        /*02c0*/ 	.byte	0x04, 0x0a
        /*02c2*/ 	.short	(.L_680 - .L_679)
	.align		4
.L_679:
        /*02c4*/ 	.word	index@(.nv.constant0._ZN7cutlass13device_kernelIN5flash11enable_sm90INS1_16FlashAttnBwdSm90INS1_25CollectiveMainloopBwdSm90ILi2ELi1ELi1EN4cute5tupleIJNS5_1CILi1EEES8_S8_EEENS6_IJNS7_ILi64EEENS7_ILi80EEENS7_ILi256EEEEEENS_10bfloat16_tEfNS_4arch4Sm90ELb0ELb1ELb0ELb1ELb0ELb0ELb1ELb1ELi2ELi1ELi1ELi1ELb0EEENS1_24CollectiveEpilogueBwdGQAISD_fSG_Li256ELb1ELb0EEENS1_19SingleTileSchedulerILb1ELb0ELb0ELi80EEEEEEEEEvNT_6ParamsE)
        /*02c8*/ 	.short	0x0210
        /*02ca*/ 	.short	0x06f0


	//----- nvinfo : EIATTR_SW_WAR
	.align		4
.L_680:
        /*02cc*/ 	.byte	0x04, 0x36
        /*02ce*/ 	.short	(.L_682 - .L_681)
.L_681:
        /*02d0*/ 	.word	0x00000008
.L_682:


//--------------------- .nv.info._ZN7cutlass13device_kernelIN5flash11enable_sm90INS1_16FlashAttnBwdSm90INS1_25CollectiveMainloopBwdSm90ILi2ELi1ELi1EN4cute5tupleIJNS5_1CILi1EEES8_S8_EEENS6_IJNS7_ILi64EEENS7_ILi80EEENS7_ILi256EEEEEENS_10bfloat16_tEfNS_4arch4Sm90ELb1ELb0ELb0ELb0ELb0ELb0ELb1ELb1ELi2ELi1ELi1ELi1ELb0EEENS1_21CollectiveEpilogueBwdISD_SE_SG_Li256ELb0ELb1ELi2EEENS1_25SingleTileBwdLPTSchedulerILb0ELi80ELb0EEEEEEEEEvNT_6ParamsE --------------------------
	.section	.nv.info._ZN7cutlass13device_kernelIN5flash11enable_sm90INS1_16FlashAttnBwdSm90INS1_25CollectiveMainloopBwdSm90ILi2ELi1ELi1EN4cute5tupleIJNS5_1CILi1EEES8_S8_EEENS6_IJNS7_ILi64EEENS7_ILi80EEENS7_ILi256EEEEEENS_10bfloat16_tEfNS_4arch4Sm90ELb1ELb0ELb0ELb0ELb0ELb0ELb1ELb1ELi2ELi1ELi1ELi1ELb0EEENS1_21CollectiveEpilogueBwdISD_SE_SG_Li256ELb0ELb1ELi2EEENS1_25SingleTileBwdLPTSchedulerILb0ELi80ELb0EEEEEEEEEvNT_6ParamsE,"",@"SHT_CUDA_INFO"
	.sectionflags	@""
	.align	4


	//----- nvinfo : EIATTR_CUDA_API_VERSION
	.align		4
        /*0000*/ 	.byte	0x04, 0x37
        /*0002*/ 	.short	(.L_684 - .L_683)
.L_683:
        /*0004*/ 	.word	0x00000082


	//----- nvinfo : EIATTR_KPARAM_INFO
	.align		4
.L_684:
        /*0008*/ 	.byte	0x04, 0x17
        /*000a*/ 	.short	(.L_686 - .L_685)
.L_685:
        /*000c*/ 	.word	0x00000000
        /*0010*/ 	.short	0x0000
        /*0012*/ 	.short	0x0070
        /*0014*/ 	.byte	0x00, 0xf0, 0x01, 0x24


	//----- nvinfo : EIATTR_SPARSE_MMA_MASK
	.align		4
.L_686:
        /*0018*/ 	.byte	0x03, 0x50
        /*001a*/ 	.short	0x0000


	//----- nvinfo : EIATTR_MAXREG_COUNT
	.align		4
        /*001c*/ 	.byte	0x03, 0x1b
        /*001e*/ 	.short	0x00a8


	//----- nvinfo : EIATTR_NUM_BARRIERS
	.align		4
        /*0020*/ 	.byte	0x02, 0x4c
        /*0022*/ 	.byte	0x0a
	.zero		1


	//----- nvinfo : EIATTR_EXTERNS
	.align		4
        /*0024*/ 	.byte	0x04, 0x0f
        /*0026*/ 	.short	(.L_688 - .L_687)


	//   ....[0]....
	.align		4
.L_687:
        /*0028*/ 	.word	index@(__assertfail)


	//----- nvinfo : EIATTR_ANNOTATIONS
	.align		4
.L_688:
        /*002c*/ 	.byte	0x04, 0x55
        /*002e*/ 	.short	(.L_690 - .L_689)


	//   ....[0]....
.L_689:
        /*0030*/ 	.word	0x00000001
        /*0034*/ 	.byte	0x80, 0x13, 0x00, 0x00, 0x01, 0x00, 0x00, 0x00, 0xc0, 0x13, 0x00, 0x00, 0x01, 0x00, 0x00, 0x00
        /*0044*/ 	.byte	0x10, 0x3f, 0x00, 0x00, 0x01, 0x00, 0x00, 0x00, 0xc0, 0x3f, 0x00, 0x00, 0x01, 0x00, 0x00, 0x00
        /*0054*/ 	.byte	0x60, 0x46, 0x00, 0x00, 0x01, 0x00, 0x00, 0x00, 0xc0, 0xe0, 0x00, 0x00, 0x01, 0x00, 0x00, 0x00
        /*0064*/ 	.byte	0x40, 0xe1, 0x00, 0x00


	//----- nvinfo : EIATTR_MERCURY_ISA_VERSION
	.align		4
.L_690:
        /*0068*/ 	.byte	0x03, 0x5f
        /*006a*/ 	.short	0x0101


	//----- nvinfo : EIATTR_INT_WARP_WIDE_INSTR_OFFSETS
	.align		4
        /*006c*/ 	.byte	0x04, 0x31
        /*006e*/ 	.short	(.L_692 - .L_691)


	//   ....[0]....
.L_691:
        /*0070*/ 	.word	0x000001e0


	//   ....[1]....
        /*0074*/ 	.word	0x00000290


	//----- nvinfo : EIATTR_COOP_GROUP_MASK_REGIDS
	.align		4
.L_692:
        /*0078*/ 	.byte	0x04, 0x29
        /*007a*/ 	.short	(.L_694 - .L_693)


	//   ....[0]....
.L_693:
        /*007c*/ 	.word	0xffffffff


	//   ....[1]....
        /*0080*/ 	.word	0xffffffff


	//   ....[2]....
        /*0084*/ 	.word	0xffffffff


	//   ....[3]....
        /*0088*/ 	.word	0xffffffff


	//   ....[4]....
        /*008c*/ 	.word	0xffffffff


	//   ....[5]....
        /*0090*/ 	.word	0xffffffff


	//   ....[6]....
        /*0094*/ 	.word	0xffffffff


	//----- nvinfo : EIATTR_COOP_GROUP_INSTR_OFFSETS
	.align		4
.L_694:
        /*0098*/ 	.byte	0x04, 0x28
        /*009a*/ 	.short	(.L_696 - .L_695)


	//   ....[0]....
.L_695:
        /*009c*/ 	.word	0x00000060


	//   ....[1]....
        /*00a0*/ 	.word	0x000001f0


	//   ....[2]....
        /*00a4*/ 	.word	0x000002a0


	//   ....[3]....
        /*00a8*/ 	.word	0x00000400


	//   ....[4]....
        /*00ac*/ 	.word	0x00000f80


	//   ....[5]....
        /*00b0*/ 	.word	0x0000aee0


	//   ....[6]....
        /*00b4*/ 	.word	0x0000d120


	//----- nvinfo : EIATTR_REG_RECONFIG
	.align		4
.L_696:
        /*00b8*/ 	.byte	0x01, 0x54
	.zero		2


	//----- nvinfo : EIATTR_SYSCALL_OFFSETS
	.align		4
        /*00bc*/ 	.byte	0x04, 0x46
        /*00be*/ 	.short	(.L_698 - .L_697)


	//   ....[0]....
.L_697:
        /*00c0*/ 	.word	0x0000a900


	//   ....[1]....
        /*00c4*/ 	.word	0x0000aa40


	//   ....[2]....
        /*00c8*/ 	.word	0x0000ab60


	//   ....[3]....
        /*00cc*/ 	.word	0x0000ac80


	//----- nvinfo : EIATTR_MBARRIER_INSTR_OFFSETS
	.align		4
.L_698:
        /*00d0*/ 	.byte	0x04, 0x39
        /*00d2*/ 	.short	(.L_700 - .L_699)


	//   ....[0]....
.L_699:
        /*00d4*/ 	.word	0x000002c0
        /*00d8*/ 	.word	0x000000ff
        /*00dc*/ 	.word	0x00031800
        /*00e0*/ 	.short	0x0100
        /*00e2*/ 	.byte	0x06
	.zero		1


	//   ....[1]....
        /*00e4*/ 	.word	0x000003b0
        /*00e8*/ 	.word	0x000000ff
        /*00ec*/ 	.word	0x00031810
        /*00f0*/ 	.short	0x0100
        /*00f2*/ 	.byte	0x08
	.zero		1


	//   ....[2]....
        /*00f4*/ 	.word	0x000003c0
        /*00f8*/ 	.word	0x000000ff
        /*00fc*/ 	.word	0x00031820
        /*0100*/ 	.short	0x0100
        /*0102*/ 	.byte	0x08
	.zero		1


	//   ....[3]....
        /*0104*/ 	.word	0x000003d0
        /*0108*/ 	.word	0x000000ff
        /*010c*/ 	.word	0x00031818
        /*0110*/ 	.short	0x0100
        /*0112*/ 	.byte	0x08
	.zero		1


	//   ....[4]....
        /*0114*/ 	.word	0x000003e0
        /*0118*/ 	.word	0x000000ff
        /*011c*/ 	.word	0x00031828
        /*0120*/ 	.short	0x0100
        /*0122*/ 	.byte	0x08
	.zero		1


	//   ....[5]....
        /*0124*/ 	.word	0x00000510
        /*0128*/ 	.word	0x000000ff
        /*012c*/ 	.word	0x00031830
        /*0130*/ 	.short	0x0100
        /*0132*/ 	.byte	0x08
	.zero		1


	//   ....[6]....
        /*0134*/ 	.word	0x00000520
        /*0138*/ 	.word	0x000000ff
        /*013c*/ 	.word	0x00031838
        /*0140*/ 	.short	0x0100
        /*0142*/ 	.byte	0x08
	.zero		1


	//   ....[7]....
        /*0144*/ 	.word	0x00000f00
        /*0148*/ 	.word	0x00000011
        /*014c*/ 	.word	0x00031800
        /*0150*/ 	.short	0x010a
        /*0152*/ 	.byte	0x3f
	.zero		1


	//   ....[8]....
        /*0154*/ 	.word	0x00001000
        /*0158*/ 	.word	0x00000011
        /*015c*/ 	.word	0x00031800
        /*0160*/ 	.short	0x010a
        /*0162*/ 	.byte	0x3f
	.zero		1


	//   ....[9]....
        /*0164*/ 	.word	0x000018a0
        /*0168*/ 	.word	0x00000010
        /*016c*/ 	.word	0x00031810
        /*0170*/ 	.short	0x010a
        /*0172*/ 	.byte	0x3f
	.zero		1


	//   ....[10]....
        /*0174*/ 	.word	0x00001970
        /*0178*/ 	.word	0x00000010
        /*017c*/ 	.word	0x00031810
        /*0180*/ 	.short	0x010a
        /*0182*/ 	.byte	0x3f
	.zero		1


	//   ....[11]....
        /*0184*/ 	.word	0x00003ee0
        /*0188*/ 	.word	0x00000011
        /*018c*/ 	.word	0x00031830
        /*0190*/ 	.short	0x010a
        /*0192*/ 	.byte	0x3f
	.zero		1


	//   ....[12]....
        /*0194*/ 	.word	0x00003f90
        /*0198*/ 	.word	0x00000011
        /*019c*/ 	.word	0x00031830
        /*01a0*/ 	.short	0x010a
        /*01a2*/ 	.byte	0x3f
	.zero		1


	//   ....[13]....
        /*01a4*/ 	.word	0x00009870
        /*01a8*/ 	.word	0x00000018
        /*01ac*/ 	.word	0x00000000
        /*01b0*/ 	.short	0x0101
        /*01b2*/ 	.byte	0x3f
	.zero		1


	//   ....[14]....
        /*01b4*/ 	.word	0x0000a240
        /*01b8*/ 	.word	0x00000010
        /*01bc*/ 	.word	0x00000000
        /*01c0*/ 	.short	0x0101
        /*01c2*/ 	.byte	0x3f
	.zero		1


	//   ....[15]....
        /*01c4*/ 	.word	0x0000d7a0
        /*01c8*/ 	.word	0x00000007
        /*01cc*/ 	.word	0x00031820
        /*01d0*/ 	.short	0x010a
        /*01d2*/ 	.byte	0x3f
	.zero		1


	//   ....[16]....
        /*01d4*/ 	.word	0x0000e040
        /*01d8*/ 	.word	0x00000007
        /*01dc*/ 	.word	0x00031838
        /*01e0*/ 	.short	0x010a
        /*01e2*/ 	.byte	0x3f
	.zero		1


	//   ....[17]....
        /*01e4*/ 	.word	0x0000e3d0
        /*01e8*/ 	.word	0x00000013
        /*01ec*/ 	.word	0x00031820
        /*01f0*/ 	.short	0x010a
        /*01f2*/ 	.byte	0x3f
	.zero		1


	//   ....[18]....
        /*01f4*/ 	.word	0x0000e7b0
        /*01f8*/ 	.word	0x00000007
        /*01fc*/ 	.word	0x00031838
        /*0200*/ 	.short	0x010a
        /*0202*/ 	.byte	0x3f
	.zero		1


	//   ....[19]....
        /*0204*/ 	.word	0x0000ec70
        /*0208*/ 	.word	0x00000003
        /*020c*/ 	.word	0x00000000
        /*0210*/ 	.short	0x010a
        /*0212*/ 	.byte	0x3f
	.zero		1


	//   ....[20]....
        /*0214*/ 	.word	0x0000ed00
        /*0218*/ 	.word	0x00000011
        /*021c*/ 	.word	0x00000000
        /*0220*/ 	.short	0x010a
        /*0222*/ 	.byte	0x3f
	.zero		1


	//   ....[21]....
        /*0224*/ 	.word	0x0000ed50
        /*0228*/ 	.word	0x00000005
        /*022c*/ 	.word	0x00031838
        /*0230*/ 	.short	0x010a
        /*0232*/ 	.byte	0x3f
	.zero		1


	//   ....[22]....
        /*0234*/ 	.word	0x0000edb0
        /*0238*/ 	.word	0x00000011
        /*023c*/ 	.word	0x00031800
        /*0240*/ 	.short	0x010a
        /*0242*/ 	.byte	0x3f
	.zero		1


	//   ....[23]....
        /*0244*/ 	.word	0x0000ee00
        /*0248*/ 	.word	0x00000010
        /*024c*/ 	.word	0x00031810
        /*0250*/ 	.short	0x010a
        /*0252*/ 	.byte	0x3f
	.zero		1


	//   ....[24]....
        /*0254*/ 	.word	0x0000ee50
        /*0258*/ 	.word	0x00000011
        /*025c*/ 	.word	0x00031830
        /*0260*/ 	.short	0x010a
        /*0262*/ 	.byte	0x3f
	.zero		1


	//   ....[25]....
        /*0264*/ 	.word	0x0000eea0
        /*0268*/ 	.word	0x00000007
        /*026c*/ 	.word	0x00031820
        /*0270*/ 	.short	0x010a
        /*0272*/ 	.byte	0x3f
	.zero		1


	//   ....[26]....
        /*0274*/ 	.word	0x0000eef0
        /*0278*/ 	.word	0x00000007
        /*027c*/ 	.word	0x00031838
        /*0280*/ 	.short	0x010a
        /*0282*/ 	.byte	0x3f
	.zero		1


	//   ....[27]....
        /*0284*/ 	.word	0x0000ef50
        /*0288*/ 	.word	0x00000013
        /*028c*/ 	.word	0x00031820
        /*0290*/ 	.short	0x010a
        /*0292*/ 	.byte	0x3f
	.zero		1


	//   ....[28]....
        /*0294*/ 	.word	0x0000efa0
        /*0298*/ 	.word	0x00000007
        /*029c*/ 	.word	0x00031838
        /*02a0*/ 	.short	0x010a
        /*02a2*/ 	.byte	0x3f
	.zero		1


	//   ....[29]....
        /*02a4*/ 	.word	0x0000f070
        /*02a8*/ 	.word	0x00000003
        /*02ac*/ 	.word	0x00000000
        /*02b0*/ 	.short	0x010a
        /*02b2*/ 	.byte	0x3f
	.zero		1


	//   ....[30]....
        /*02b4*/ 	.word	0x0000f0c0
        /*02b8*/ 	.word	0x00000011
        /*02bc*/ 	.word	0x00000000
        /*02c0*/ 	.short	0x010a
        /*02c2*/ 	.byte	0x3f
	.zero		1


	//----- nvinfo : EIATTR_NUM_MBARRIERS
	.align		4
.L_700:
        /*02c4*/ 	.byte	0x03, 0x38
        /*02c6*/ 	.short	0x0007


	//----- nvinfo : EIATTR_EXIT_INSTR_OFFSETS
	.align		4
        /*02c8*/ 	.byte	0x04, 0x1c
        /*02ca*/ 	.short	(.L_702 - .L_701)


	//   ....[0]....
.L_701:
        /*02cc*/ 	.word	0x00000880


	//   ....[1]....
        /*02d0*/ 	.word	0x0000b7d0


	//   ....[2]....
        /*02d4*/ 	.word	0x0000d0d0


	//   ....[3]....
        /*02d8*/ 	.word	0x0000eda0


	//----- nvinfo : EIATTR_MAX_THREADS
	.align		4
.L_702:
        /*02dc*/ 	.byte	0x04, 0x05
        /*02de*/ 	.short	(.L_704 - .L_703)
.L_703:
        /*02e0*/ 	.word	0x00000180
        /*02e4*/ 	.word	0x00000001
        /*02e8*/ 	.word	0x00000001


	//----- nvinfo : EIATTR_CRS_STACK_SIZE
	.align		4
.L_704:
        /*02ec*/ 	.byte	0x04, 0x1e
        /*02ee*/ 	.short	(.L_706 - .L_705)
.L_705:
        /*02f0*/ 	.word	0x00000000


	//----- nvinfo : EIATTR_CBANK_PARAM_SIZE
	.align		4
.L_706:
        /*02f4*/ 	.byte	0x03, 0x19
        /*02f6*/ 	.short	0x0970


	//----- nvinfo : EIATTR_PARAM_CBANK
	.align		4
        /*02f8*/ 	.byte	0x04, 0x0a
        /*02fa*/ 	.short	(.L_708 - .L_707)
	.align		4
.L_707:
        /*02fc*/ 	.word	index@(.nv.constant0._ZN7cutlass13device_kernelIN5flash11enable_sm90INS1_16FlashAttnBwdSm90INS1_25CollectiveMainloopBwdSm90ILi2ELi1ELi1EN4cute5tupleIJNS5_1CILi1EEES8_S8_EEENS6_IJNS7_ILi64EEENS7_ILi80EEENS7_ILi256EEEEEENS_10bfloat16_tEfNS_4arch4Sm90ELb1ELb0ELb0ELb0ELb0ELb0ELb1ELb1ELi2ELi1ELi1ELi1ELb0EEENS1_21CollectiveEpilogueBwdISD_SE_SG_Li256ELb0ELb1ELi2EEENS1_25SingleTileBwdLPTSchedulerILb0ELi80ELb0EEEEEEEEEvNT_6ParamsE)
        /*0300*/ 	.short	0x0210
        /*0302*/ 	.short	0x0970


	//----- nvinfo : EIATTR_SW_WAR
	.align		4
.L_708:
        /*0304*/ 	.byte	0x04, 0x36
        /*0306*/ 	.short	(.L_710 - .L_709)
.L_709:
        /*0308*/ 	.word	0x00000008
.L_710:


//--------------------- .nv.info._ZN7cutlass13device_kernelIN5flash11enable_sm90INS1_16FlashAttnBwdSm90INS1_25CollectiveMainloopBwdSm90ILi2ELi1ELi1EN4cute5tupleIJNS5_1CILi1EEES8_S8_EEENS6_IJNS7_ILi64EEENS7_ILi80EEENS7_ILi256EEEEEENS_10bfloat16_tEfNS_4arch4Sm90ELb1ELb0ELb0ELb0ELb0ELb0ELb1ELb1ELi2ELi1ELi1ELi1ELb0EEENS1_24CollectiveEpilogueBwdGQAISD_fSG_Li256ELb0ELb0EEENS1_25SingleTileBwdLPTSchedulerILb0ELi80ELb0EEEEEEEEEvNT_6ParamsE --------------------------
	.section	.nv.info._ZN7cutlass13device_kernelIN5flash11enable_sm90INS1_16FlashAttnBwdSm90INS1_25CollectiveMainloopBwdSm90ILi2ELi1ELi1EN4cute5tupleIJNS5_1CILi1EEES8_S8_EEENS6_IJNS7_ILi64EEENS7_ILi80EEENS7_ILi256EEEEEENS_10bfloat16_tEfNS_4arch4Sm90ELb1ELb0ELb0ELb0ELb0ELb0ELb1ELb1ELi2ELi1ELi1ELi1ELb0EEENS1_24CollectiveEpilogueBwdGQAISD_fSG_Li256ELb0ELb0EEENS1_25SingleTileBwdLPTSchedulerILb0ELi80ELb0EEEEEEEEEvNT_6ParamsE,"",@"SHT_CUDA_INFO"
	.sectionflags	@""
	.align	4


	//----- nvinfo : EIATTR_CUDA_API_VERSION
	.align		4
        /*0000*/ 	.byte	0x04, 0x37
        /*0002*/ 	.short	(.L_712 - .L_711)
.L_711:
        /*0004*/ 	.word	0x00000082


	//----- nvinfo : EIATTR_KPARAM_INFO
	.align		4
.L_712:
        /*0008*/ 	.byte	0x04, 0x17
        /*000a*/ 	.short	(.L_714 - .L_713)
.L_713:
        /*000c*/ 	.word	0x00000000
        /*0010*/ 	.short	0x0000
        /*0012*/ 	.short	0x0070
        /*0014*/ 	.byte	0x00, 0xf0, 0x01, 0x1c


	//----- nvinfo : EIATTR_SPARSE_MMA_MASK
	.align		4
.L_714:
        /*0018*/ 	.byte	0x03, 0x50
        /*001a*/ 	.short	0x0000


	//----- nvinfo : EIATTR_MAXREG_COUNT
	.align		4
        /*001c*/ 	.byte	0x03, 0x1b
        /*001e*/ 	.short	0x00a8


	//----- nvinfo : EIATTR_NUM_BARRIERS
	.align		4
        /*0020*/ 	.byte	0x02, 0x4c
        /*0022*/ 	.byte	0x0a
	.zero		1


	//----- nvinfo : EIATTR_ANNOTATIONS
	.align		4
        /*0024*/ 	.byte	0x04, 0x55
        /*0026*/ 	.short	(.L_716 - .L_715)


	//   ....[0]....
.L_715:
        /*0028*/ 	.word	0x00000001
        /*002c*/ 	.byte	0xf0, 0x06, 0x00, 0x00, 0x01, 0x00, 0x00, 0x00, 0x90, 0x07, 0x00, 0x00, 0x01, 0x00, 0x00, 0x00
        /*003c*/ 	.byte	0x80, 0x08, 0x00, 0x00, 0x01, 0x00, 0x00, 0x00, 0xa0, 0x08, 0x00, 0x00, 0x01, 0x00, 0x00, 0x00
        /*004c*/ 	.byte	0x60, 0x10, 0x00, 0x00, 0x01, 0x00, 0x00, 0x00, 0x90, 0x10, 0x00, 0x00, 0x01, 0x00, 0x00, 0x00
        /*005c*/ 	.byte	0xd0, 0x86, 0x00, 0x00, 0x01, 0x00, 0x00, 0x00, 0x20, 0x87, 0x00, 0x00, 0x01, 0x00, 0x00, 0x00
        /*006c*/ 	.byte	0x00, 0x9f, 0x00, 0x00, 0x01, 0x00, 0x00, 0x00, 0x80, 0x9f, 0x00, 0x00


	//----- nvinfo : EIATTR_MERCURY_ISA_VERSION
	.align		4
.L_716:
        /*0078*/ 	.byte	0x03, 0x5f
        /*007a*/ 	.short	0x0101


	//----- nvinfo : EIATTR_INT_WARP_WIDE_INSTR_OFFSETS
	.align		4
        /*007c*/ 	.byte	0x04, 0x31
        /*007e*/ 	.short	(.L_718 - .L_717)


	//   ....[0]....
.L_717:
        /*0080*/ 	.word	0x00000180


	//   ....[1]....
        /*0084*/ 	.word	0x00000230


	//----- nvinfo : EIATTR_COOP_GROUP_MASK_REGIDS
	.align		4
.L_718:
        /*0088*/ 	.byte	0x04, 0x29
        /*008a*/ 	.short	(.L_720 - .L_719)


	//   ....[0]....
.L_719:
        /*008c*/ 	.word	0xffffffff


	//   ....[1]....
        /*0090*/ 	.word	0xffffffff


	//   ....[2]....
        /*0094*/ 	.word	0xffffffff


	//   ....[3]....
        /*0098*/ 	.word	0xffffffff


	//   ....[4]....
        /*009c*/ 	.word	0xffffffff


	//   ....[5]....
        /*00a0*/ 	.word	0xffffffff


	//----- nvinfo : EIATTR_COOP_GROUP_INSTR_OFFSETS
	.align		4
.L_720:
        /*00a4*/ 	.byte	0x04, 0x28
        /*00a6*/ 	.short	(.L_722 - .L_721)


	//   ....[0]....
.L_721:
        /*00a8*/ 	.word	0x00000060


	//   ....[1]....
        /*00ac*/ 	.word	0x00000190


	//   ....[2]....
        /*00b0*/ 	.word	0x00000240


	//   ....[3]....
        /*00b4*/ 	.word	0x000003a0


	//   ....[4]....
        /*00b8*/ 	.word	0x00000fc0


	//   ....[5]....
        /*00bc*/ 	.word	0x00008f70


	//----- nvinfo : EIATTR_REG_RECONFIG
	.align		4
.L_722:
        /*00c0*/ 	.byte	0x01, 0x54
	.zero		2


	//----- nvinfo : EIATTR_MBARRIER_INSTR_OFFSETS
	.align		4
        /*00c4*/ 	.byte	0x04, 0x39
        /*00c6*/ 	.short	(.L_724 - .L_723)


	//   ....[0]....
.L_723:
        /*00c8*/ 	.word	0x00000260
        /*00cc*/ 	.word	0x000000ff
        /*00d0*/ 	.word	0x00031800
        /*00d4*/ 	.short	0x0100
        /*00d6*/ 	.byte	0x06
	.zero		1


	//   ....[1]....
        /*00d8*/ 	.word	0x00000350
        /*00dc*/ 	.word	0x000000ff
        /*00e0*/ 	.word	0x00031810
        /*00e4*/ 	.short	0x0100
        /*00e6*/ 	.byte	0x08
	.zero		1


	//   ....[2]....
        /*00e8*/ 	.word	0x00000360
        /*00ec*/ 	.word	0x000000ff
        /*00f0*/ 	.word	0x00031820
        /*00f4*/ 	.short	0x0100
        /*00f6*/ 	.byte	0x08
	.zero		1


	//   ....[3]....
        /*00f8*/ 	.word	0x00000370
        /*00fc*/ 	.word	0x000000ff
        /*0100*/ 	.word	0x00031818
        /*0104*/ 	.short	0x0100
        /*0106*/ 	.byte	0x08
	.zero		1


	//   ....[4]....
        /*0108*/ 	.word	0x00000380
        /*010c*/ 	.word	0x000000ff
        /*0110*/ 	.word	0x00031828
        /*0114*/ 	.short	0x0100
        /*0116*/ 	.byte	0x08
	.zero		1


	//   ....[5]....
        /*0118*/ 	.word	0x000004b0
        /*011c*/ 	.word	0x000000ff
        /*0120*/ 	.word	0x00031830
        /*0124*/ 	.short	0x0100
        /*0126*/ 	.byte	0x08
	.zero		1


	//   ....[6]....
        /*0128*/ 	.word	0x000004c0
        /*012c*/ 	.word	0x000000ff
        /*0130*/ 	.word	0x00031838
        /*0134*/ 	.short	0x0100
        /*0136*/ 	.byte	0x08
	.zero		1


	//   ....[7]....
        /*0138*/ 	.word	0x00000f40
        /*013c*/ 	.word	0x00000011
        /*0140*/ 	.word	0x00031800
        /*0144*/ 	.short	0x010a
        /*0146*/ 	.byte	0x3f
	.zero		1


	//   ....[8]....
        /*0148*/ 	.word	0x00001040
        /*014c*/ 	.word	0x00000011
        /*0150*/ 	.word	0x00031800
        /*0154*/ 	.short	0x010a
        /*0156*/ 	.byte	0x3f
	.zero		1


	//   ....[9]....
        /*0158*/ 	.word	0x00001920
        /*015c*/ 	.word	0x00000010
        /*0160*/ 	.word	0x00031810
        /*0164*/ 	.short	0x010a
        /*0166*/ 	.byte	0x3f
	.zero		1


	//   ....[10]....
        /*0168*/ 	.word	0x000019e0
        /*016c*/ 	.word	0x00000010
        /*0170*/ 	.word	0x00031810
        /*0174*/ 	.short	0x010a
        /*0176*/ 	.byte	0x3f
	.zero		1


	//   ....[11]....
        /*0178*/ 	.word	0x00003570
        /*017c*/ 	.word	0x00000011
        /*0180*/ 	.word	0x00031830
        /*0184*/ 	.short	0x010a
        /*0186*/ 	.byte	0x3f
	.zero		1


	//   ....[12]....
        /*0188*/ 	.word	0x00003630
        /*018c*/ 	.word	0x00000011
        /*0190*/ 	.word	0x00031830
        /*0194*/ 	.short	0x010a
        /*0196*/ 	.byte	0x3f
	.zero		1


	//   ....[13]....
        /*0198*/ 	.word	0x00007a60
        /*019c*/ 	.word	0x00000018
        /*01a0*/ 	.word	0x00000000
        /*01a4*/ 	.short	0x0101
        /*01a6*/ 	.byte	0x3f
	.zero		1


	//   ....[14]....
        /*01a8*/ 	.word	0x00008160
        /*01ac*/ 	.word	0x00000010
        /*01b0*/ 	.word	0x00000000
        /*01b4*/ 	.short	0x0101
        /*01b6*/ 	.byte	0x3f
	.zero		1


	//   ....[15]....
        /*01b8*/ 	.word	0x000095e0
        /*01bc*/ 	.word	0x00000007
        /*01c0*/ 	.word	0x00031820
        /*01c4*/ 	.short	0x010a
        /*01c6*/ 	.byte	0x3f
	.zero		1


	//   ....[16]....
        /*01c8*/ 	.word	0x00009e80
        /*01cc*/ 	.word	0x00000007
        /*01d0*/ 	.word	0x00031838
        /*01d4*/ 	.short	0x010a
        /*01d6*/ 	.byte	0x3f
	.zero		1


	//   ....[17]....
        /*01d8*/ 	.word	0x0000a210
        /*01dc*/ 	.word	0x00000013
        /*01e0*/ 	.word	0x00031820
        /*01e4*/ 	.short	0x010a
        /*01e6*/ 	.byte	0x3f
	.zero		1


	//   ....[18]....
        /*01e8*/ 	.word	0x0000a5f0
        /*01ec*/ 	.word	0x00000007
        /*01f0*/ 	.word	0x00031838
        /*01f4*/ 	.short	0x010a
        /*01f6*/ 	.byte	0x3f
	.zero		1


	//   ....[19]....
        /*01f8*/ 	.word	0x0000aa90
        /*01fc*/ 	.word	0x00000003
        /*0200*/ 	.word	0x00000000
        /*0204*/ 	.short	0x010a
        /*0206*/ 	.byte	0x3f
	.zero		1


	//   ....[20]....
        /*0208*/ 	.word	0x0000ab20
        /*020c*/ 	.word	0x00000011
        /*0210*/ 	.word	0x00000000
        /*0214*/ 	.short	0x010a
        /*0216*/ 	.byte	0x3f
	.zero		1


	//   ....[21]....
        /*0218*/ 	.word	0x0000ab70
        /*021c*/ 	.word	0x00000004
        /*0220*/ 	.word	0x00031838
        /*0224*/ 	.short	0x010a
        /*0226*/ 	.byte	0x3f
	.zero		1


	//   ....[22]....
        /*0228*/ 	.word	0x0000abd0
        /*022c*/ 	.word	0x00000011
        /*0230*/ 	.word	0x00031800
        /*0234*/ 	.short	0x010a
        /*0236*/ 	.byte	0x3f
	.zero		1


	//   ....[23]....
        /*0238*/ 	.word	0x0000ac20
        /*023c*/ 	.word	0x00000010
        /*0240*/ 	.word	0x00031810
        /*0244*/ 	.short	0x010a
        /*0246*/ 	.byte	0x3f
	.zero		1


	//   ....[24]....
        /*0248*/ 	.word	0x0000ac70
        /*024c*/ 	.word	0x00000011
        /*0250*/ 	.word	0x00031830
        /*0254*/ 	.short	0x010a
        /*0256*/ 	.byte	0x3f
	.zero		1


	//   ....[25]....
        /*0258*/ 	.word	0x0000acc0
        /*025c*/ 	.word	0x00000007
        /*0260*/ 	.word	0x00031820
        /*0264*/ 	.short	0x010a
        /*0266*/ 	.byte	0x3f
	.zero		1


	//   ....[26]....
        /*0268*/ 	.word	0x0000ad10
        /*026c*/ 	.word	0x00000007
        /*0270*/ 	.word	0x00031838
        /*0274*/ 	.short	0x010a
        /*0276*/ 	.byte	0x3f
	.zero		1


	//   ....[27]....
        /*0278*/ 	.word	0x0000ad70
        /*027c*/ 	.word	0x00000013
        /*0280*/ 	.word	0x00031820
        /*0284*/ 	.short	0x010a
        /*0286*/ 	.byte	0x3f
	.zero		1


	//   ....[28]....
        /*0288*/ 	.word	0x0000adc0
        /*028c*/ 	.word	0x00000007
        /*0290*/ 	.word	0x00031838
        /*0294*/ 	.short	0x010a
        /*0296*/ 	.byte	0x3f
	.zero		1


	//   ....[29]....
        /*0298*/ 	.word	0x0000ae10
        /*029c*/ 	.word	0x00000003
        /*02a0*/ 	.word	0x00000000
        /*02a4*/ 	.short	0x010a
        /*02a6*/ 	.byte	0x3f
	.zero		1


	//   ....[30]....
        /*02a8*/ 	.word	0x0000ae60
        /*02ac*/ 	.word	0x00000011
        /*02b0*/ 	.word	0x00000000
        /*02b4*/ 	.short	0x010a
        /*02b6*/ 	.byte	0x3f
	.zero		1


	//----- nvinfo : EIATTR_NUM_MBARRIERS
	.align		4
.L_724:
        /*02b8*/ 	.byte	0x03, 0x38
        /*02ba*/ 	.short	0x0007


	//----- nvinfo : EIATTR_EXIT_INSTR_OFFSETS
	.align		4
        /*02bc*/ 	.byte	0x04, 0x1c
        /*02be*/ 	.short	(.L_726 - .L_725)


	//   ....[0]....
.L_725:
        /*02c0*/ 	.word	0x0000abc0


	//----- nvinfo : EIATTR_MAX_THREADS
	.align		4
.L_726:
        /*02c4*/ 	.byte	0x04, 0x05
        /*02c6*/ 	.short	(.L_728 - .L_727)
.L_727:
        /*02c8*/ 	.word	0x00000180
        /*02cc*/ 	.word	0x00000001
        /*02d0*/ 	.word	0x00000001


	//----- nvinfo : EIATTR_CRS_STACK_SIZE
	.align		4
.L_728:
        /*02d4*/ 	.byte	0x04, 0x1e
        /*02d6*/ 	.short	(.L_730 - .L_729)
.L_729:
        /*02d8*/ 	.word	0x00000000


	//----- nvinfo : EIATTR_CBANK_PARAM_SIZE
	.align		4
.L_730:
        /*02dc*/ 	.byte	0x03, 0x19
        /*02de*/ 	.short	0x0770


	//----- nvinfo : EIATTR_PARAM_CBANK
	.align		4
        /*02e0*/ 	.byte	0x04, 0x0a
        /*02e2*/ 	.short	(.L_732 - .L_731)
	.align		4
.L_731:
        /*02e4*/ 	.word	index@(.nv.constant0._ZN7cutlass13device_kernelIN5flash11enable_sm90INS1_16FlashAttnBwdSm90INS1_25CollectiveMainloopBwdSm90ILi2ELi1ELi1EN4cute5tupleIJNS5_1CILi1EEES8_S8_EEENS6_IJNS7_ILi64EEENS7_ILi80EEENS7_ILi256EEEEEENS_10bfloat16_tEfNS_4arch4Sm90ELb1ELb0ELb0ELb0ELb0ELb0ELb1ELb1ELi2ELi1ELi1ELi1ELb0EEENS1_24CollectiveEpilogueBwdGQAISD_fSG_Li256ELb0ELb0EEENS1_25SingleTileBwdLPTSchedulerILb0ELi80ELb0EEEEEEEEEvNT_6ParamsE)
        /*02e8*/ 	.short	0x0210
        /*02ea*/ 	.short	0x0770


	//----- nvinfo : EIATTR_SW_WAR
	.align		4
.L_732:
        /*02ec*/ 	.byte	0x04, 0x36
        /*02ee*/ 	.short	(.L_734 - .L_733)
.L_733:
        /*02f0*/ 	.word	0x00000008
.L_734:


//--------------------- .nv.info._ZN7cutlass13device_kernelIN5flash22FlashAttnBwdPreprocessIN4cute5tupleIJNS3_1CILi64EEENS5_ILi256EEEEEENS_10bfloat16_tEfNS_4arch4Sm90ELb1ELb0EEEEEvNT_6ParamsE --------------------------
	.section	.nv.info._ZN7cutlass13device_kernelIN5flash22FlashAttnBwdPreprocessIN4cute5tupleIJNS3_1CILi64EEENS5_ILi256EEEEEENS_10bfloat16_tEfNS_4arch4Sm90ELb1ELb0EEEEEvNT_6ParamsE,"",@"SHT_CUDA_INFO"
	.sectionflags	@""
	.align	4


	//----- nvinfo : EIATTR_CUDA_API_VERSION
	.align		4
        /*0000*/ 	.byte	0x04, 0x37
        /*0002*/ 	.short	(.L_736 - .L_735)
.L_735:
        /*0004*/ 	.word	0x00000082


	//----- nvinfo : EIATTR_KPARAM_INFO
	.align		4
.L_736:
        /*0008*/ 	.byte	0x04, 0x17
        /*000a*/ 	.short	(.L_738 - .L_737)
.L_737:
        /*000c*/ 	.word	0x00000000
        /*0010*/ 	.short	0x0000
        /*0012*/ 	.short	0x0000
        /*0014*/ 	.byte	0x00, 0xf0, 0xc1, 0x03


	//----- nvinfo : EIATTR_SPARSE_MMA_MASK
	.align		4
.L_738:
        /*0018*/ 	.byte	0x03, 0x50
        /*001a*/ 	.short	0x0000


	//----- nvinfo : EIATTR_MAXREG_COUNT
	.align		4
        /*001c*/ 	.byte	0x03, 0x1b
        /*001e*/ 	.short	0x0080


	//----- nvinfo : EIATTR_MERCURY_ISA_VERSION
	.align		4
        /*0020*/ 	.byte	0x03, 0x5f
        /*0022*/ 	.short	0x0101


	//----- nvinfo : EIATTR_COOP_GROUP_MASK_REGIDS
	.align		4
        /*0024*/ 	.byte	0x04, 0x29
        /*0026*/ 	.short	(.L_740 - .L_739)


	//   ....[0]....
.L_739:
        /*0028*/ 	.word	0xffffffff


	//   ....[1]....
        /*002c*/ 	.word	0xffffffff


	//   ....[2]....
        /*0030*/ 	.word	0xffffffff


	//   ....[3]....
        /*0034*/ 	.word	0xffffffff


	//   ....[4]....
        /*0038*/ 	.word	0xffffffff


	//   ....[5]....
        /*003c*/ 	.word	0xffffffff


	//   ....[6]....
        /*0040*/ 	.word	0xffffffff


	//   ....[7]....
        /*0044*/ 	.word	0xffffffff


	//   ....[8]....
        /*0048*/ 	.word	0xffffffff


	//   ....[9]....
        /*004c*/ 	.word	0xffffffff


	//   ....[10]....
        /*0050*/ 	.word	0xffffffff


	//   ....[11]....
        /*0054*/ 	.word	0xffffffff


	//   ....[12]....
        /*0058*/ 	.word	0xffffffff


	//   ....[13]....
        /*005c*/ 	.word	0xffffffff


	//   ....[14]....
        /*0060*/ 	.word	0xffffffff


	//   ....[15]....
        /*0064*/ 	.word	0xffffffff


	//----- nvinfo : EIATTR_COOP_GROUP_INSTR_OFFSETS
	.align		4
.L_740:
        /*0068*/ 	.byte	0x04, 0x28
        /*006a*/ 	.short	(.L_742 - .L_741)


	//   ....[0]....
.L_741:
        /*006c*/ 	.word	0x00001e70


	//   ....[1]....
        /*0070*/ 	.word	0x00001ea0


	//   ....[2]....
        /*0074*/ 	.word	0x00001ec0


	//   ....[3]....
        /*0078*/ 	.word	0x00001ed0


	//   ....[4]....
        /*007c*/ 	.word	0x00001f00


	//   ....[5]....
        /*0080*/ 	.word	0x00001f20


	//   ....[6]....
        /*0084*/ 	.word	0x00001f40


	//   ....[7]....
        /*0088*/ 	.word	0x00001f50


	//   ....[8]....
        /*008c*/ 	.word	0x00001f80


	//   ....[9]....
        /*0090*/ 	.word	0x00001fc0


	//   ....[10]....
        /*0094*/ 	.word	0x00001fe0


	//   ....[11]....
        /*0098*/ 	.word	0x00002010


	//   ....[12]....
        /*009c*/ 	.word	0x00002090


	//   ....[13]....
        /*00a0*/ 	.word	0x000020f0


	//   ....[14]....
        /*00a4*/ 	.word	0x00002120


	//   ....[15]....
        /*00a8*/ 	.word	0x00002160


	//----- nvinfo : EIATTR_EXIT_INSTR_OFFSETS
	.align		4
.L_742:
        /*00ac*/ 	.byte	0x04, 0x1c
        /*00ae*/ 	.short	(.L_744 - .L_743)


	//   ....[0]....
.L_743:
        /*00b0*/ 	.word	0x00002760


	//   ....[1]....
        /*00b4*/ 	.word	0x000027e0


	//----- nvinfo : EIATTR_MAX_THREADS
	.align		4
.L_744:
        /*00b8*/ 	.byte	0x04, 0x05
        /*00ba*/ 	.short	(.L_746 - .L_745)
.L_745:
        /*00bc*/ 	.word	0x00000100
        /*00c0*/ 	.word	0x00000001
        /*00c4*/ 	.word	0x00000001


	//----- nvinfo : EIATTR_CRS_STACK_SIZE
	.align		4
.L_746:
        /*00c8*/ 	.byte	0x04, 0x1e
        /*00ca*/ 	.short	(.L_748 - .L_747)
.L_747:
        /*00cc*/ 	.word	0x00000000


	//----- nvinfo : EIATTR_CBANK_PARAM_SIZE
	.align		4
.L_748:
        /*00d0*/ 	.byte	0x03, 0x19
        /*00d2*/ 	.short	0x00f0


	//----- nvinfo : EIATTR_PARAM_CBANK
	.align		4
        /*00d4*/ 	.byte	0x04, 0x0a
        /*00d6*/ 	.short	(.L_750 - .L_749)
	.align		4
.L_749:
        /*00d8*/ 	.word	index@(.nv.constant0._ZN7cutlass13device_kernelIN5flash22FlashAttnBwdPreprocessIN4cute5tupleIJNS3_1CILi64EEENS5_ILi256EEEEEENS_10bfloat16_tEfNS_4arch4Sm90ELb1ELb0EEEEEvNT_6ParamsE)
        /*00dc*/ 	.short	0x0210
        /*00de*/ 	.short	0x00f0


	//----- nvinfo : EIATTR_SW_WAR
	.align		4
.L_750:
        /*00e0*/ 	.byte	0x04, 0x36
        /*00e2*/ 	.short	(.L_752 - .L_751)
.L_751:
        /*00e4*/ 	.word	0x00000008
.L_752:


//--------------------- .nv.info._ZN7cutlass13device_kernelIN5flash11enable_sm90INS1_16FlashAttnBwdSm90INS1_25CollectiveMainloopBwdSm90ILi2ELi1ELi1EN4cute5tupleIJNS5_1CILi1EEES8_S8_EEENS6_IJNS7_ILi64EEENS7_ILi80EEENS7_ILi256EEEEEENS_10bfloat16_tEfNS_4arch4Sm90ELb1ELb0ELb0ELb1ELb0ELb0ELb1ELb1ELi2ELi1ELi1ELi1ELb0EEENS1_21CollectiveEpilogueBwdISD_SE_SG_Li256ELb1ELb1ELi2EEENS1_25SingleTileBwdLPTSchedulerILb1ELi80ELb0EEEEEEEEEvNT_6ParamsE --------------------------
	.section	.nv.info._ZN7cutlass13device_kernelIN5flash11enable_sm90INS1_16FlashAttnBwdSm90INS1_25CollectiveMainloopBwdSm90ILi2ELi1ELi1EN4cute5tupleIJNS5_1CILi1EEES8_S8_EEENS6_IJNS7_ILi64EEENS7_ILi80EEENS7_ILi256EEEEEENS_10bfloat16_tEfNS_4arch4Sm90ELb1ELb0ELb0ELb1ELb0ELb0ELb1ELb1ELi2ELi1ELi1ELi1ELb0EEENS1_21CollectiveEpilogueBwdISD_SE_SG_Li256ELb1ELb1ELi2EEENS1_25SingleTileBwdLPTSchedulerILb1ELi80ELb0EEEEEEEEEvNT_6ParamsE,"",@"SHT_CUDA_INFO"
	.sectionflags	@""
	.align	4


	//----- nvinfo : EIATTR_CUDA_API_VERSION
	.align		4
        /*0000*/ 	.byte	0x04, 0x37
        /*0002*/ 	.short	(.L_754 - .L_753)
.L_753:
        /*0004*/ 	.word	0x00000082


	//----- nvinfo : EIATTR_KPARAM_INFO
	.align		4
.L_754:
        /*0008*/ 	.byte	0x04, 0x17
        /*000a*/ 	.short	(.L_756 - .L_755)
.L_755:
        /*000c*/ 	.word	0x00000000
        /*0010*/ 	.short	0x0000
        /*0012*/ 	.short	0x0070
        /*0014*/ 	.byte	0x00, 0xf0, 0x01, 0x1a


	//----- nvinfo : EIATTR_SPARSE_MMA_MASK
	.align		4
.L_756:
        /*0018*/ 	.byte	0x03, 0x50
        /*001a*/ 	.short	0x0000


	//----- nvinfo : EIATTR_MAXREG_COUNT
	.align		4
        /*001c*/ 	.byte	0x03, 0x1b
        /*001e*/ 	.short	0x00a8


	//----- nvinfo : EIATTR_NUM_BARRIERS
	.align		4
        /*0020*/ 	.byte	0x02, 0x4c
        /*0022*/ 	.byte	0x0a
	.zero		1


	//----- nvinfo : EIATTR_ANNOTATIONS
	.align		4
        /*0024*/ 	.byte	0x04, 0x55
        /*0026*/ 	.short	(.L_758 - .L_757)


	//   ....[0]....
.L_757:
        /*0028*/ 	.word	0x00000001
        /*002c*/ 	.byte	0xc0, 0x02, 0x00, 0x00, 0x01, 0x00, 0x00, 0x00, 0x40, 0x07, 0x00, 0x00, 0x01, 0x00, 0x00, 0x00
        /*003c*/ 	.byte	0xf0, 0x07, 0x00, 0x00, 0x01, 0x00, 0x00, 0x00, 0x10, 0x0a, 0x00, 0x00, 0x01, 0x00, 0x00, 0x00
        /*004c*/ 	.byte	0xd0, 0x0c, 0x00, 0x00, 0x01, 0x00, 0x00, 0x00, 0x50, 0x16, 0x00, 0x00, 0x01, 0x00, 0x00, 0x00
        /*005c*/ 	.byte	0x60, 0x16, 0x00, 0x00, 0x01, 0x00, 0x00, 0x00, 0x70, 0x16, 0x00, 0x00, 0x01, 0x00, 0x00, 0x00
        /*006c*/ 	.byte	0x30, 0x97, 0x00, 0x00, 0x01, 0x00, 0x00, 0x00, 0x70, 0x97, 0x00, 0x00, 0x01, 0x00, 0x00, 0x00
        /*007c*/ 	.byte	0x90, 0xb5, 0x00, 0x00, 0x01, 0x00, 0x00, 0x00, 0xc0, 0xb5, 0x00, 0x00, 0x01, 0x00, 0x00, 0x00
        /*008c*/ 	.byte	0x40, 0xf3, 0x00, 0x00


	//----- nvinfo : EIATTR_MERCURY_ISA_VERSION
	.align		4
.L_758:
        /*0090*/ 	.byte	0x03, 0x5f
        /*0092*/ 	.short	0x0101


	//----- nvinfo : EIATTR_INT_WARP_WIDE_INSTR_OFFSETS
	.align		4
        /*0094*/ 	.byte	0x04, 0x31
        /*0096*/ 	.short	(.L_760 - .L_759)


	//   ....[0]....
.L_759:
        /*0098*/ 	.word	0x00000190


	//   ....[1]....
        /*009c*/ 	.word	0x000001c0


	//----- nvinfo : EIATTR_COOP_GROUP_MASK_REGIDS
	.align		4
.L_760:
        /*00a0*/ 	.byte	0x04, 0x29
        /*00a2*/ 	.short	(.L_762 - .L_761)


	//   ....[0]....
.L_761:
        /*00a4*/ 	.word	0xffffffff


	//   ....[1]....
        /*00a8*/ 	.word	0xffffffff


	//   ....[2]....
        /*00ac*/ 	.word	0xffffffff


	//   ....[3]....
        /*00b0*/ 	.word	0xffffffff


	//   ....[4]....
        /*00b4*/ 	.word	0xffffffff


	//   ....[5]....
        /*00b8*/ 	.word	0xffffffff


	//----- nvinfo : EIATTR_COOP_GROUP_INSTR_OFFSETS
	.align		4
.L_762:
        /*00bc*/ 	.byte	0x04, 0x28
        /*00be*/ 	.short	(.L_764 - .L_763)


	//   ....[0]....
.L_763:
        /*00c0*/ 	.word	0x00000060


	//   ....[1]....
        /*00c4*/ 	.word	0x000001a0


	//   ....[2]....
        /*00c8*/ 	.word	0x00000220


	//   ....[3]....
        /*00cc*/ 	.word	0x00000400


	//   ....[4]....
        /*00d0*/ 	.word	0x00001530


	//   ....[5]....
        /*00d4*/ 	.word	0x0000d040


	//----- nvinfo : EIATTR_REG_RECONFIG
	.align		4
.L_764:
        /*00d8*/ 	.byte	0x01, 0x54
	.zero		2


	//----- nvinfo : EIATTR_MBARRIER_INSTR_OFFSETS
	.align		4
        /*00dc*/ 	.byte	0x04, 0x39
        /*00de*/ 	.short	(.L_766 - .L_765)


	//   ....[0]....
.L_765:
        /*00e0*/ 	.word	0x00000290
        /*00e4*/ 	.word	0x000000ff
        /*00e8*/ 	.word	0x00031600
        /*00ec*/ 	.short	0x0100
        /*00ee*/ 	.byte	0x06
	.zero		1


	//   ....[1]....
        /*00f0*/ 	.word	0x000003b0
        /*00f4*/ 	.word	0x000000ff
        /*00f8*/ 	.word	0x00031610
        /*00fc*/ 	.short	0x0100
        /*00fe*/ 	.byte	0x08
	.zero		1


	//   ....[2]....
        /*0100*/ 	.word	0x000003c0
        /*0104*/ 	.word	0x000000ff
        /*0108*/ 	.word	0x00031620
        /*010c*/ 	.short	0x0100
        /*010e*/ 	.byte	0x08
	.zero		1


	//   ....[3]....
        /*0110*/ 	.word	0x000003d0
        /*0114*/ 	.word	0x000000ff
        /*0118*/ 	.word	0x00031618
        /*011c*/ 	.short	0x0100
        /*011e*/ 	.byte	0x08
	.zero		1


	//   ....[4]....
        /*0120*/ 	.word	0x000003e0
        /*0124*/ 	.word	0x000000ff
        /*0128*/ 	.word	0x00031628
        /*012c*/ 	.short	0x0100
        /*012e*/ 	.byte	0x08
	.zero		1


	//   ....[5]....
        /*0130*/ 	.word	0x00000510
        /*0134*/ 	.word	0x000000ff
        /*0138*/ 	.word	0x00031630
        /*013c*/ 	.short	0x0100
        /*013e*/ 	.byte	0x08
	.zero		1


	//   ....[6]....
        /*0140*/ 	.word	0x00000520
        /*0144*/ 	.word	0x000000ff
        /*0148*/ 	.word	0x00031638
        /*014c*/ 	.short	0x0100
        /*014e*/ 	.byte	0x08
	.zero		1


	//   ....[7]....
        /*0150*/ 	.word	0x00001510
        /*0154*/ 	.word	0x000000e1
        /*0158*/ 	.word	0x00031600
        /*015c*/ 	.short	0x010a
        /*015e*/ 	.byte	0x3f
	.zero		1


	//   ....[8]....
        /*0160*/ 	.word	0x00001630
        /*0164*/ 	.word	0x000000e1
        /*0168*/ 	.word	0x00031600
        /*016c*/ 	.short	0x010a
        /*016e*/ 	.byte	0x3f
	.zero		1


	//   ....[9]....
        /*0170*/ 	.word	0x00001ea0
        /*0174*/ 	.word	0x000000e0
        /*0178*/ 	.word	0x00031610
        /*017c*/ 	.short	0x010a
        /*017e*/ 	.byte	0x3f
	.zero		1


	//   ....[10]....
        /*0180*/ 	.word	0x00001f60
        /*0184*/ 	.word	0x000000e0
        /*0188*/ 	.word	0x00031610
        /*018c*/ 	.short	0x010a
        /*018e*/ 	.byte	0x3f
	.zero		1


	//   ....[11]....
        /*0190*/ 	.word	0x00003af0
        /*0194*/ 	.word	0x000000e1
        /*0198*/ 	.word	0x00031630
        /*019c*/ 	.short	0x010a
        /*019e*/ 	.byte	0x3f
	.zero		1


	//   ....[12]....
        /*01a0*/ 	.word	0x00003bb0
        /*01a4*/ 	.word	0x000000e1
        /*01a8*/ 	.word	0x00031630
        /*01ac*/ 	.short	0x010a
        /*01ae*/ 	.byte	0x3f
	.zero		1


	//   ....[13]....
        /*01b0*/ 	.word	0x00008070
        /*01b4*/ 	.word	0x00000018
        /*01b8*/ 	.word	0x00000000
        /*01bc*/ 	.short	0x0101
        /*01be*/ 	.byte	0x3f
	.zero		1


	//   ....[14]....
        /*01c0*/ 	.word	0x00008770
        /*01c4*/ 	.word	0x000000e0
        /*01c8*/ 	.word	0x00000000
        /*01cc*/ 	.short	0x0101
        /*01ce*/ 	.byte	0x3f
	.zero		1


	//   ....[15]....
        /*01d0*/ 	.word	0x0000dca0
        /*01d4*/ 	.word	0x00000006
        /*01d8*/ 	.word	0x00031620
        /*01dc*/ 	.short	0x010a
        /*01de*/ 	.byte	0x3f
	.zero		1


	//   ....[16]....
        /*01e0*/ 	.word	0x0000e710
        /*01e4*/ 	.word	0x00000006
        /*01e8*/ 	.word	0x00031638
        /*01ec*/ 	.short	0x010a
        /*01ee*/ 	.byte	0x3f
	.zero		1


	//   ....[17]....
        /*01f0*/ 	.word	0x0000ea60
        /*01f4*/ 	.word	0x00000014
        /*01f8*/ 	.word	0x00031620
        /*01fc*/ 	.short	0x010a
        /*01fe*/ 	.byte	0x3f
	.zero		1


	//   ....[18]....
        /*0200*/ 	.word	0x0000eea0
        /*0204*/ 	.word	0x00000006
        /*0208*/ 	.word	0x00031638
        /*020c*/ 	.short	0x010a
        /*020e*/ 	.byte	0x3f
	.zero		1


	//   ....[19]....
        /*0210*/ 	.word	0x0000f410
        /*0214*/ 	.word	0x00000005
        /*0218*/ 	.word	0x00000000
        /*021c*/ 	.short	0x010a
        /*021e*/ 	.byte	0x3f
	.zero		1


	//   ....[20]....
        /*0220*/ 	.word	0x0000f4a0
        /*0224*/ 	.word	0x00000003
        /*0228*/ 	.word	0x00000000
        /*022c*/ 	.short	0x010a
        /*022e*/ 	.byte	0x3f
	.zero		1


	//   ....[21]....
        /*0230*/ 	.word	0x0000f4f0
        /*0234*/ 	.word	0x00000002
        /*0238*/ 	.word	0x00031638
        /*023c*/ 	.short	0x010a
        /*023e*/ 	.byte	0x3f
	.zero		1


	//   ....[22]....
        /*0240*/ 	.word	0x0000f550
        /*0244*/ 	.word	0x000000e1
        /*0248*/ 	.word	0x00031600
        /*024c*/ 	.short	0x010a
        /*024e*/ 	.byte	0x3f
	.zero		1


	//   ....[23]....
        /*0250*/ 	.word	0x0000f5a0
        /*0254*/ 	.word	0x000000e0
        /*0258*/ 	.word	0x00031610
        /*025c*/ 	.short	0x010a
        /*025e*/ 	.byte	0x3f
	.zero		1


	//   ....[24]....
        /*0260*/ 	.word	0x0000f5f0
        /*0264*/ 	.word	0x000000e1
        /*0268*/ 	.word	0x00031630
        /*026c*/ 	.short	0x010a
        /*026e*/ 	.byte	0x3f
	.zero		1


	//   ....[25]....
        /*0270*/ 	.word	0x0000f640
        /*0274*/ 	.word	0x00000006
        /*0278*/ 	.word	0x00031620
        /*027c*/ 	.short	0x010a
        /*027e*/ 	.byte	0x3f
	.zero		1


	//   ....[26]....
        /*0280*/ 	.word	0x0000f690
        /*0284*/ 	.word	0x00000006
        /*0288*/ 	.word	0x00031638
        /*028c*/ 	.short	0x010a
        /*028e*/ 	.byte	0x3f
	.zero		1


	//   ....[27]....
        /*0290*/ 	.word	0x0000f6f0
        /*0294*/ 	.word	0x00000014
        /*0298*/ 	.word	0x00031620
        /*029c*/ 	.short	0x010a
        /*029e*/ 	.byte	0x3f
	.zero		1


	//   ....[28]....
        /*02a0*/ 	.word	0x0000f740
        /*02a4*/ 	.word	0x00000006
        /*02a8*/ 	.word	0x00031638
        /*02ac*/ 	.short	0x010a
        /*02ae*/ 	.byte	0x3f
	.zero		1


	//   ....[29]....
        /*02b0*/ 	.word	0x0000f790
        /*02b4*/ 	.word	0x00000005
        /*02b8*/ 	.word	0x00000000
        /*02bc*/ 	.short	0x010a
        /*02be*/ 	.byte	0x3f
	.zero		1


	//   ....[30]....
        /*02c0*/ 	.word	0x0000f7e0
        /*02c4*/ 	.word	0x00000003
        /*02c8*/ 	.word	0x00000000
        /*02cc*/ 	.short	0x010a
        /*02ce*/ 	.byte	0x3f
	.zero		1


	//----- nvinfo : EIATTR_NUM_MBARRIERS
	.align		4
.L_766:
        /*02d0*/ 	.byte	0x03, 0x38
        /*02d2*/ 	.short	0x0007


	//----- nvinfo : EIATTR_EXIT_INSTR_OFFSETS
	.align		4
        /*02d4*/ 	.byte	0x04, 0x1c
        /*02d6*/ 	.short	(.L_768 - .L_767)


	//   ....[0]....
.L_767:
        /*02d8*/ 	.word	0x0000f540


	//----- nvinfo : EIATTR_MAX_THREADS
	.align		4
.L_768:
        /*02dc*/ 	.byte	0x04, 0x05
        /*02de*/ 	.short	(.L_770 - .L_769)
.L_769:
        /*02e0*/ 	.word	0x00000180
        /*02e4*/ 	.word	0x00000001
        /*02e8*/ 	.word	0x00000001


	//----- nvinfo : EIATTR_CRS_STACK_SIZE
	.align		4
.L_770:
        /*02ec*/ 	.byte	0x04, 0x1e
        /*02ee*/ 	.short	(.L_772 - .L_771)
.L_771:
        /*02f0*/ 	.word	0x00000000


	//----- nvinfo : EIATTR_CBANK_PARAM_SIZE
	.align		4
.L_772:
        /*02f4*/ 	.byte	0x03, 0x19
        /*02f6*/ 	.short	0x06f0


	//----- nvinfo : EIATTR_PARAM_CBANK
	.align		4
        /*02f8*/ 	.byte	0x04, 0x0a
        /*02fa*/ 	.short	(.L_774 - .L_773)
	.align		4
.L_773:
        /*02fc*/ 	.word	index@(.nv.constant0._ZN7cutlass13device_kernelIN5flash11enable_sm90INS1_16FlashAttnBwdSm90INS1_25CollectiveMainloopBwdSm90ILi2ELi1ELi1EN4cute5tupleIJNS5_1CILi1EEES8_S8_EEENS6_IJNS7_ILi64EEENS7_ILi80EEENS7_ILi256EEEEEENS_10bfloat16_tEfNS_4arch4Sm90ELb1ELb0ELb0ELb1ELb0ELb0ELb1ELb1ELi2ELi1ELi1ELi1ELb0EEENS1_21CollectiveEpilogueBwdISD_SE_SG_Li256ELb1ELb1ELi2EEENS1_25SingleTileBwdLPTSchedulerILb1ELi80ELb0EEEEEEEEEvNT_6ParamsE)
        /*0300*/ 	.short	0x0210
        /*0302*/ 	.short	0x06f0


	//----- nvinfo : EIATTR_SW_WAR
	.align		4
.L_774:
        /*0304*/ 	.byte	0x04, 0x36
        /*0306*/ 	.short	(.L_776 - .L_775)
.L_775:
        /*0308*/ 	.word	0x00000008
.L_776:


//--------------------- .nv.info._ZN7cutlass13device_kernelIN5flash32FlashAttnBwdPostprocessConvertdQIN4cute5tupleIJNS3_1CILi80EEENS5_ILi256EEEEEENS_10bfloat16_tEfNS_4arch4Sm90ELi256ENS3_8TiledMMAINS3_8MMA_AtomIJNS3_4SM904GMMA27MMA_64x16x16_F32BF16BF16_SSILNSF_5MajorE1ELSH_1ELNSF_7ScaleInE1ELSI_1EEEEEENS3_6LayoutINS4_IJNS5_ILi2EEENS5_ILi1EEESN_EEENS4_IJSN_NS5_ILi0EEESP_EEEEENS4_IJNS3_10UnderscoreESS_SS_EEEEELb1EEEEEvNT_6ParamsE --------------------------
	.section	.nv.info._ZN7cutlass13device_kernelIN5flash32FlashAttnBwdPostprocessConvertdQIN4cute5tupleIJNS3_1CILi80EEENS5_ILi256EEEEEENS_10bfloat16_tEfNS_4arch4Sm90ELi256ENS3_8TiledMMAINS3_8MMA_AtomIJNS3_4SM904GMMA27MMA_64x16x16_F32BF16BF16_SSILNSF_5MajorE1ELSH_1ELNSF_7ScaleInE1ELSI_1EEEEEENS3_6LayoutINS4_IJNS5_ILi2EEENS5_ILi1EEESN_EEENS4_IJSN_NS5_ILi0EEESP_EEEEENS4_IJNS3_10UnderscoreESS_SS_EEEEELb1EEEEEvNT_6ParamsE,"",@"SHT_CUDA_INFO"
	.sectionflags	@""
	.align	4


	//----- nvinfo : EIATTR_CUDA_API_VERSION
	.align		4
        /*0000*/ 	.byte	0x04, 0x37
        /*0002*/ 	.short	(.L_778 - .L_777)
.L_777:
        /*0004*/ 	.word	0x00000082


	//----- nvinfo : EIATTR_KPARAM_INFO
	.align		4
.L_778:
        /*0008*/ 	.byte	0x04, 0x17
        /*000a*/ 	.short	(.L_780 - .L_779)
.L_779:
        /*000c*/ 	.word	0x00000000
        /*0010*/ 	.short	0x0000
        /*0012*/ 	.short	0x0000
        /*0014*/ 	.byte	0x00, 0xf0, 0xc1, 0x01


	//----- nvinfo : EIATTR_SPARSE_MMA_MASK
	.align		4
.L_780:
        /*0018*/ 	.byte	0x03, 0x50
        /*001a*/ 	.short	0x0000


	//----- nvinfo : EIATTR_MAXREG_COUNT
	.align		4
        /*001c*/ 	.byte	0x03, 0x1b
        /*001e*/ 	.short	0x0080


	//----- nvinfo : EIATTR_NUM_BARRIERS
	.align		4
        /*0020*/ 	.byte	0x02, 0x4c
        /*0022*/ 	.byte	0x01
	.zero		1


	//----- nvinfo : EIATTR_MERCURY_ISA_VERSION
	.align		4
        /*0024*/ 	.byte	0x03, 0x5f
        /*0026*/ 	.short	0x0101


	//----- nvinfo : EIATTR_MBARRIER_INSTR_OFFSETS
	.align		4
        /*0028*/ 	.byte	0x04, 0x39
        /*002a*/ 	.short	(.L_782 - .L_781)


	//   ....[0]....
.L_781:
        /*002c*/ 	.word	0x00000490
        /*0030*/ 	.word	0x000000ff
        /*0034*/ 	.word	0x0001e000
        /*0038*/ 	.short	0x0100
        /*003a*/ 	.byte	0x06
	.zero		1


	//   ....[1]....
        /*003c*/ 	.word	0x000005a0
        /*0040*/ 	.word	0x00000002
        /*0044*/ 	.word	0x0001e000
        /*0048*/ 	.short	0x010a
        /*004a*/ 	.byte	0x3f
	.zero		1


	//----- nvinfo : EIATTR_NUM_MBARRIERS
	.align		4
.L_782:
        /*004c*/ 	.byte	0x03, 0x38
        /*004e*/ 	.short	0x0001


	//----- nvinfo : EIATTR_EXIT_INSTR_OFFSETS
	.align		4
        /*0050*/ 	.byte	0x04, 0x1c
        /*0052*/ 	.short	(.L_784 - .L_783)


	//   ....[0]....
.L_783:
        /*0054*/ 	.word	0x000001a0


	//   ....[1]....
        /*0058*/ 	.word	0x00001e40


	//   ....[2]....
        /*005c*/ 	.word	0x00001f10


	//----- nvinfo : EIATTR_MAX_THREADS
	.align		4
.L_784:
        /*0060*/ 	.byte	0x04, 0x05
        /*0062*/ 	.short	(.L_786 - .L_785)
.L_785:
        /*0064*/ 	.word	0x00000100
        /*0068*/ 	.word	0x00000001
        /*006c*/ 	.word	0x00000001


	//----- nvinfo : EIATTR_CRS_STACK_SIZE
	.align		4
.L_786:
        /*0070*/ 	.byte	0x04, 0x1e
        /*0072*/ 	.short	(.L_788 - .L_787)
.L_787:
        /*0074*/ 	.word	0x00000000


	//----- nvinfo : EIATTR_CBANK_PARAM_SIZE
	.align		4
.L_788:
        /*0078*/ 	.byte	0x03, 0x19
        /*007a*/ 	.short	0x0070


	//----- nvinfo : EIATTR_PARAM_CBANK
	.align		4
        /*007c*/ 	.byte	0x04, 0x0a
        /*007e*/ 	.short	(.L_790 - .L_789)
	.align		4
.L_789:
        /*0080*/ 	.word	index@(.nv.constant0._ZN7cutlass13device_kernelIN5flash32FlashAttnBwdPostprocessConvertdQIN4cute5tupleIJNS3_1CILi80EEENS5_ILi256EEEEEENS_10bfloat16_tEfNS_4arch4Sm90ELi256ENS3_8TiledMMAINS3_8MMA_AtomIJNS3_4SM904GMMA27MMA_64x16x16_F32BF16BF16_SSILNSF_5MajorE1ELSH_1ELNSF_7ScaleInE1ELSI_1EEEEEENS3_6LayoutINS4_IJNS5_ILi2EEENS5_ILi1EEESN_EEENS4_IJSN_NS5_ILi0EEESP_EEEEENS4_IJNS3_10UnderscoreESS_SS_EEEEELb1EEEEEvNT_6ParamsE)
        /*0084*/ 	.short	0x0210
        /*0086*/ 	.short	0x0070


	//----- nvinfo : EIATTR_SW_WAR
	.align		4
.L_790:
        /*0088*/ 	.byte	0x04, 0x36
        /*008a*/ 	.short	(.L_792 - .L_791)
.L_791:
        /*008c*/ 	.word	0x00000008
.L_792:


//--------------------- .nv.info._ZN7cutlass13device_kernelIN5flash32FlashAttnBwdPostprocessConvertdQIN4cute5tupleIJNS3_1CILi64EEENS5_ILi256EEEEEENS_10bfloat16_tEfNS_4arch4Sm90ELi256ENS3_8TiledMMAINS3_8MMA_AtomIJNS3_4SM904GMMA27MMA_64x64x16_F32BF16BF16_SSILNSF_5MajorE1ELSH_0ELNSF_7ScaleInE1ELSI_1EEEEEENS3_6LayoutINS4_IJNS5_ILi2EEENS5_ILi1EEESN_EEENS4_IJSN_NS5_ILi0EEESP_EEEEENS4_IJNS3_10UnderscoreESS_SS_EEEEELb1EEEEEvNT_6ParamsE --------------------------
	.section	.nv.info._ZN7cutlass13device_kernelIN5flash32FlashAttnBwdPostprocessConvertdQIN4cute5tupleIJNS3_1CILi64EEENS5_ILi256EEEEEENS_10bfloat16_tEfNS_4arch4Sm90ELi256ENS3_8TiledMMAINS3_8MMA_AtomIJNS3_4SM904GMMA27MMA_64x64x16_F32BF16BF16_SSILNSF_5MajorE1ELSH_0ELNSF_7ScaleInE1ELSI_1EEEEEENS3_6LayoutINS4_IJNS5_ILi2EEENS5_ILi1EEESN_EEENS4_IJSN_NS5_ILi0EEESP_EEEEENS4_IJNS3_10UnderscoreESS_SS_EEEEELb1EEEEEvNT_6ParamsE,"",@"SHT_CUDA_INFO"
	.sectionflags	@""
	.align	4


	//----- nvinfo : EIATTR_CUDA_API_VERSION
	.align		4
        /*0000*/ 	.byte	0x04, 0x37
        /*0002*/ 	.short	(.L_794 - .L_793)
.L_793:
        /*0004*/ 	.word	0x00000082


	//----- nvinfo : EIATTR_KPARAM_INFO
	.align		4
.L_794:
        /*0008*/ 	.byte	0x04, 0x17
        /*000a*/ 	.short	(.L_796 - .L_795)
.L_795:
        /*000c*/ 	.word	0x00000000
        /*0010*/ 	.short	0x0000
        /*0012*/ 	.short	0x0000
        /*0014*/ 	.byte	0x00, 0xf0, 0xc1, 0x01


	//----- nvinfo : EIATTR_SPARSE_MMA_MASK
	.align		4
.L_796:
        /*0018*/ 	.byte	0x03, 0x50
        /*001a*/ 	.short	0x0000


	//----- nvinfo : EIATTR_MAXREG_COUNT
	.align		4
        /*001c*/ 	.byte	0x03, 0x1b
        /*001e*/ 	.short	0x0080


	//----- nvinfo : EIATTR_NUM_BARRIERS
	.align		4
        /*0020*/ 	.byte	0x02, 0x4c
        /*0022*/ 	.byte	0x01
	.zero		1


	//----- nvinfo : EIATTR_MERCURY_ISA_VERSION
	.align		4
        /*0024*/ 	.byte	0x03, 0x5f
        /*0026*/ 	.short	0x0101


	//----- nvinfo : EIATTR_MBARRIER_INSTR_OFFSETS
	.align		4
        /*0028*/ 	.byte	0x04, 0x39
        /*002a*/ 	.short	(.L_798 - .L_797)


	//   ....[0]....
.L_797:
        /*002c*/ 	.word	0x000004a0
        /*0030*/ 	.word	0x000000ff
        /*0034*/ 	.word	0x00018000
        /*0038*/ 	.short	0x0100
        /*003a*/ 	.byte	0x06
	.zero		1


	//   ....[1]....
        /*003c*/ 	.word	0x000005b0
        /*0040*/ 	.word	0x00000002
        /*0044*/ 	.word	0x00018000
        /*0048*/ 	.short	0x010a
        /*004a*/ 	.byte	0x3f
	.zero		1


	//----- nvinfo : EIATTR_NUM_MBARRIERS
	.align		4
.L_798:
        /*004c*/ 	.byte	0x03, 0x38
        /*004e*/ 	.short	0x0001


	//----- nvinfo : EIATTR_EXIT_INSTR_OFFSETS
	.align		4
        /*0050*/ 	.byte	0x04, 0x1c
        /*0052*/ 	.short	(.L_800 - .L_799)


	//   ....[0]....
.L_799:
        /*0054*/ 	.word	0x000001b0


	//   ....[1]....
        /*0058*/ 	.word	0x00001970


	//   ....[2]....
        /*005c*/ 	.word	0x00001a40


	//----- nvinfo : EIATTR_MAX_THREADS
	.align		4
.L_800:
        /*0060*/ 	.byte	0x04, 0x05
        /*0062*/ 	.short	(.L_802 - .L_801)
.L_801:
        /*0064*/ 	.word	0x00000100
        /*0068*/ 	.word	0x00000001
        /*006c*/ 	.word	0x00000001


	//----- nvinfo : EIATTR_CRS_STACK_SIZE
	.align		4
.L_802:
        /*0070*/ 	.byte	0x04, 0x1e
        /*0072*/ 	.short	(.L_804 - .L_803)
.L_803:
        /*0074*/ 	.word	0x00000000


	//----- nvinfo : EIATTR_CBANK_PARAM_SIZE
	.align		4
.L_804:
        /*0078*/ 	.byte	0x03, 0x19
        /*007a*/ 	.short	0x0070


	//----- nvinfo : EIATTR_PARAM_CBANK
	.align		4
        /*007c*/ 	.byte	0x04, 0x0a
        /*007e*/ 	.short	(.L_806 - .L_805)
	.align		4
.L_805:
        /*0080*/ 	.word	index@(.nv.constant0._ZN7cutlass13device_kernelIN5flash32FlashAttnBwdPostprocessConvertdQIN4cute5tupleIJNS3_1CILi64EEENS5_ILi256EEEEEENS_10bfloat16_tEfNS_4arch4Sm90ELi256ENS3_8TiledMMAINS3_8MMA_AtomIJNS3_4SM904GMMA27MMA_64x64x16_F32BF16BF16_SSILNSF_5MajorE1ELSH_0ELNSF_7ScaleInE1ELSI_1EEEEEENS3_6LayoutINS4_IJNS5_ILi2EEENS5_ILi1EEESN_EEENS4_IJSN_NS5_ILi0EEESP_EEEEENS4_IJNS3_10UnderscoreESS_SS_EEEEELb1EEEEEvNT_6ParamsE)
        /*0084*/ 	.short	0x0210
        /*0086*/ 	.short	0x0070


	//----- nvinfo : EIATTR_SW_WAR
	.align		4
.L_806:
        /*0088*/ 	.byte	0x04, 0x36
        /*008a*/ 	.short	(.L_808 - .L_807)
.L_807:
        /*008c*/ 	.word	0x00000008
.L_808:


//--------------------- .nv.info._ZN7cutlass13device_kernelIN5flash11enable_sm90INS1_16FlashAttnBwdSm90INS1_25CollectiveMainloopBwdSm90ILi2ELi1ELi1EN4cute5tupleIJNS5_1CILi1EEES8_S8_EEENS6_IJNS7_ILi64EEENS7_ILi80EEENS7_ILi256EEEEEENS_10bfloat16_tEfNS_4arch4Sm90ELb1ELb0ELb0ELb1ELb0ELb0ELb1ELb1ELi2ELi1ELi1ELi1ELb0EEENS1_24CollectiveEpilogueBwdGQAISD_fSG_Li256ELb1ELb0EEENS1_25SingleTileBwdLPTSchedulerILb1ELi80ELb0EEEEEEEEEvNT_6ParamsE --------------------------
	.section	.nv.info._ZN7cutlass13device_kernelIN5flash11enable_sm90INS1_16FlashAttnBwdSm90INS1_25CollectiveMainloopBwdSm90ILi2ELi1ELi1EN4cute5tupleIJNS5_1CILi1EEES8_S8_EEENS6_IJNS7_ILi64EEENS7_ILi80EEENS7_ILi256EEEEEENS_10bfloat16_tEfNS_4arch4Sm90ELb1ELb0ELb0ELb1ELb0ELb0ELb1ELb1ELi2ELi1ELi1ELi1ELb0EEENS1_24CollectiveEpilogueBwdGQAISD_fSG_Li256ELb1ELb0EEENS1_25SingleTileBwdLPTSchedulerILb1ELi80ELb0EEEEEEEEEvNT_6ParamsE,"",@"SHT_CUDA_INFO"
	.sectionflags	@""
	.align	4


	//----- nvinfo : EIATTR_CUDA_API_VERSION
	.align		4
        /*0000*/ 	.byte	0x04, 0x37
        /*0002*/ 	.short	(.L_810 - .L_809)
.L_809:
        /*0004*/ 	.word	0x00000082


	//----- nvinfo : EIATTR_KPARAM_INFO
	.align		4
.L_810:
        /*0008*/ 	.byte	0x04, 0x17
        /*000a*/ 	.short	(.L_812 - .L_811)
.L_811:
        /*000c*/ 	.word	0x00000000
        /*0010*/ 	.short	0x0000
        /*0012*/ 	.short	0x0070
        /*0014*/ 	.byte	0x00, 0xf0, 0x01, 0x1c


	//----- nvinfo : EIATTR_SPARSE_MMA_MASK
	.align		4
.L_812:
        /*0018*/ 	.byte	0x03, 0x50
        /*001a*/ 	.short	0x0000


	//----- nvinfo : EIATTR_MAXREG_COUNT
	.align		4
        /*001c*/ 	.byte	0x03, 0x1b
        /*001e*/ 	.short	0x00a8


	//----- nvinfo : EIATTR_NUM_BARRIERS
	.align		4
        /*0020*/ 	.byte	0x02, 0x4c
        /*0022*/ 	.byte	0x0a
	.zero		1


	//----- nvinfo : EIATTR_ANNOTATIONS
	.align		4
        /*0024*/ 	.byte	0x04, 0x55
        /*0026*/ 	.short	(.L_814 - .L_813)


	//   ....[0]....
.L_813:
        /*0028*/ 	.word	0x00000001
        /*002c*/ 	.byte	0xc0, 0x02, 0x00, 0x00, 0x01, 0x00, 0x00, 0x00, 0x10, 0x07, 0x00, 0x00, 0x01, 0x00, 0x00, 0x00
        /*003c*/ 	.byte	0xa0, 0x07, 0x00, 0x00, 0x01, 0x00, 0x00, 0x00, 0xd0, 0x09, 0x00, 0x00, 0x01, 0x00, 0x00, 0x00
        /*004c*/ 	.byte	0xa0, 0x15, 0x00, 0x00, 0x01, 0x00, 0x00, 0x00, 0xb0, 0x15, 0x00, 0x00, 0x01, 0x00, 0x00, 0x00
        /*005c*/ 	.byte	0xe0, 0x8b, 0x00, 0x00, 0x01, 0x00, 0x00, 0x00, 0x30, 0xb8, 0x00, 0x00


	//----- nvinfo : EIATTR_MERCURY_ISA_VERSION
	.align		4
.L_814:
        /*0068*/ 	.byte	0x03, 0x5f
        /*006a*/ 	.short	0x0101


	//----- nvinfo : EIATTR_INT_WARP_WIDE_INSTR_OFFSETS
	.align		4
        /*006c*/ 	.byte	0x04, 0x31
        /*006e*/ 	.short	(.L_816 - .L_815)


	//   ....[0]....
.L_815:
        /*0070*/ 	.word	0x00000190


	//   ....[1]....
        /*0074*/ 	.word	0x000001c0


	//----- nvinfo : EIATTR_COOP_GROUP_MASK_REGIDS
	.align		4
.L_816:
        /*0078*/ 	.byte	0x04, 0x29
        /*007a*/ 	.short	(.L_818 - .L_817)


	//   ....[0]....
.L_817:
        /*007c*/ 	.word	0xffffffff


	//   ....[1]....
        /*0080*/ 	.word	0xffffffff


	//   ....[2]....
        /*0084*/ 	.word	0xffffffff


	//   ....[3]....
        /*0088*/ 	.word	0xffffffff


	//   ....[4]....
        /*008c*/ 	.word	0xffffffff


	//   ....[5]....
        /*0090*/ 	.word	0xffffffff


	//----- nvinfo : EIATTR_COOP_GROUP_INSTR_OFFSETS
	.align		4
.L_818:
        /*0094*/ 	.byte	0x04, 0x28
        /*0096*/ 	.short	(.L_820 - .L_819)


	//   ....[0]....
.L_819:
        /*0098*/ 	.word	0x00000060


	//   ....[1]....
        /*009c*/ 	.word	0x000001a0


	//   ....[2]....
        /*00a0*/ 	.word	0x00000220


	//   ....[3]....
        /*00a4*/ 	.word	0x00000400


	//   ....[4]....
        /*00a8*/ 	.word	0x000014a0


	//   ....[5]....
        /*00ac*/ 	.word	0x00009530


	//----- nvinfo : EIATTR_REG_RECONFIG
	.align		4
.L_820:
        /*00b0*/ 	.byte	0x01, 0x54
	.zero		2


	//----- nvinfo : EIATTR_MBARRIER_INSTR_OFFSETS
	.align		4
        /*00b4*/ 	.byte	0x04, 0x39
        /*00b6*/ 	.short	(.L_822 - .L_821)


	//   ....[0]....
.L_821:
        /*00b8*/ 	.word	0x00000290
        /*00bc*/ 	.word	0x000000ff
        /*00c0*/ 	.word	0x00031800
        /*00c4*/ 	.short	0x0100
        /*00c6*/ 	.byte	0x06
	.zero		1


	//   ....[1]....
        /*00c8*/ 	.word	0x000003b0
        /*00cc*/ 	.word	0x000000ff
        /*00d0*/ 	.word	0x00031810
        /*00d4*/ 	.short	0x0100
        /*00d6*/ 	.byte	0x08
	.zero		1


	//   ....[2]....
        /*00d8*/ 	.word	0x000003c0
        /*00dc*/ 	.word	0x000000ff
        /*00e0*/ 	.word	0x00031820
        /*00e4*/ 	.short	0x0100
        /*00e6*/ 	.byte	0x08
	.zero		1


	//   ....[3]....
        /*00e8*/ 	.word	0x000003d0
        /*00ec*/ 	.word	0x000000ff
        /*00f0*/ 	.word	0x00031818
        /*00f4*/ 	.short	0x0100
        /*00f6*/ 	.byte	0x08
	.zero		1


	//   ....[4]....
        /*00f8*/ 	.word	0x000003e0
        /*00fc*/ 	.word	0x000000ff
        /*0100*/ 	.word	0x00031828
        /*0104*/ 	.short	0x0100
        /*0106*/ 	.byte	0x08
	.zero		1


	//   ....[5]....
        /*0108*/ 	.word	0x00000510
        /*010c*/ 	.word	0x000000ff
        /*0110*/ 	.word	0x00031830
        /*0114*/ 	.short	0x0100
        /*0116*/ 	.byte	0x08
	.zero		1


	//   ....[6]....
        /*0118*/ 	.word	0x00000520
        /*011c*/ 	.word	0x000000ff
        /*0120*/ 	.word	0x00031838
        /*0124*/ 	.short	0x0100
        /*0126*/ 	.byte	0x08
	.zero		1


	//   ....[7]....
        /*0128*/ 	.word	0x000014c0
        /*012c*/ 	.word	0x00000011
        /*0130*/ 	.word	0x00031800
        /*0134*/ 	.short	0x010a
        /*0136*/ 	.byte	0x3f
	.zero		1


	//   ....[8]....
        /*0138*/ 	.word	0x00001580
        /*013c*/ 	.word	0x00000011
        /*0140*/ 	.word	0x00031800
        /*0144*/ 	.short	0x010a
        /*0146*/ 	.byte	0x3f
	.zero		1


	//   ....[9]....
        /*0148*/ 	.word	0x00001dd0
        /*014c*/ 	.word	0x00000010
        /*0150*/ 	.word	0x00031810
        /*0154*/ 	.short	0x010a
        /*0156*/ 	.byte	0x3f
	.zero		1


	//   ....[10]....
        /*0158*/ 	.word	0x00001e90
        /*015c*/ 	.word	0x00000010
        /*0160*/ 	.word	0x00031810
        /*0164*/ 	.short	0x010a
        /*0166*/ 	.byte	0x3f
	.zero		1


	//   ....[11]....
        /*0168*/ 	.word	0x00003a30
        /*016c*/ 	.word	0x00000011
        /*0170*/ 	.word	0x00031830
        /*0174*/ 	.short	0x010a
        /*0176*/ 	.byte	0x3f
	.zero		1


	//   ....[12]....
        /*0178*/ 	.word	0x00003af0
        /*017c*/ 	.word	0x00000011
        /*0180*/ 	.word	0x00031830
        /*0184*/ 	.short	0x010a
        /*0186*/ 	.byte	0x3f
	.zero		1


	//   ....[13]....
        /*0188*/ 	.word	0x00007f60
        /*018c*/ 	.word	0x00000018
        /*0190*/ 	.word	0x00000000
        /*0194*/ 	.short	0x0101
        /*0196*/ 	.byte	0x3f
	.zero		1


	//   ....[14]....
        /*0198*/ 	.word	0x00008650
        /*019c*/ 	.word	0x00000010
        /*01a0*/ 	.word	0x00000000
        /*01a4*/ 	.short	0x0101
        /*01a6*/ 	.byte	0x3f
	.zero		1


	//   ....[15]....
        /*01a8*/ 	.word	0x0000a190
        /*01ac*/ 	.word	0x00000006
        /*01b0*/ 	.word	0x00031820
        /*01b4*/ 	.short	0x010a
        /*01b6*/ 	.byte	0x3f
	.zero		1


	//   ....[16]....
        /*01b8*/ 	.word	0x0000ac00
        /*01bc*/ 	.word	0x00000006
        /*01c0*/ 	.word	0x00031838
        /*01c4*/ 	.short	0x010a
        /*01c6*/ 	.byte	0x3f
	.zero		1


	//   ....[17]....
        /*01c8*/ 	.word	0x0000af50
        /*01cc*/ 	.word	0x00000014
        /*01d0*/ 	.word	0x00031820
        /*01d4*/ 	.short	0x010a
        /*01d6*/ 	.byte	0x3f
	.zero		1


	//   ....[18]....
        /*01d8*/ 	.word	0x0000b390
        /*01dc*/ 	.word	0x00000006
        /*01e0*/ 	.word	0x00031838
        /*01e4*/ 	.short	0x010a
        /*01e6*/ 	.byte	0x3f
	.zero		1


	//   ....[19]....
        /*01e8*/ 	.word	0x0000b900
        /*01ec*/ 	.word	0x00000005
        /*01f0*/ 	.word	0x00000000
        /*01f4*/ 	.short	0x010a
        /*01f6*/ 	.byte	0x3f
	.zero		1


	//   ....[20]....
        /*01f8*/ 	.word	0x0000b990
        /*01fc*/ 	.word	0x00000003
        /*0200*/ 	.word	0x00000000
        /*0204*/ 	.short	0x010a
        /*0206*/ 	.byte	0x3f
	.zero		1


	//   ....[21]....
        /*0208*/ 	.word	0x0000b9e0
        /*020c*/ 	.word	0x00000002
        /*0210*/ 	.word	0x00031838
        /*0214*/ 	.short	0x010a
        /*0216*/ 	.byte	0x3f
	.zero		1


	//   ....[22]....
        /*0218*/ 	.word	0x0000ba40
        /*021c*/ 	.word	0x00000011
        /*0220*/ 	.word	0x00031800
        /*0224*/ 	.short	0x010a
        /*0226*/ 	.byte	0x3f
	.zero		1


	//   ....[23]....
        /*0228*/ 	.word	0x0000ba90
        /*022c*/ 	.word	0x00000010
        /*0230*/ 	.word	0x00031810
        /*0234*/ 	.short	0x010a
        /*0236*/ 	.byte	0x3f
	.zero		1


	//   ....[24]....
        /*0238*/ 	.word	0x0000bae0
        /*023c*/ 	.word	0x00000011
        /*0240*/ 	.word	0x00031830
        /*0244*/ 	.short	0x010a
        /*0246*/ 	.byte	0x3f
	.zero		1


	//   ....[25]....
        /*0248*/ 	.word	0x0000bb30
        /*024c*/ 	.word	0x00000006
        /*0250*/ 	.word	0x00031820
        /*0254*/ 	.short	0x010a
        /*0256*/ 	.byte	0x3f
	.zero		1


	//   ....[26]....
        /*0258*/ 	.word	0x0000bb80
        /*025c*/ 	.word	0x00000006
        /*0260*/ 	.word	0x00031838
        /*0264*/ 	.short	0x010a
        /*0266*/ 	.byte	0x3f
	.zero		1


	//   ....[27]....
        /*0268*/ 	.word	0x0000bbe0
        /*026c*/ 	.word	0x00000014
        /*0270*/ 	.word	0x00031820
        /*0274*/ 	.short	0x010a
        /*0276*/ 	.byte	0x3f
	.zero		1


	//   ....[28]....
        /*0278*/ 	.word	0x0000bc30
        /*027c*/ 	.word	0x00000006
        /*0280*/ 	.word	0x00031838
        /*0284*/ 	.short	0x010a
        /*0286*/ 	.byte	0x3f
	.zero		1


	//   ....[29]....
        /*0288*/ 	.word	0x0000bc80
        /*028c*/ 	.word	0x00000005
        /*0290*/ 	.word	0x00000000
        /*0294*/ 	.short	0x010a
        /*0296*/ 	.byte	0x3f
	.zero		1


	//   ....[30]....
        /*0298*/ 	.word	0x0000bcd0
        /*029c*/ 	.word	0x00000003
        /*02a0*/ 	.word	0x00000000
        /*02a4*/ 	.short	0x010a
        /*02a6*/ 	.byte	0x3f
	.zero		1


	//----- nvinfo : EIATTR_NUM_MBARRIERS
	.align		4
.L_822:
        /*02a8*/ 	.byte	0x03, 0x38
        /*02aa*/ 	.short	0x0007


	//----- nvinfo : EIATTR_EXIT_INSTR_OFFSETS
	.align		4
        /*02ac*/ 	.byte	0x04, 0x1c
        /*02ae*/ 	.short	(.L_824 - .L_823)


	//   ....[0]....
.L_823:
        /*02b0*/ 	.word	0x0000ba30


	//----- nvinfo : EIATTR_MAX_THREADS
	.align		4
.L_824:
        /*02b4*/ 	.byte	0x04, 0x05
        /*02b6*/ 	.short	(.L_826 - .L_825)
.L_825:
        /*02b8*/ 	.word	0x00000180
        /*02bc*/ 	.word	0x00000001
        /*02c0*/ 	.word	0x00000001


	//----- nvinfo : EIATTR_CRS_STACK_SIZE
	.align		4
.L_826:
        /*02c4*/ 	.byte	0x04, 0x1e
        /*02c6*/ 	.short	(.L_828 - .L_827)
.L_827:
        /*02c8*/ 	.word	0x00000000


	//----- nvinfo : EIATTR_CBANK_PARAM_SIZE
	.align		4
.L_828:
        /*02cc*/ 	.byte	0x03, 0x19
        /*02ce*/ 	.short	0x0770


	//----- nvinfo : EIATTR_PARAM_CBANK
	.align		4
        /*02d0*/ 	.byte	0x04, 0x0a
        /*02d2*/ 	.short	(.L_830 - .L_829)
	.align		4
.L_829:
        /*02d4*/ 	.word	index@(.nv.constant0._ZN7cutlass13device_kernelIN5flash11enable_sm90INS1_16FlashAttnBwdSm90INS1_25CollectiveMainloopBwdSm90ILi2ELi1ELi1EN4cute5tupleIJNS5_1CILi1EEES8_S8_EEENS6_IJNS7_ILi64EEENS7_ILi80EEENS7_ILi256EEEEEENS_10bfloat16_tEfNS_4arch4Sm90ELb1ELb0ELb0ELb1ELb0ELb0ELb1ELb1ELi2ELi1ELi1ELi1ELb0EEENS1_24CollectiveEpilogueBwdGQAISD_fSG_Li256ELb1ELb0EEENS1_25SingleTileBwdLPTSchedulerILb1ELi80ELb0EEEEEEEEEvNT_6ParamsE)
        /*02d8*/ 	.short	0x0210
        /*02da*/ 	.short	0x0770


	//----- nvinfo : EIATTR_SW_WAR
	.align		4
.L_830:
        /*02dc*/ 	.byte	0x04, 0x36
        /*02de*/ 	.short	(.L_832 - .L_831)
.L_831:
        /*02e0*/ 	.word	0x00000008
.L_832:


//--------------------- .nv.info._ZN7cutlass13device_kernelIN5flash22FlashAttnBwdPreprocessIN4cute5tupleIJNS3_1CILi64EEENS5_ILi256EEEEEENS_10bfloat16_tEfNS_4arch4Sm90ELb1ELb1EEEEEvNT_6ParamsE --------------------------
	.section	.nv.info._ZN7cutlass13device_kernelIN5flash22FlashAttnBwdPreprocessIN4cute5tupleIJNS3_1CILi64EEENS5_ILi256EEEEEENS_10bfloat16_tEfNS_4arch4Sm90ELb1ELb1EEEEEvNT_6ParamsE,"",@"SHT_CUDA_INFO"
	.sectionflags	@""
	.align	4


	//----- nvinfo : EIATTR_CUDA_API_VERSION
	.align		4
        /*0000*/ 	.byte	0x04, 0x37
        /*0002*/ 	.short	(.L_834 - .L_833)
.L_833:
        /*0004*/ 	.word	0x00000082


	//----- nvinfo : EIATTR_KPARAM_INFO
	.align		4
.L_834:
        /*0008*/ 	.byte	0x04, 0x17
        /*000a*/ 	.short	(.L_836 - .L_835)
.L_835:
        /*000c*/ 	.word	0x00000000
        /*0010*/ 	.short	0x0000
        /*0012*/ 	.short	0x0000
        /*0014*/ 	.byte	0x00, 0xf0, 0xc1, 0x03


	//----- nvinfo : EIATTR_SPARSE_MMA_MASK
	.align		4
.L_836:
        /*0018*/ 	.byte	0x03, 0x50
        /*001a*/ 	.short	0x0000


	//----- nvinfo : EIATTR_MAXREG_COUNT
	.align		4
        /*001c*/ 	.byte	0x03, 0x1b
        /*001e*/ 	.short	0x0080


	//----- nvinfo : EIATTR_MERCURY_ISA_VERSION
	.align		4
        /*0020*/ 	.byte	0x03, 0x5f
        /*0022*/ 	.short	0x0101


	//----- nvinfo : EIATTR_COOP_GROUP_MASK_REGIDS
	.align		4
        /*0024*/ 	.byte	0x04, 0x29
        /*0026*/ 	.short	(.L_838 - .L_837)


	//   ....[0]....
.L_837:
        /*0028*/ 	.word	0xffffffff


	//   ....[1]....
        /*002c*/ 	.word	0xffffffff


	//   ....[2]....
        /*0030*/ 	.word	0xffffffff


	//   ....[3]....
        /*0034*/ 	.word	0xffffffff


	//   ....[4]....
        /*0038*/ 	.word	0xffffffff


	//   ....[5]....
        /*003c*/ 	.word	0xffffffff


	//   ....[6]....
        /*0040*/ 	.word	0xffffffff


	//   ....[7]....
        /*0044*/ 	.word	0xffffffff


	//   ....[8]....
        /*0048*/ 	.word	0xffffffff


	//   ....[9]....
        /*004c*/ 	.word	0xffffffff


	//   ....[10]....
        /*0050*/ 	.word	0xffffffff


	//   ....[11]....
        /*0054*/ 	.word	0xffffffff


	//   ....[12]....
        /*0058*/ 	.word	0xffffffff


	//   ....[13]....
        /*005c*/ 	.word	0xffffffff


	//   ....[14]....
        /*0060*/ 	.word	0xffffffff


	//   ....[15]....
        /*0064*/ 	.word	0xffffffff


	//----- nvinfo : EIATTR_COOP_GROUP_INSTR_OFFSETS
	.align		4
.L_838:
        /*0068*/ 	.byte	0x04, 0x28
        /*006a*/ 	.short	(.L_840 - .L_839)


	//   ....[0]....
.L_839:
        /*006c*/ 	.word	0x00002720


	//   ....[1]....
        /*0070*/ 	.word	0x00002730


	//   ....[2]....
        /*0074*/ 	.word	0x00002740


	//   ....[3]....
        /*0078*/ 	.word	0x00002750


	//   ....[4]....
        /*007c*/ 	.word	0x000027a0


	//   ....[5]....
        /*0080*/ 	.word	0x000027d0


	//   ....[6]....
        /*0084*/ 	.word	0x000027e0


	//   ....[7]....
        /*0088*/ 	.word	0x000027f0


	//   ....[8]....
        /*008c*/ 	.word	0x00002830


	//   ....[9]....
        /*0090*/ 	.word	0x00002850


	//   ....[10]....
        /*0094*/ 	.word	0x00002860


	//   ....[11]....
        /*0098*/ 	.word	0x00002870


	//   ....[12]....
        /*009c*/ 	.word	0x000028b0


	//   ....[13]....
        /*00a0*/ 	.word	0x000028e0


	//   ....[14]....
        /*00a4*/ 	.word	0x000028f0


	//   ....[15]....
        /*00a8*/ 	.word	0x00002910


	//----- nvinfo : EIATTR_EXIT_INSTR_OFFSETS
	.align		4
.L_840:
        /*00ac*/ 	.byte	0x04, 0x1c
        /*00ae*/ 	.short	(.L_842 - .L_841)


	//   ....[0]....
.L_841:
        /*00b0*/ 	.word	0x00000320


	//   ....[1]....
        /*00b4*/ 	.word	0x000030d0


	//   ....[2]....
        /*00b8*/ 	.word	0x00003170


	//----- nvinfo : EIATTR_MAX_THREADS
	.align		4
.L_842:
        /*00bc*/ 	.byte	0x04, 0x05
        /*00be*/ 	.short	(.L_844 - .L_843)
.L_843:
        /*00c0*/ 	.word	0x00000100
        /*00c4*/ 	.word	0x00000001
        /*00c8*/ 	.word	0x00000001


	//----- nvinfo : EIATTR_CRS_STACK_SIZE
	.align		4
.L_844:
        /*00cc*/ 	.byte	0x04, 0x1e
        /*00ce*/ 	.short	(.L_846 - .L_845)
.L_845:
        /*00d0*/ 	.word	0x00000000


	//----- nvinfo : EIATTR_CBANK_PARAM_SIZE
	.align		4
.L_846:
        /*00d4*/ 	.byte	0x03, 0x19
        /*00d6*/ 	.short	0x00f0


	//----- nvinfo : EIATTR_PARAM_CBANK
	.align		4
        /*00d8*/ 	.byte	0x04, 0x0a
        /*00da*/ 	.short	(.L_848 - .L_847)
	.align		4
.L_847:
        /*00dc*/ 	.word	index@(.nv.constant0._ZN7cutlass13device_kernelIN5flash22FlashAttnBwdPreprocessIN4cute5tupleIJNS3_1CILi64EEENS5_ILi256EEEEEENS_10bfloat16_tEfNS_4arch4Sm90ELb1ELb1EEEEEvNT_6ParamsE)
        /*00e0*/ 	.short	0x0210
        /*00e2*/ 	.short	0x00f0


	//----- nvinfo : EIATTR_SW_WAR
	.align		4
.L_848:
        /*00e4*/ 	.byte	0x04, 0x36
        /*00e6*/ 	.short	(.L_850 - .L_849)
.L_849:
        /*00e8*/ 	.word	0x00000008
.L_850:


//--------------------- .nv.callgraph             --------------------------
	.section	.nv.callgraph,"",@"SHT_CUDA_CALLGRAPH"
	.align	4
	.sectionentsize	8
	.align		4
        /*0000*/ 	.word	0x00000000
	.align		4
        /*0004*/ 	.word	0xffffffff
	.align		4
        /*0008*/ 	.word	index@(_ZN7cutlass13device_kernelIN5flash11enable_sm90INS1_16FlashAttnBwdSm90INS1_25CollectiveMainloopBwdSm90ILi2ELi1ELi1EN4cute5tupleIJNS5_1CILi1EEES8_S8_EEENS6_IJNS7_ILi64EEENS7_ILi80EEENS7_ILi256EEEEEENS_10bfloat16_tEfNS_4arch4Sm90ELb0ELb0ELb1ELb0ELb0ELb0ELb1ELb1ELi2ELi1ELi1ELi1ELb0EEENS1_21CollectiveEpilogueBwdISD_SE_SG_Li256ELb0ELb1ELi2EEENS1_19SingleTileSchedulerILb0ELb0ELb0ELi80EEEEEEEEEvNT_6ParamsE)
	.align		4
        /*000c*/ 	.word	index@(__assertfail)
	.align		4
        /*0010*/ 	.word	index@(_ZN7cutlass13device_kernelIN5flash11enable_sm90INS1_16FlashAttnBwdSm90INS1_25CollectiveMainloopBwdSm90ILi2ELi1ELi1EN4cute5tupleIJNS5_1CILi1EEES8_S8_EEENS6_IJNS7_ILi64EEENS7_ILi80EEENS7_ILi256EEEEEENS_10bfloat16_tEfNS_4arch4Sm90ELb0ELb1ELb1ELb0ELb0ELb0ELb1ELb1ELi2ELi1ELi1ELi1ELb0EEENS1_21CollectiveEpilogueBwdISD_SE_SG_Li256ELb0ELb1ELi2EEENS1_19SingleTileSchedulerILb0ELb0ELb0ELi80EEEEEEEEEvNT_6ParamsE)
	.align		4
        /*0014*/ 	.word	index@(__assertfail)
	.align		4
        /*0018*/ 	.word	index@(_ZN7cutlass13device_kernelIN5flash11enable_sm90INS1_16FlashAttnBwdSm90INS1_25CollectiveMainloopBwdSm90ILi2ELi1ELi1EN4cute5tupleIJNS5_1CILi1EEES8_S8_EEENS6_IJNS7_ILi64EEENS7_ILi80EEENS7_ILi256EEEEEENS_10bfloat16_tEfNS_4arch4Sm90ELb1ELb0ELb1ELb0ELb0ELb0ELb1ELb1ELi2ELi1ELi1ELi1ELb0EEENS1_21CollectiveEpilogueBwdISD_SE_SG_Li256ELb0ELb1ELi2EEENS1_25SingleTileBwdLPTSchedulerILb0ELi80ELb0EEEEEEEEEvNT_6ParamsE)
	.align		4
        /*001c*/ 	.word	index@(__assertfail)
	.align		4
        /*0020*/ 	.word	index@(_ZN7cutlass13device_kernelIN5flash11enable_sm90INS1_16FlashAttnBwdSm90INS1_25CollectiveMainloopBwdSm90ILi2ELi1ELi1EN4cute5tupleIJNS5_1CILi1EEES8_S8_EEENS6_IJNS7_ILi64EEENS7_ILi80EEENS7_ILi256EEEEEENS_10bfloat16_tEfNS_4arch4Sm90ELb0ELb0ELb0ELb0ELb0ELb0ELb1ELb1ELi2ELi1ELi1ELi1ELb0EEENS1_21CollectiveEpilogueBwdISD_SE_SG_Li256ELb0ELb1ELi2EEENS1_19SingleTileSchedulerILb0ELb0ELb0ELi80EEEEEEEEEvNT_6ParamsE)
	.align		4
        /*0024*/ 	.word	index@(__assertfail)
	.align		4
        /*0028*/ 	.word	index@(_ZN7cutlass13device_kernelIN5flash11enable_sm90INS1_16FlashAttnBwdSm90INS1_25CollectiveMainloopBwdSm90ILi2ELi1ELi1EN4cute5tupleIJNS5_1CILi1EEES8_S8_EEENS6_IJNS7_ILi64EEENS7_ILi80EEENS7_ILi256EEEEEENS_10bfloat16_tEfNS_4arch4Sm90ELb0ELb1ELb0ELb0ELb0ELb0ELb1ELb1ELi2ELi1ELi1ELi1ELb0EEENS1_21CollectiveEpilogueBwdISD_SE_SG_Li256ELb0ELb1ELi2EEENS1_19SingleTileSchedulerILb0ELb0ELb0ELi80EEEEEEEEEvNT_6ParamsE)
	.align		4
        /*002c*/ 	.word	index@(__assertfail)
	.align		4
        /*0030*/ 	.word	index@(_ZN7cutlass13device_kernelIN5flash11enable_sm90INS1_16FlashAttnBwdSm90INS1_25CollectiveMainloopBwdSm90ILi2ELi1ELi1EN4cute5tupleIJNS5_1CILi1EEES8_S8_EEENS6_IJNS7_ILi64EEENS7_ILi80EEENS7_ILi256EEEEEENS_10bfloat16_tEfNS_4arch4Sm90ELb1ELb0ELb0ELb0ELb0ELb0ELb1ELb1ELi2ELi1ELi1ELi1ELb0EEENS1_21CollectiveEpilogueBwdISD_SE_SG_Li256ELb0ELb1ELi2EEENS1_25SingleTileBwdLPTSchedulerILb0ELi80ELb0EEEEEEEEEvNT_6ParamsE)
	.align		4
        /*0034*/ 	.word	index@(__assertfail)
	.align		4
        /*0038*/ 	.word	0x00000000
	.align		4
        /*003c*/ 	.word	0xfffffffe
	.align		4
        /*0040*/ 	.word	0x00000000
	.align		4
        /*0044*/ 	.word	0xfffffffd
	.align		4
        /*0048*/ 	.word	0x00000000
	.align		4
        /*004c*/ 	.word	0xfffffffc


//--------------------- .nv.constant4             --------------------------
	.section	.nv.constant4,"a",@progbits
	.align	8
	.align		8
.nv.constant4:
        /*0000*/ 	.dword	__assertfail
	.align		8
        /*0008*/ 	.dword	__unnamed_1
	.align		8
        /*0010*/ 	.dword	__unnamed_2
	.align		8
        /*0018*/ 	.dword	_ZN77_INTERNAL_db75ae03_41_flash_bwd_hdim256_bf16_softcapall_sm90_cu_49158569_29484cuda3std3__45__cpo5beginE
	.align		8
        /*0020*/ 	.dword	_ZN77_INTERNAL_db75ae03_41_flash_bwd_hdim256_bf16_softcapall_sm90_cu_49158569_29484cuda3std3__45__cpo3endE
	.align		8
        /*0028*/ 	.dword	_ZN77_INTERNAL_db75ae03_41_flash_bwd_hdim256_bf16_softcapall_sm90_cu_49158569_29484cuda3std3__45__cpo6cbeginE
	.align		8
        /*0030*/ 	.dword	_ZN77_INTERNAL_db75ae03_41_flash_bwd_hdim256_bf16_softcapall_sm90_cu_49158569_29484cuda3std3__45__cpo4cendE
	.align		8
        /*0038*/ 	.dword	_ZN77_INTERNAL_db75ae03_41_flash_bwd_hdim256_bf16_softcapall_sm90_cu_49158569_29484cuda3std3__479_GLOBAL__N__db75ae03_41_flash_bwd_hdim256_bf16_softcapall_sm90_cu_49158569_29486ignoreE
	.align		8
        /*0040*/ 	.dword	_ZN77_INTERNAL_db75ae03_41_flash_bwd_hdim256_bf16_softcapall_sm90_cu_49158569_29484cuda3std3__419piecewise_constructE
	.align		8
        /*0048*/ 	.dword	_ZN77_INTERNAL_db75ae03_41_flash_bwd_hdim256_bf16_softcapall_sm90_cu_49158569_29484cuda3std3__48in_placeE
	.align		8
        /*0050*/ 	.dword	_ZN77_INTERNAL_db75ae03_41_flash_bwd_hdim256_bf16_softcapall_sm90_cu_49158569_29484cuda3std6ranges3__45__cpo4swapE
	.align		8
        /*0058*/ 	.dword	_ZN77_INTERNAL_db75ae03_41_flash_bwd_hdim256_bf16_softcapall_sm90_cu_49158569_29484cuda3std6ranges3__45__cpo9iter_moveE
	.align		8
        /*0060*/ 	.dword	_ZN77_INTERNAL_db75ae03_41_flash_bwd_hdim256_bf16_softcapall_sm90_cu_49158569_29484cute7productE
	.align		8
        /*0068*/ 	.dword	_ZN77_INTERNAL_db75ae03_41_flash_bwd_hdim256_bf16_softcapall_sm90_cu_49158569_29484cute1_E
	.align		8
        /*0070*/ 	.dword	$str$23
	.align		8
        /*0078*/ 	.dword	$str$24


//--------------------- .text._ZN7cutlass13device_kernelIN5flash11enable_sm90INS1_16FlashAttnBwdSm90INS1_25CollectiveMainloopBwdSm90ILi2ELi1ELi1EN4cute5tupleIJNS5_1CILi1EEES8_S8_EEENS6_IJNS7_ILi64EEENS7_ILi80EEENS7_ILi256EEEEEENS_10bfloat16_tEfNS_4arch4Sm90ELb0ELb0ELb1ELb0ELb0ELb0ELb1ELb1ELi2ELi1ELi1ELi1ELb0EEENS1_21CollectiveEpilogueBwdISD_SE_SG_Li256ELb0ELb1ELi2EEENS1_19SingleTileSchedulerILb0ELb0ELb0ELi80EEEEEEEEEvNT_6ParamsE --------------------------
	.section	.text._ZN7cutlass13device_kernelIN5flash11enable_sm90INS1_16FlashAttnBwdSm90INS1_25CollectiveMainloopBwdSm90ILi2ELi1ELi1EN4cute5tupleIJNS5_1CILi1EEES8_S8_EEENS6_IJNS7_ILi64EEENS7_ILi80EEENS7_ILi256EEEEEENS_10bfloat16_tEfNS_4arch4Sm90ELb0ELb0ELb1ELb0ELb0ELb0ELb1ELb1ELi2ELi1ELi1ELi1ELb0EEENS1_21CollectiveEpilogueBwdISD_SE_SG_Li256ELb0ELb1ELi2EEENS1_19SingleTileSchedulerILb0ELb0ELb0ELi80EEEEEEEEEvNT_6ParamsE,"ax",@progbits
	.align	128
.text._ZN7cutlass13device_kernelIN5flash11enable_sm90INS1_16FlashAttnBwdSm90INS1_25CollectiveMainloopBwdSm90ILi2ELi1ELi1EN4cute5tupleIJNS5_1CILi1EEES8_S8_EEENS6_IJNS7_ILi64EEENS7_ILi80EEENS7_ILi256EEEEEENS_10bfloat16_tEfNS_4arch4Sm90ELb0ELb0ELb1ELb0ELb0ELb0ELb1ELb1ELi2ELi1ELi1ELi1ELb0EEENS1_21CollectiveEpilogueBwdISD_SE_SG_Li256ELb0ELb1ELi2EEENS1_19SingleTileSchedulerILb0ELb0ELb0ELi80EEEEEEEEEvNT_6ParamsE:
        .type           _ZN7cutlass13device_kernelIN5flash11enable_sm90INS1_16FlashAttnBwdSm90INS1_25CollectiveMainloopBwdSm90ILi2ELi1ELi1EN4cute5tupleIJNS5_1CILi1EEES8_S8_EEENS6_IJNS7_ILi64EEENS7_ILi80EEENS7_ILi256EEEEEENS_10bfloat16_tEfNS_4arch4Sm90ELb0ELb0ELb1ELb0ELb0ELb0ELb1ELb1ELi2ELi1ELi1ELi1ELb0EEENS1_21CollectiveEpilogueBwdISD_SE_SG_Li256ELb0ELb1ELi2EEENS1_19SingleTileSchedulerILb0ELb0ELb0ELi80EEEEEEEEEvNT_6ParamsE,@function
        .size           _ZN7cutlass13device_kernelIN5flash11enable_sm90INS1_16FlashAttnBwdSm90INS1_25CollectiveMainloopBwdSm90ILi2ELi1ELi1EN4cute5tupleIJNS5_1CILi1EEES8_S8_EEENS6_IJNS7_ILi64EEENS7_ILi80EEENS7_ILi256EEEEEENS_10bfloat16_tEfNS_4arch4Sm90ELb0ELb0ELb1ELb0ELb0ELb0ELb1ELb1ELi2ELi1ELi1ELi1ELb0EEENS1_21CollectiveEpilogueBwdISD_SE_SG_Li256ELb0ELb1ELi2EEENS1_19SingleTileSchedulerILb0ELb0ELb0ELi80EEEEEEEEEvNT_6ParamsE,(.L_x_2197 - _ZN7cutlass13device_kernelIN5flash11enable_sm90INS1_16FlashAttnBwdSm90INS1_25CollectiveMainloopBwdSm90ILi2ELi1ELi1EN4cute5tupleIJNS5_1CILi1EEES8_S8_EEENS6_IJNS7_ILi64EEENS7_ILi80EEENS7_ILi256EEEEEENS_10bfloat16_tEfNS_4arch4Sm90ELb0ELb0ELb1ELb0ELb0ELb0ELb1ELb1ELi2ELi1ELi1ELi1ELb0EEENS1_21CollectiveEpilogueBwdISD_SE_SG_Li256ELb0ELb1ELi2EEENS1_19SingleTileSchedulerILb0ELb0ELb0ELi80EEEEEEEEEvNT_6ParamsE)
        .other          _ZN7cutlass13device_kernelIN5flash11enable_sm90INS1_16FlashAttnBwdSm90INS1_25CollectiveMainloopBwdSm90ILi2ELi1ELi1EN4cute5tupleIJNS5_1CILi1EEES8_S8_EEENS6_IJNS7_ILi64EEENS7_ILi80EEENS7_ILi256EEEEEENS_10bfloat16_tEfNS_4arch4Sm90ELb0ELb0ELb1ELb0ELb0ELb0ELb1ELb1ELi2ELi1ELi1ELi1ELb0EEENS1_21CollectiveEpilogueBwdISD_SE_SG_Li256ELb0ELb1ELi2EEENS1_19SingleTileSchedulerILb0ELb0ELb0ELi80EEEEEEEEEvNT_6ParamsE,@"STO_CUDA_ENTRY STV_DEFAULT"
_ZN7cutlass13device_kernelIN5flash11enable_sm90INS1_16FlashAttnBwdSm90INS1_25CollectiveMainloopBwdSm90ILi2ELi1ELi1EN4cute5tupleIJNS5_1CILi1EEES8_S8_EEENS6_IJNS7_ILi64EEENS7_ILi80EEENS7_ILi256EEEEEENS_10bfloat16_tEfNS_4arch4Sm90ELb0ELb0ELb1ELb0ELb0ELb0ELb1ELb1ELi2ELi1ELi1ELi1ELb0EEENS1_21CollectiveEpilogueBwdISD_SE_SG_Li256ELb0ELb1ELi2EEENS1_19SingleTileSchedulerILb0ELb0ELb0ELi80EEEEEEEEEvNT_6ParamsE:
[----:B------:R-:W1:Y:S02]  /*0000*/  LDC R1, c[0x0][0x28] ;  /* 0x00000a00ff017b82 */ /* 0x000e640000000800 */
[----:B-1----:R-:W-:Y:S01]  /*0010*/  VIADD R1, R1, 0xfffffff0 ;  /* 0xfffffff001017836 */ /* 0x002fe20000000000 */
[----:B------:R-:W1:Y:S01]  /*0020*/  S2R R4, SR_TID.X ;  /* 0x0000000000047919 */ /* 0x000e620000002100 */
[----:B------:R-:W-:Y:S01]  /*0030*/  ELECT P0, URZ, PT ;  /* 0x00000000003f782f */ /* 0x000fe20003800000 */
[----:B------:R-:W-:Y:S01]  /*0040*/  BSSY B0, `(.L_x_0) ;  /* 0x0000019000007945 */ /* 0x000fe20003800000 */
[----:B-1----:R-:W-:-:S05]  /*0050*/  SHF.R.U32.HI R2, RZ, 0x5, R4 ;  /* 0x00000005ff027819 */ /* 0x002fca0000011604 */
[----:B------:R-:W1:Y:S02]  /*0060*/  SHFL.IDX PT, R0, R2, RZ, 0x1f ;  /* 0x00001fff02007589 */ /* 0x000e6400000e0000 */
[----:B-1----:R-:W-:-:S13]  /*0070*/  ISETP.EQ.AND P0, PT, R0, RZ, P0 ;  /* 0x000000ff0000720c */ /* 0x002fda0000702270 */
[----:B------:R-:W-:Y:S05]  /*0080*/  @!P0 BRA `(.L_x_1) ;  /* 0x0000000000508947 */ /* 0x000fea0003800000 */
[----:B------:R-:W-:Y:S02]  /*0090*/  ULDC.64 UR4, c[0x0][0x198] ;  /* 0x0000660000047ab9 */ /* 0x000fe40000000a00 */
[----:B------:R-:W-:Y:S02]  /*00a0*/  UIADD3 UR6, UP0, UR4, 0xf0, URZ ;  /* 0x000000f004067890 */ /* 0x000fe4000ff1e03f */
[----:B------:R-:W-:Y:S02]  /*00b0*/  UIADD3 UR8, UP1, UR4, 0x1f0, URZ ;  /* 0x000001f004087890 */ /* 0x000fe4000ff3e03f */
[----:B------:R-:W-:Y:S02]  /*00c0*/  UIADD3 UR10, UP2, UR4, 0x2f0, URZ ;  /* 0x000002f0040a7890 */ /* 0x000fe4000ff5e03f */
[----:B------:R-:W-:Y:S02]  /*00d0*/  UIADD3 UR12, UP3, UR4, 0x3f0, URZ ;  /* 0x000003f0040c7890 */ /* 0x000fe4000ff7e03f */
[----:B------:R-:W-:-:S02]  /*00e0*/  UIADD3 UR14, UP4, UR4, 0x670, URZ ;  /* 0x00000670040e7890 */ /* 0x000fc4000ff9e03f */
[----:B------:R-:W-:Y:S02]  /*00f0*/  UIADD3.X UR7, URZ, UR5, URZ, UP0, !UPT ;  /* 0x000000053f077290 */ /* 0x000fe400087fe43f */
[----:B------:R-:W-:Y:S02]  /*0100*/  UIADD3 UR4, UP5, UR4, 0x770, URZ ;  /* 0x0000077004047890 */ /* 0x000fe4000ffbe03f */
[----:B------:R-:W-:Y:S02]  /*0110*/  UIADD3.X UR9, URZ, UR5, URZ, UP1, !UPT ;  /* 0x000000053f097290 */ /* 0x000fe40008ffe43f */
[----:B------:R-:W-:Y:S02]  /*0120*/  UIADD3.X UR11, URZ, UR5, URZ, UP2, !UPT ;  /* 0x000000053f0b7290 */ /* 0x000fe400097fe43f */
[----:B------:R-:W-:Y:S01]  /*0130*/  UIADD3.X UR13, URZ, UR5, URZ, UP3, !UPT ;  /* 0x000000053f0d7290 */ /* 0x000fe20009ffe43f */
[----:B------:R1:W-:Y:S01]  /*0140*/  UTMACCTL.PF [UR6] ;  /* 0x00000000060079b9 */ /* 0x0003e20008040000 */
[----:B------:R-:W-:-:S03]  /*0150*/  UIADD3.X UR15, URZ, UR5, URZ, UP4, !UPT ;  /* 0x000000053f0f7290 */ /* 0x000fc6000a7fe43f */
[----:B------:R1:W-:Y:S01]  /*0160*/  UTMACCTL.PF [UR8] ;  /* 0x00000000080079b9 */ /* 0x0003e20008040000 */
[----:B------:R-:W-:Y:S01]  /*0170*/  UIADD3.X UR5, URZ, UR5, URZ, UP5, !UPT ;  /* 0x000000053f057290 */ /* 0x000fe2000affe43f */
[----:B------:R1:W-:Y:S02]  /*0180*/  UTMACCTL.PF [UR10] ;  /* 0x000000000a0079b9 */ /* 0x0003e40008040000 */
[----:B------:R1:W-:Y:S02]  /*0190*/  UTMACCTL.PF [UR12] ;  /* 0x000000000c0079b9 */ /* 0x0003e40008040000 */
[----:B------:R1:W-:Y:S04]  /*01a0*/  UTMACCTL.PF [UR14] ;  /* 0x000000000e0079b9 */ /* 0x0003e80008040000 */
[----:B------:R1:W-:Y:S02]  /*01b0*/  UTMACCTL.PF [UR4] ;  /* 0x00000000040079b9 */ /* 0x0003e40008040000 */
[----:B-1----:R-:W-:Y:S01]  /*01c0*/  NOP ;  /* 0x0000000000007918 */ /* 0x002fe20000000000 */
.L_x_1:
[----:B------:R-:W-:Y:S05]  /*01d0*/  BSYNC B0 ;  /* 0x0000000000007941 */ /* 0x000fea0003800000 */
.L_x_0:
[----:B------:R-:W-:Y:S01]  /*01e0*/  VOTEU.ANY UP0, P0 ;  /* 0x00000000003f7886 */ /* 0x000fe20000000100 */
[----:B------:R-:W1:Y:S01]  /*01f0*/  SHFL.IDX PT, R0, R2, RZ, 0x1f ;  /* 0x00001fff02007589 */ /* 0x000e6200000e0000 */
[----:B------:R-:W-:-:S03]  /*0200*/  UMOV UR4, 0x1 ;  /* 0x0000000100047882 */ /* 0x000fc60000000000 */
[----:B------:R-:W2:Y:S01]  /*0210*/  @UP0 S2UR UR7, SR_CgaCtaId ;  /* 0x00000000000709c3 */ /* 0x000ea20000008800 */
[----:B------:R-:W-:Y:S01]  /*0220*/  @UP0 UMOV UR6, 0x400 ;  /* 0x0000040000060882 */ /* 0x000fe20000000000 */
[----:B------:R-:W-:-:S04]  /*0230*/  @UP0 UIADD3 UR4, -UR4, 0x100000, URZ ;  /* 0x0010000004040890 */ /* 0x000fc8000fffe13f */
[----:B------:R-:W-:Y:S02]  /*0240*/  @UP0 USHF.L.U32 UR5, UR4, 0xb, URZ ;  /* 0x0000000b04050899 */ /* 0x000fe4000800063f */
[----:B------:R-:W-:Y:S01]  /*0250*/  @UP0 USHF.L.U32 UR4, UR4, 0x1, URZ ;  /* 0x0000000104040899 */ /* 0x000fe2000800063f */
[----:B-1----:R-:W-:Y:S02]  /*0260*/  ISETP.NE.AND P1, PT, R0, RZ, PT ;  /* 0x000000ff0000720c */ /* 0x002fe40003f25270 */
[----:B------:R-:W-:Y:S01]  /*0270*/  SHF.R.U32.HI R0, RZ, 0x7, R4 ;  /* 0x00000007ff007819 */ /* 0x000fe20000011604 */
[----:B--2---:R-:W-:Y:S01]  /*0280*/  @UP0 ULEA UR6, UR7, UR6, 0x18 ;  /* 0x0000000607060291 */ /* 0x004fe2000f8ec03f */
[----:B------:R-:W-:-:S04]  /*0290*/  VOTEU.ANY UP0, P0 ;  /* 0x00000000003f7886 */ /* 0x000fc80000000100 */
[----:B------:R-:W1:Y:S04]  /*02a0*/  SHFL.IDX PT, R0, R0, RZ, 0x1f ;  /* 0x00001fff00007589 */ /* 0x000e6800000e0000 */
[----:B------:R-:W2:Y:S03]  /*02b0*/  FENCE.VIEW.ASYNC.S ;  /* 0x00000000000073c6 */ /* 0x000ea60000000000 */
[----:B--2---:R2:W3:Y:S01]  /*02c0*/  @UP0 SYNCS.EXCH.64 URZ, [UR6+0x31800], UR4 ;  /* 0x03180004063f05b2 */ /* 0x0044e20008000100 */
[----:B------:R-:W-:Y:S05]  /*02d0*/  @P1 BRA `(.L_x_2) ;  /* 0x0000000000481947 */ /* 0x000fea0003800000 */
[----:B--2---:R-:W2:Y:S01]  /*02e0*/  S2UR UR5, SR_CgaCtaId ;  /* 0x00000000000579c3 */ /* 0x004ea20000008800 */
[----:B------:R-:W-:Y:S01]  /*02f0*/  UMOV UR4, 0x400 ;  /* 0x0000040000047882 */ /* 0x000fe20000000000 */
[----:B------:R-:W-:Y:S01]  /*0300*/  UMOV UR6, 0x1 ;  /* 0x0000000100067882 */ /* 0x000fe20000000000 */
[----:B------:R-:W-:Y:S01]  /*0310*/  UMOV UR9, 0x100 ;  /* 0x0000010000097882 */ /* 0x000fe20000000000 */
[----:B------:R-:W-:-:S04]  /*0320*/  UIADD3 UR6, -UR6, 0x100000, URZ ;  /* 0x0010000006067890 */ /* 0x000fc8000fffe13f */
[----:B------:R-:W-:Y:S02]  /*0330*/  USHF.L.U32 UR7, UR6, 0xb, URZ ;  /* 0x0000000b06077899 */ /* 0x000fe4000800063f */
[----:B------:R-:W-:Y:S01]  /*0340*/  USHF.L.U32 UR6, UR6, 0x1, URZ ;  /* 0x0000000106067899 */ /* 0x000fe2000800063f */
[----:B------:R-:W-:Y:S01]  /*0350*/  ELECT P0, URZ, PT ;  /* 0x00000000003f782f */ /* 0x000fe20003800000 */
[----:B--2---:R-:W-:Y:S02]  /*0360*/  ULEA UR8, UR5, UR4, 0x18 ;  /* 0x0000000405087291 */ /* 0x004fe4000f8ec03f */
[----:B------:R-:W-:-:S04]  /*0370*/  UIADD3 UR4, -UR9, 0x100000, URZ ;  /* 0x0010000009047890 */ /* 0x000fc8000fffe13f */
[----:B------:R-:W-:Y:S02]  /*0380*/  USHF.L.U32 UR5, UR4, 0xb, URZ ;  /* 0x0000000b04057899 */ /* 0x000fe4000800063f */
[----:B------:R-:W-:Y:S01]  /*0390*/  USHF.L.U32 UR4, UR4, 0x1, URZ ;  /* 0x0000000104047899 */ /* 0x000fe2000800063f */
[----:B------:R-:W2:Y:S03]  /*03a0*/  FENCE.VIEW.ASYNC.S ;  /* 0x00000000000073c6 */ /* 0x000ea60000000000 */
[----:B--2---:R4:W2:Y:S08]  /*03b0*/  SYNCS.EXCH.64 URZ, [UR8+0x31810], UR6 ;  /* 0x03181006083f75b2 */ /* 0x0048b00008000100 */
[----:B------:R4:W1:Y:S01]  /*03c0*/  SYNCS.EXCH.64 URZ, [UR8+0x31820], UR4 ;  /* 0x03182004083f75b2 */ /* 0x0008620008000100 */
[----:B------:R4:W1:Y:S01]  /*03d0*/  SYNCS.EXCH.64 URZ, [UR8+0x31818], UR6 ;  /* 0x03181806083f75b2 */ /* 0x0008620008000100 */
[----:B------:R4:W1:Y:S02]  /*03e0*/  SYNCS.EXCH.64 URZ, [UR8+0x31828], UR4 ;  /* 0x03182804083f75b2 */ /* 0x0008640008000100 */
[----:B----4-:R-:W-:Y:S01]  /*03f0*/  NOP ;  /* 0x0000000000007918 */ /* 0x010fe20000000000 */
.L_x_2:
[----:B------:R-:W4:Y:S01]  /*0400*/  SHFL.IDX PT, R3, R2, RZ, 0x1f ;  /* 0x00001fff02037589 */ /* 0x000f2200000e0000 */
[----:B------:R-:W-:Y:S01]  /*0410*/  NOP ;  /* 0x0000000000007918 */ /* 0x000fe20000000000 */
[----:B----4-:R-:W-:-:S13]  /*0420*/  ISETP.NE.AND P0, PT, R3, RZ, PT ;  /* 0x000000ff0300720c */ /* 0x010fda0003f05270 */
[----:B------:R-:W-:Y:S05]  /*0430*/  @P0 BRA `(.L_x_3) ;  /* 0x0000000000400947 */ /* 0x000fea0003800000 */
[----:B--2---:R-:W2:Y:S01]  /*0440*/  S2UR UR5, SR_CgaCtaId ;  /* 0x00000000000579c3 */ /* 0x004ea20000008800 */
[----:B------:R-:W-:Y:S01]  /*0450*/  UMOV UR4, 0x400 ;  /* 0x0000040000047882 */ /* 0x000fe20000000000 */
[----:B------:R-:W-:Y:S01]  /*0460*/  UMOV UR6, 0x1 ;  /* 0x0000000100067882 */ /* 0x000fe20000000000 */
[----:B------:R-:W-:Y:S01]  /*0470*/  UMOV UR7, 0x100 ;  /* 0x0000010000077882 */ /* 0x000fe20000000000 */
[----:B------:R-:W-:Y:S01]  /*0480*/  ELECT P0, URZ, PT ;  /* 0x00000000003f782f */ /* 0x000fe20003800000 */
[----:B--2---:R-:W-:Y:S02]  /*0490*/  ULEA UR8, UR5, UR4, 0x18 ;  /* 0x0000000405087291 */ /* 0x004fe4000f8ec03f */
[----:B------:R-:W-:-:S04]  /*04a0*/  UIADD3 UR4, -UR6, 0x100000, URZ ;  /* 0x0010000006047890 */ /* 0x000fc8000fffe13f */
[----:B------:R-:W-:Y:S02]  /*04b0*/  USHF.L.U32 UR5, UR4, 0xb, URZ ;  /* 0x0000000b04057899 */ /* 0x000fe4000800063f */
[----:B------:R-:W-:Y:S02]  /*04c0*/  USHF.L.U32 UR4, UR4, 0x1, URZ ;  /* 0x0000000104047899 */ /* 0x000fe4000800063f */
[----:B------:R-:W-:-:S04]  /*04d0*/  UIADD3 UR6, -UR7, 0x100000, URZ ;  /* 0x0010000007067890 */ /* 0x000fc8000fffe13f */
[----:B------:R-:W-:Y:S02]  /*04e0*/  USHF.L.U32 UR7, UR6, 0xb, URZ ;  /* 0x0000000b06077899 */ /* 0x000fe4000800063f */
[----:B------:R-:W-:Y:S01]  /*04f0*/  USHF.L.U32 UR6, UR6, 0x1, URZ ;  /* 0x0000000106067899 */ /* 0x000fe2000800063f */
[----:B------:R-:W2:Y:S03]  /*0500*/  FENCE.VIEW.ASYNC.S ;  /* 0x00000000000073c6 */ /* 0x000ea60000000000 */
[----:B--2---:R4:W2:Y:S08]  /*0510*/  SYNCS.EXCH.64 URZ, [UR8+0x31830], UR4 ;  /* 0x03183004083f75b2 */ /* 0x0048b00008000100 */
[----:B------:R4:W1:Y:S02]  /*0520*/  SYNCS.EXCH.64 URZ, [UR8+0x31838], UR6 ;  /* 0x03183806083f75b2 */ /* 0x0008640008000100 */
[----:B----4-:R-:W-:Y:S01]  /*0530*/  NOP ;  /* 0x0000000000007918 */ /* 0x010fe20000000000 */
.L_x_3:
[----:B-1----:R-:W-:Y:S01]  /*0540*/  ISETP.NE.AND P0, PT, R0, RZ, PT ;  /* 0x000000ff0000720c */ /* 0x002fe20003f05270 */
[----:B------:R-:W-:Y:S01]  /*0550*/  IMAD.MOV.U32 R0, RZ, RZ, 0x1 ;  /* 0x00000001ff007424 */ /* 0x000fe200078e00ff */
[----:B------:R-:W-:Y:S01]  /*0560*/  NOP ;  /* 0x0000000000007918 */ /* 0x000fe20000000000 */
[----:B------:R-:W-:-:S03]  /*0570*/  LOP3.LUT R21, R4, 0x7f, RZ, 0xc0, !PT ;  /* 0x0000007f04157812 */ /* 0x000fc600078ec0ff */
[----:B------:R-:W-:Y:S01]  /*0580*/  SEL R0, R0, 0x2, !P0 ;  /* 0x0000000200007807 */ /* 0x000fe20004000000 */
[----:B--23--:R-:W-:Y:S06]  /*0590*/  BAR.SYNC.DEFER_BLOCKING 0x0 ;  /* 0x0000000000007b1d */ /* 0x00cfec0000010000 */
[----:B------:R-:W-:Y:S05]  /*05a0*/  @!P0 BRA `(.L_x_4) ;  /* 0x000000a800548947 */ /* 0x000fea0003800000 */
.L_x_5:
[----:B------:R-:W-:-:S08]  /*05b0*/  NOP ;  /* 0x0000000000007918 */ /* 0x000fd00000000000 */
[----:B------:R-:W1:Y:S02]  /*05c0*/  USETMAXREG.TRY_ALLOC.CTAPOOL UP0, 0xf0 ;  /* 0x000000f0000079c8 */ /* 0x000e640008000600 */
[----:B-1----:R-:W-:-:S13]  /*05d0*/  PLOP3.LUT P0, PT, PT, PT, UP0, 0x80, 0x0 ;  /* 0x000000000000781c */ /* 0x002fda0003f0f008 */
[----:B------:R-:W-:Y:S05]  /*05e0*/  @!P0 BRA `(.L_x_5) ;  /* 0xfffffffc00f08947 */ /* 0x000fea000383ffff */
[----:B------:R-:W1:Y:S02]  /*05f0*/  S2UR UR5, SR_CTAID.Z ;  /* 0x00000000000579c3 */ /* 0x000e640000002700 */
[----:B-1----:R-:W-:-:S13]  /*0600*/  ISETP.LE.AND P0, PT, RZ, UR5, PT ;  /* 0x00000005ff007c0c */ /* 0x002fda000bf03270 */
[----:B------:R-:W-:Y:S05]  /*0610*/  @!P0 EXIT ;  /* 0x000000000000894d */ /* 0x000fea0003800000 */
[----:B------:R-:W1:Y:S01]  /*0620*/  S2UR UR4, SR_CgaCtaId ;  /* 0x00000000000479c3 */ /* 0x000e620000008800 */
[----:B------:R-:W-:Y:S01]  /*0630*/  UMOV UR60, 0x400 ;  /* 0x00000400003c7882 */ /* 0x000fe20000000000 */
[----:B------:R-:W2:Y:S01]  /*0640*/  S2R R2, SR_TID.X ;  /* 0x0000000000027919 */ /* 0x000ea20000002100 */
[----:B------:R-:W-:Y:S01]  /*0650*/  SHF.L.U32 R3, RZ, 0x1f, RZ ;  /* 0x0000001fff037819 */ /* 0x000fe200000006ff */
[----:B-1----:R-:W-:-:S09]  /*0660*/  ULEA UR60, UR4, UR60, 0x18 ;  /* 0x0000003c043c7291 */ /* 0x002fd2000f8ec03f */
[----:B------:R-:W1:Y:S01]  /*0670*/  SYNCS.PHASECHK.TRANS64.TRYWAIT P0, [UR60+0x31800], R3 ;  /* 0x03180003ff0075a7 */ /* 0x000e62000800017c */
[----:B--2---:R-:W-:-:S05]  /*0680*/  VIADD R5, R2, 0xffffff80 ;  /* 0xffffff8002057836 */ /* 0x004fca0000000000 */
[----:B------:R-:W-:-:S04]  /*0690*/  SHF.R.S32.HI R6, RZ, 0x1f, R5 ;  /* 0x0000001fff067819 */ /* 0x000fc80000011405 */
[----:B------:R-:W-:-:S04]  /*06a0*/  LEA.HI R2, R6, R5, RZ, 0x7 ;  /* 0x0000000506027211 */ /* 0x000fc800078f38ff */
[----:B------:R-:W-:Y:S02]  /*06b0*/  SHF.R.S32.HI R7, RZ, 0x7, R2 ;  /* 0x00000007ff077819 */ /* 0x000fe40000011402 */
[----:B------:R-:W-:-:S03]  /*06c0*/  LOP3.LUT R2, R2, 0xffffff80, RZ, 0xc0, !PT ;  /* 0xffffff8002027812 */ /* 0x000fc600078ec0ff */
[----:B------:R2:W3:Y:S02]  /*06d0*/  SHFL.IDX PT, R4, R7, RZ, 0x1f ;  /* 0x00001fff07047589 */ /* 0x0004e400000e0000 */
[----:B-12---:R-:W-:Y:S05]  /*06e0*/  @P0 BRA `(.L_x_6) ;  /* 0x0000000000080947 */ /* 0x006fea0003800000 */
[----:B------:R-:W1:Y:S02]  /*06f0*/  SYNCS.PHASECHK.TRANS64.TRYWAIT P0, [UR60+0x31800], R3 ;  /* 0x03180003ff0075a7 */ /* 0x000e64000800017c */
[----:B-1----:R-:W-:Y:S05]  /*0700*/  @!P0 BRA `(.L_x_7) ;  /* 0x000000c0001c8947 */ /* 0x002fea0003800000 */
.L_x_6:
[----:B------:R-:W-:Y:S01]  /*0710*/  IMAD.IADD R10, R5, 0x1, -R2 ;  /* 0x00000001050a7824 */ /* 0x000fe200078e0a02 */
[----:B------:R-:W2:Y:S01]  /*0720*/  S2UR UR4, SR_CTAID.Y ;  /* 0x00000000000479c3 */ /* 0x000ea20000002600 */
[----:B------:R-:W-:Y:S02]  /*0730*/  LEA.HI R13, R6, R5, RZ, 0x5 ;  /* 0x00000005060d7211 */ /* 0x000fe400078f28ff */
[----:B------:R-:W-:Y:S01]  /*0740*/  CS2R R214, SRZ ;  /* 0x0000000000d67805 */ /* 0x000fe2000001ff00 */
[--C-:B------:R-:W-:Y:S01]  /*0750*/  IMAD R2, R7, 0x800, R10.reuse ;  /* 0x0000080007027824 */ /* 0x100fe200078e020a */
[----:B------:R-:W-:Y:S02]  /*0760*/  SHF.R.S32.HI R9, RZ, 0x1f, R10 ;  /* 0x0000001fff097819 */ /* 0x000fe4000001140a */
[----:B------:R-:W-:Y:S02]  /*0770*/  CS2R R212, SRZ ;  /* 0x0000000000d47805 */ /* 0x000fe4000001ff00 */
[----:B------:R-:W-:Y:S01]  /*0780*/  SHF.R.S32.HI R15, RZ, 0x5, R13 ;  /* 0x00000005ff0f7819 */ /* 0x000fe2000001140d */
[----:B------:R-:W-:Y:S01]  /*0790*/  IMAD.SHL.U32 R2, R2, 0x4, RZ ;  /* 0x0000000402027824 */ /* 0x000fe200078e00ff */
[----:B------:R-:W-:Y:S01]  /*07a0*/  LEA.HI R12, R9, R10, RZ, 0x2 ;  /* 0x0000000a090c7211 */ /* 0x000fe200078f10ff */
[----:B------:R-:W4:Y:S01]  /*07b0*/  LDC.64 R18, c[0x0][0x2d8] ;  /* 0x0000b600ff127b82 */ /* 0x000f220000000a00 */
[----:B------:R-:W-:-:S02]  /*07c0*/  CS2R R210, SRZ ;  /* 0x0000000000d27805 */ /* 0x000fc4000001ff00 */
[----:B------:R-:W-:Y:S02]  /*07d0*/  CS2R R208, SRZ ;  /* 0x0000000000d07805 */ /* 0x000fe4000001ff00 */
[--C-:B-1----:R-:W-:Y:S02]  /*07e0*/  SHF.R.S32.HI R8, RZ, 0x2, R12.reuse ;  /* 0x00000002ff087819 */ /* 0x102fe4000001140c */
[----:B------:R-:W-:Y:S02]  /*07f0*/  CS2R R206, SRZ ;  /* 0x0000000000ce7805 */ /* 0x000fe4000001ff00 */
[----:B------:R-:W-:Y:S02]  /*0800*/  SHF.R.S32.HI R3, RZ, 0x1f, R12 ;  /* 0x0000001fff037819 */ /* 0x000fe4000001140c */
[----:B------:R-:W-:Y:S02]  /*0810*/  CS2R R204, SRZ ;  /* 0x0000000000cc7805 */ /* 0x000fe4000001ff00 */
[----:B------:R-:W-:Y:S01]  /*0820*/  CS2R R202, SRZ ;  /* 0x0000000000ca7805 */ /* 0x000fe2000001ff00 */
[----:B------:R-:W1:Y:S01]  /*0830*/  LDC.64 R230, c[0x0][0x2e0] ;  /* 0x0000b800ffe67b82 */ /* 0x000e620000000a00 */
[----:B------:R-:W-:-:S02]  /*0840*/  LEA.HI R3, R3, R8, RZ, 0x3 ;  /* 0x0000000803037211 */ /* 0x000fc400078f18ff */
[----:B------:R-:W-:Y:S02]  /*0850*/  CS2R R200, SRZ ;  /* 0x0000000000c87805 */ /* 0x000fe4000001ff00 */
[----:B------:R-:W-:Y:S02]  /*0860*/  CS2R R198, SRZ ;  /* 0x0000000000c67805 */ /* 0x000fe4000001ff00 */
[----:B------:R-:W-:Y:S02]  /*0870*/  CS2R R196, SRZ ;  /* 0x0000000000c47805 */ /* 0x000fe4000001ff00 */
[----:B------:R-:W-:Y:S02]  /*0880*/  LOP3.LUT R11, R3, 0xfffffff8, RZ, 0xc0, !PT ;  /* 0xfffffff8030b7812 */ /* 0x000fe400078ec0ff */
[----:B------:R-:W-:Y:S01]  /*0890*/  CS2R R194, SRZ ;  /* 0x0000000000c27805 */ /* 0x000fe2000001ff00 */
[----:B--2---:R-:W-:Y:S01]  /*08a0*/  USHF.R.S32.HI UR6, URZ, 0x1f, UR4 ;  /* 0x0000001f3f067899 */ /* 0x004fe20008011404 */
[----:B------:R-:W-:-:S02]  /*08b0*/  SHF.R.S32.HI R3, RZ, 0x1f, R2 ;  /* 0x0000001fff037819 */ /* 0x000fc40000011402 */
[----:B------:R-:W-:Y:S01]  /*08c0*/  CS2R R192, SRZ ;  /* 0x0000000000c07805 */ /* 0x000fe2000001ff00 */
[----:B------:R-:W-:Y:S01]  /*08d0*/  IMAD.IADD R14, R8, 0x1, -R11 ;  /* 0x00000001080e7824 */ /* 0x000fe200078e0a0b */
[----:B------:R-:W-:Y:S02]  /*08e0*/  LEA.HI R11, R9, R10, RZ, 0x5 ;  /* 0x0000000a090b7211 */ /* 0x000fe400078f28ff */
[----:B------:R-:W-:Y:S02]  /*08f0*/  CS2R R190, SRZ ;  /* 0x0000000000be7805 */ /* 0x000fe4000001ff00 */
[----:B------:R-:W-:Y:S02]  /*0900*/  SHF.R.S32.HI R8, RZ, 0x1f, R13 ;  /* 0x0000001fff087819 */ /* 0x000fe4000001140d */
[----:B------:R-:W-:Y:S02]  /*0910*/  CS2R R188, SRZ ;  /* 0x0000000000bc7805 */ /* 0x000fe4000001ff00 */
[----:B------:R-:W-:Y:S01]  /*0920*/  SHF.R.S32.HI R11, RZ, 0x5, R11 ;  /* 0x00000005ff0b7819 */ /* 0x000fe2000001140b */
[----:B----4-:R-:W-:Y:S01]  /*0930*/  IMAD R16, R18, UR6, RZ ;  /* 0x0000000612107c24 */ /* 0x010fe2000f8e02ff */
[----:B------:R-:W-:Y:S01]  /*0940*/  LEA.HI R13, R8, R15, RZ, 0x2 ;  /* 0x0000000f080d7211 */ /* 0x000fe200078f10ff */
[----:B------:R-:W-:Y:S01]  /*0950*/  IMAD.WIDE.U32 R2, R18, UR4, R2 ;  /* 0x0000000412027c25 */ /* 0x000fe2000f8e0002 */
[----:B---3--:R-:W-:-:S02]  /*0960*/  LEA.HI R8, R4, R4, RZ, 0x1 ;  /* 0x0000000404087211 */ /* 0x008fc400078f08ff */
[----:B------:R-:W-:Y:S02]  /*0970*/  CS2R R186, SRZ ;  /* 0x0000000000ba7805 */ /* 0x000fe4000001ff00 */
[----:B------:R-:W-:Y:S01]  /*0980*/  CS2R R184, SRZ ;  /* 0x0000000000b87805 */ /* 0x000fe2000001ff00 */
[----:B------:R-:W-:Y:S01]  /*0990*/  IMAD R229, R11, 0x10, R14 ;  /* 0x000000100be57824 */ /* 0x000fe200078e020e */
[----:B------:R-:W-:Y:S01]  /*09a0*/  LOP3.LUT R9, R8, 0xfffffffe, RZ, 0xc0, !PT ;  /* 0xfffffffe08097812 */ /* 0x000fe200078ec0ff */
[----:B------:R-:W2:Y:S01]  /*09b0*/  LDC R11, c[0x0][0x280] ;  /* 0x0000a000ff0b7b82 */ /* 0x000ea20000000800 */
[----:B------:R-:W-:Y:S01]  /*09c0*/  IMAD R17, R19, UR4, R16 ;  /* 0x0000000413117c24 */ /* 0x000fe2000f8e0210 */
[----:B------:R-:W-:Y:S01]  /*09d0*/  LOP3.LUT R16, R13, 0xfffffffc, RZ, 0xc0, !PT ;  /* 0xfffffffc0d107812 */ /* 0x000fe200078ec0ff */
[----:B------:R-:W-:Y:S01]  /*09e0*/  USHF.R.S32.HI UR4, URZ, 0x1f, UR5 ;  /* 0x0000001f3f047899 */ /* 0x000fe20008011405 */
[----:B------:R-:W-:Y:S01]  /*09f0*/  IMAD.IADD R4, R4, 0x1, -R9 ;  /* 0x0000000104047824 */ /* 0x000fe200078e0a09 */
[----:B------:R-:W-:Y:S01]  /*0a00*/  CS2R R182, SRZ ;  /* 0x0000000000b67805 */ /* 0x000fe2000001ff00 */
[----:B------:R-:W-:Y:S01]  /*0a10*/  IMAD.IADD R3, R3, 0x1, R17 ;  /* 0x0000000103037824 */ /* 0x000fe200078e0211 */
[----:B------:R-:W-:Y:S01]  /*0a20*/  CS2R R180, SRZ ;  /* 0x0000000000b47805 */ /* 0x000fe2000001ff00 */
[----:B------:R-:W-:Y:S01]  /*0a30*/  IMAD.IADD R20, R15, 0x1, -R16 ;  /* 0x000000010f147824 */ /* 0x000fe200078e0a10 */
[----:B------:R-:W-:Y:S01]  /*0a40*/  CS2R R178, SRZ ;  /* 0x0000000000b27805 */ /* 0x000fe2000001ff00 */
[----:B-1----:R-:W-:Y:S01]  /*0a50*/  IMAD R8, R230, UR4, RZ ;  /* 0x00000004e6087c24 */ /* 0x002fe2000f8e02ff */
[----:B------:R-:W-:-:S02]  /*0a60*/  CS2R R176, SRZ ;  /* 0x0000000000b07805 */ /* 0x000fc4000001ff00 */
[----:B------:R-:W-:Y:S01]  /*0a70*/  CS2R R174, SRZ ;  /* 0x0000000000ae7805 */ /* 0x000fe2000001ff00 */
[----:B------:R1:W-:Y:S01]  /*0a80*/  STL [R1+0x4], R20 ;  /* 0x0000041401007387 */ /* 0x0003e20000100800 */
[----:B------:R-:W-:Y:S01]  /*0a90*/  IMAD R13, R231, UR5, R8 ;  /* 0x00000005e70d7c24 */ /* 0x000fe2000f8e0208 */
[----:B------:R-:W-:Y:S01]  /*0aa0*/  CS2R R172, SRZ ;  /* 0x0000000000ac7805 */ /* 0x000fe2000001ff00 */
[----:B------:R-:W-:Y:S01]  /*0ab0*/  IMAD.WIDE.U32 R230, R230, UR5, R2 ;  /* 0x00000005e6e67c25 */ /* 0x000fe2000f8e0002 */
[----:B------:R-:W-:Y:S02]  /*0ac0*/  CS2R R170, SRZ ;  /* 0x0000000000aa7805 */ /* 0x000fe4000001ff00 */
[----:B------:R-:W-:Y:S02]  /*0ad0*/  CS2R R168, SRZ ;  /* 0x0000000000a87805 */ /* 0x000fe4000001ff00 */
[----:B------:R-:W-:Y:S02]  /*0ae0*/  CS2R R166, SRZ ;  /* 0x0000000000a67805 */ /* 0x000fe4000001ff00 */
[----:B------:R-:W-:-:S02]  /*0af0*/  CS2R R164, SRZ ;  /* 0x0000000000a47805 */ /* 0x000fc4000001ff00 */
[----:B------:R-:W-:Y:S02]  /*0b00*/  CS2R R162, SRZ ;  /* 0x0000000000a27805 */ /* 0x000fe4000001ff00 */
[----:B------:R-:W-:Y:S02]  /*0b10*/  CS2R R160, SRZ ;  /* 0x0000000000a07805 */ /* 0x000fe4000001ff00 */
[----:B------:R-:W-:Y:S02]  /*0b20*/  CS2R R158, SRZ ;  /* 0x00000000009e7805 */ /* 0x000fe4000001ff00 */
[----:B--2---:R-:W-:Y:S02]  /*0b30*/  ISETP.GE.AND P0, PT, R11, 0x1, PT ;  /* 0x000000010b00780c */ /* 0x004fe40003f06270 */
[----:B------:R-:W-:Y:S02]  /*0b40*/  CS2R R156, SRZ ;  /* 0x00000000009c7805 */ /* 0x000fe4000001ff00 */
[----:B------:R-:W-:-:S02]  /*0b50*/  CS2R R154, SRZ ;  /* 0x00000000009a7805 */ /* 0x000fc4000001ff00 */
[----:B------:R-:W-:Y:S02]  /*0b60*/  CS2R R152, SRZ ;  /* 0x0000000000987805 */ /* 0x000fe4000001ff00 */
[----:B------:R-:W-:Y:S02]  /*0b70*/  CS2R R150, SRZ ;  /* 0x0000000000967805 */ /* 0x000fe4000001ff00 */
[----:B------:R-:W-:Y:S02]  /*0b80*/  CS2R R148, SRZ ;  /* 0x0000000000947805 */ /* 0x000fe4000001ff00 */
[----:B------:R-:W-:Y:S02]  /*0b90*/  CS2R R146, SRZ ;  /* 0x0000000000927805 */ /* 0x000fe4000001ff00 */
        /* <DEDUP_REMOVED lines=44> */
[----:B------:R-:W-:Y:S01]  /*0e60*/  CS2R R56, SRZ ;  /* 0x0000000000387805 */ /* 0x000fe2000001ff00 */
[----:B-1----:R-:W-:Y:S06]  /*0e70*/  @!P0 BRA `(.L_x_8) ;  /* 0x0000008800c08947 */ /* 0x002fec0003800000 */
[----:B------:R-:W-:Y:S01]  /*0e80*/  LEA.HI R2, R7, R7, RZ, 0x1 ;  /* 0x0000000707027211 */ /* 0x000fe200078f08ff */
[----:B------:R-:W1:Y:S01]  /*0e90*/  S2R R9, SR_CTAID.X ;  /* 0x0000000000097919 */ /* 0x000e620000002500 */
[----:B------:R-:W-:Y:S01]  /*0ea0*/  LOP3.LUT R3, R12, 0xfffffffc, RZ, 0xc0, !PT ;  /* 0xfffffffc0c037812 */ /* 0x000fe200078ec0ff */
[----:B------:R-:W-:Y:S01]  /*0eb0*/  VIADD R11, R11, 0x3f ;  /* 0x0000003f0b0b7836 */ /* 0x000fe20000000000 */
[----:B------:R-:W-:Y:S01]  /*0ec0*/  LOP3.LUT R2, R2, 0xfffffffe, RZ, 0xc0, !PT ;  /* 0xfffffffe02027812 */ /* 0x000fe200078ec0ff */
[----:B------:R-:W1:Y:S01]  /*0ed0*/  LDC R14, c[0x0][0x290] ;  /* 0x0000a400ff0e7b82 */ /* 0x000e620000000800 */
[----:B------:R-:W-:Y:S01]  /*0ee0*/  LEA.HI R6, R6, R5, RZ, 0x4 ;  /* 0x0000000506067211 */ /* 0x000fe200078f20ff */
[----:B------:R-:W-:Y:S01]  /*0ef0*/  IMAD.IADD R232, R231, 0x1, R13 ;  /* 0x00000001e7e87824 */ /* 0x000fe200078e020d */
[----:B------:R-:W-:Y:S01]  /*0f00*/  LOP3.LUT R228, R0, 0x1, RZ, 0xfc, !PT ;  /* 0x0000000100e47812 */ /* 0x000fe200078efcff */
[----:B------:R-:W-:Y:S01]  /*0f10*/  IMAD.IADD R8, R7, 0x1, -R2 ;  /* 0x0000000107087824 */ /* 0x000fe200078e0a02 */
[----:B------:R-:W-:Y:S01]  /*0f20*/  LOP3.LUT R6, R6, 0xffffff0, RZ, 0xc0, !PT ;  /* 0x0ffffff006067812 */ /* 0x000fe200078ec0ff */
[----:B------:R-:W-:Y:S01]  /*0f30*/  IMAD.IADD R2, R10, 0x1, -R3 ;  /* 0x000000010a027824 */ /* 0x000fe200078e0a03 */
[----:B------:R-:W-:Y:S01]  /*0f40*/  SHF.R.S32.HI R10, RZ, 0x1f, R11 ;  /* 0x0000001fff0a7819 */ /* 0x000fe2000001140b */
[----:B------:R-:W-:Y:S01]  /*0f50*/  IMAD.MOV.U32 R16, RZ, RZ, RZ ;  /* 0x000000ffff107224 */ /* 0x000fe200078e00ff */
[----:B------:R-:W-:Y:S01]  /*0f60*/  CS2R R18, SRZ ;  /* 0x0000000000127805 */ /* 0x000fe2000001ff00 */
[----:B------:R-:W-:Y:S01]  /*0f70*/  IMAD.IADD R6, R5, 0x1, -R6 ;  /* 0x0000000105067824 */ /* 0x000fe200078e0a06 */
[----:B------:R-:W-:Y:S01]  /*0f80*/  LEA.HI R10, R10, R11, RZ, 0x6 ;  /* 0x0000000b0a0a7211 */ /* 0x000fe200078f30ff */
[----:B------:R-:W-:Y:S01]  /*0f90*/  IMAD.MOV.U32 R3, RZ, RZ, RZ ;  /* 0x000000ffff037224 */ /* 0x000fe200078e00ff */
[----:B------:R-:W-:Y:S01]  /*0fa0*/  ULDC UR61, c[0x0][0x75c] ;  /* 0x0001d700003d7ab9 */ /* 0x000fe20000000800 */
[----:B------:R-:W-:Y:S01]  /*0fb0*/  IMAD R6, R7, 0x40, R6 ;  /* 0x0000004007067824 */ /* 0x000fe200078e0206 */
[----:B------:R-:W-:Y:S01]  /*0fc0*/  SHF.R.S32.HI R5, RZ, 0x6, R10 ;  /* 0x00000006ff057819 */ /* 0x000fe2000001140a */
[----:B------:R-:W-:-:S02]  /*0fd0*/  IMAD.MOV.U32 R215, RZ, RZ, RZ ;  /* 0x000000ffffd77224 */ /* 0x000fc400078e00ff */
[----:B------:R-:W-:Y:S02]  /*0fe0*/  IMAD R0, R20, 0x10, R6 ;  /* 0x0000001014007824 */ /* 0x000fe400078e0206 */
[----:B------:R2:W-:Y:S02]  /*0ff0*/  STL [R1], R5 ;  /* 0x0000000501007387 */ /* 0x0005e40000100800 */
[----:B------:R-:W-:-:S05]  /*1000*/  IMAD.SHL.U32 R0, R0, 0x8, RZ ;  /* 0x0000000800007824 */ /* 0x000fca00078e00ff */
[----:B------:R-:W-:Y:S01]  /*1010*/  LEA R0, R0, UR60, 0x1 ;  /* 0x0000003c00007c11 */ /* 0x000fe2000f8e08ff */
[----:B-1----:R-:W-:-:S04]  /*1020*/  IMAD R9, R9, -0x50, R14 ;  /* 0xffffffb009097824 */ /* 0x002fc800078e020e */
[----:B------:R-:W-:-:S04]  /*1030*/  IMAD R9, R8, -0x8, R9 ;  /* 0xfffffff808097824 */ /* 0x000fc800078e0209 */
[----:B--2---:R-:W-:-:S07]  /*1040*/  IMAD R2, R2, -0x2, R9 ;  /* 0xfffffffe02027824 */ /* 0x004fce00078e0209 */
.L_x_19:
[----:B------:R-:W-:-:S13]  /*1050*/  ISETP.NE.AND P0, PT, R228, 0x3, PT ;  /* 0x00000003e400780c */ /* 0x000fda0003f05270 */
[----:B------:R-:W-:Y:S05]  /*1060*/  @!P0 BRA `(.L_x_9) ;  /* 0x0000000000048947 */ /* 0x000fea0003800000 */
[----:B------:R-:W-:Y:S01]  /*1070*/  BPT.TRAP 0x1 ;  /* 0x000000040000795c */ /* 0x000fe20000300000 */
.L_x_9:
[----:B------:R-:W-:Y:S02]  /*1080*/  LEA R17, R3, UR60, 0x3 ;  /* 0x0000003c03117c11 */ /* 0x000fe4000f8e18ff */
[----:B------:R-:W-:-:S04]  /*1090*/  SHF.L.U32 R10, R19, 0x1f, RZ ;  /* 0x0000001f130a7819 */ /* 0x000fc800000006ff */
[----:B------:R1:W2:Y:S01]  /*10a0*/  SYNCS.PHASECHK.TRANS64.TRYWAIT P1, [R17+URZ+0x31810], R10 ;  /* 0x0318100a110075a7 */ /* 0x0002a2000802017f */
[----:B------:R-:W-:Y:S05]  /*10b0*/  @!P0 BRA `(.L_x_10) ;  /* 0x0000000000048947 */ /* 0x000fea0003800000 */
[----:B------:R-:W-:Y:S01]  /*10c0*/  BPT.TRAP 0x1 ;  /* 0x000000040000795c */ /* 0x000fe20000300000 */
.L_x_10:
[----:B------:R-:W-:Y:S01]  /*10d0*/  IMAD.U32 R5, RZ, RZ, UR60 ;  /* 0x0000003cff057e24 */ /* 0x000fe2000f8e00ff */
[----:B------:R-:W-:-:S03]  /*10e0*/  LEA R6, R4, UR60, 0xa ;  /* 0x0000003c04067c11 */ /* 0x000fc6000f8e50ff */
[----:B------:R-:W-:Y:S01]  /*10f0*/  VIADD R7, R5, 0x14100 ;  /* 0x0001410005077836 */ /* 0x000fe20000000000 */
[----:B------:R-:W-:-:S04]  /*1100*/  SHF.R.U32.HI R8, RZ, 0x4, R6 ;  /* 0x00000004ff087819 */ /* 0x000fc80000011606 */
[----:B------:R-:W-:Y:S02]  /*1110*/  SHF.R.U32.HI R7, RZ, 0x4, R7 ;  /* 0x00000004ff077819 */ /* 0x000fe40000011607 */
[----:B------:R-:W-:Y:S02]  /*1120*/  LOP3.LUT R8, R8, 0x3fff, RZ, 0xc0, !PT ;  /* 0x00003fff08087812 */ /* 0x000fe400078ec0ff */
[----:B------:R-:W-:-:S04]  /*1130*/  LOP3.LUT R7, R7, 0x3fff, RZ, 0xc0, !PT ;  /* 0x00003fff07077812 */ /* 0x000fc800078ec0ff */
[----:B------:R-:W-:Y:S02]  /*1140*/  LOP3.LUT R12, R7, 0x10000, RZ, 0xfc, !PT ;  /* 0x00010000070c7812 */ /* 0x000fe400078efcff */
[----:B------:R-:W-:-:S03]  /*1150*/  LOP3.LUT R7, R8, 0x10000, RZ, 0xfc, !PT ;  /* 0x0001000008077812 */ /* 0x000fc600078efcff */
[----:B------:R-:W-:Y:S01]  /*1160*/  IMAD R8, R3, 0x800, R12 ;  /* 0x0000080003087824 */ /* 0x000fe200078e020c */
[----:B--2---:R-:W-:Y:S06]  /*1170*/  @P1 BRA `(.L_x_11) ;  /* 0x0000000000081947 */ /* 0x004fec0003800000 */
[----:B------:R-:W2:Y:S02]  /*1180*/  SYNCS.PHASECHK.TRANS64.TRYWAIT P1, [R17+URZ+0x31810], R10 ;  /* 0x0318100a110075a7 */ /* 0x000ea4000802017f */
[----:B--2---:R-:W-:Y:S05]  /*1190*/  @!P1 BRA `(.L_x_12) ;  /* 0x000000b400909947 */ /* 0x004fea0003800000 */
.L_x_11:
[C---:B------:R-:W-:Y:S01]  /*11a0*/  R2UR UR6, R7.reuse ;  /* 0x00000000070672ca */ /* 0x040fe200000e0000 */
[----:B------:R-:W-:Y:S01]  /*11b0*/  WARPGROUP.ARRIVE ;  /* 0x00000000000079c5 */ /* 0x000fe20000000000 */
[----:B------:R-:W-:Y:S01]  /*11c0*/  R2UR UR4, R8 ;  /* 0x00000000080472ca */ /* 0x000fe200000e0000 */
[----:B------:R-:W-:Y:S01]  /*11d0*/  UMOV UR7, 0x40000000 ;  /* 0x4000000000077882 */ /* 0x000fe20000000000 */
[----:B------:R-:W-:Y:S01]  /*11e0*/  UMOV UR5, 0x40000040 ;  /* 0x4000004000057882 */ /* 0x000fe20000000000 */
[C---:B------:R-:W-:Y:S02]  /*11f0*/  VIADD R9, R7.reuse, 0x80 ;  /* 0x0000008007097836 */ /* 0x040fe40000000000 */
[----:B-12---:R-:W-:-:S03]  /*1200*/  VIADD R10, R7, 0x100 ;  /* 0x00000100070a7836 */ /* 0x006fc60000000000 */
[----:B------:R-:W-:Y:S01]  /*1210*/  R2UR UR8, R9 ;  /* 0x00000000090872ca */ /* 0x000fe200000e0000 */
[C---:B------:R-:W-:Y:S01]  /*1220*/  VIADD R9, R7.reuse, 0x180 ;  /* 0x0000018007097836 */ /* 0x040fe20000000000 */
[----:B------:R-:W-:Y:S01]  /*1230*/  R2UR UR9, R10 ;  /* 0x000000000a0972ca */ /* 0x000fe200000e0000 */
[----:B------:R-:W-:Y:S02]  /*1240*/  VIADD R10, R7, 0x200 ;  /* 0x00000200070a7836 */ /* 0x000fe40000000000 */
[----:B------:R-:W-:Y:S01]  /*1250*/  HGMMA.64x8x16.F32.BF16 R24, gdesc[UR4], RZ, !UPT, gsb0 ;  /* 0x00000000041879f0 */ /* 0x000fe2000c0018ff */
[----:B------:R-:W-:Y:S01]  /*1260*/  UMOV UR7, 0x40000000 ;  /* 0x4000000000077882 */ /* 0x000fe20000000000 */
[----:B------:R-:W-:Y:S01]  /*1270*/  R2UR UR10, R9 ;  /* 0x00000000090a72ca */ /* 0x000fe200000e0000 */
[----:B------:R-:W-:Y:S01]  /*1280*/  VIADD R9, R8, 0x2 ;  /* 0x0000000208097836 */ /* 0x000fe20000000000 */
[----:B------:R-:W-:Y:S01]  /*1290*/  R2UR UR11, R10 ;  /* 0x000000000a0b72ca */ /* 0x000fe200000e0000 */
[----:B------:R-:W-:-:S03]  /*12a0*/  VIADD R10, R7, 0x2 ;  /* 0x00000002070a7836 */ /* 0x000fc60000000000 */
[----:B------:R-:W-:Y:S01]  /*12b0*/  UMOV UR6, UR8 ;  /* 0x0000000800067c82 */ /* 0x000fe20008000000 */
[----:B------:R-:W-:Y:S02]  /*12c0*/  WARPGROUP.DEPBAR.LE gsb0, 0x0 ;  /* 0x00008000000079c5 */ /* 0x000fe40000010000 */
[----:B------:R-:W-:-:S06]  /*12d0*/  WARPGROUP.ARRIVE ;  /* 0x00000000000079c5 */ /* 0x000fcc0000000000 */
[----:B------:R-:W-:Y:S01]  /*12e0*/  HGMMA.64x8x16.F32.BF16 R28, gdesc[UR4], RZ, !UPT, gsb0 ;  /* 0x00000000041c79f0 */ /* 0x000fe2000c0018ff */
[----:B------:R-:W-:Y:S01]  /*12f0*/  UMOV UR6, UR9 ;  /* 0x0000000900067c82 */ /* 0x000fe20008000000 */
[----:B------:R-:W-:Y:S01]  /*1300*/  UMOV UR7, 0x40000000 ;  /* 0x4000000000077882 */ /* 0x000fe20000000000 */
        /* <DEDUP_REMOVED lines=13> */
[----:B------:R-:W-:Y:S01]  /*13e0*/  R2UR UR6, R10 ;  /* 0x000000000a0672ca */ /* 0x000fe200000e0000 */
[----:B------:R-:W-:Y:S01]  /*13f0*/  UMOV UR7, 0x40000000 ;  /* 0x4000000000077882 */ /* 0x000fe20000000000 */
[----:B------:R-:W-:Y:S01]  /*1400*/  R2UR UR4, R9 ;  /* 0x00000000090472ca */ /* 0x000fe200000e0000 */
[----:B------:R-:W-:Y:S01]  /*1410*/  UMOV UR5, 0x40000040 ;  /* 0x4000004000057882 */ /* 0x000fe20000000000 */
[C---:B------:R-:W-:Y:S02]  /*1420*/  VIADD R10, R7.reuse, 0x82 ;  /* 0x00000082070a7836 */ /* 0x040fe40000000000 */
[----:B------:R-:W-:-:S03]  /*1430*/  VIADD R9, R7, 0x102 ;  /* 0x0000010207097836 */ /* 0x000fc60000000000 */
[----:B------:R-:W-:Y:S01]  /*1440*/  R2UR UR8, R10 ;  /* 0x000000000a0872ca */ /* 0x000fe200000e0000 */
[----:B------:R-:W-:Y:S01]  /*1450*/  VIADD R10, R7, 0x182 ;  /* 0x00000182070a7836 */ /* 0x000fe20000000000 */
[----:B------:R-:W-:Y:S01]  /*1460*/  R2UR UR9, R9 ;  /* 0x00000000090972ca */ /* 0x000fe200000e0000 */
[----:B------:R-:W-:-:S03]  /*1470*/  VIADD R9, R7, 0x202 ;  /* 0x0000020207097836 */ /* 0x000fc60000000000 */
[----:B------:R-:W-:Y:S01]  /*1480*/  R2UR UR10, R10 ;  /* 0x000000000a0a72ca */ /* 0x000fe200000e0000 */
[----:B------:R-:W-:Y:S01]  /*1490*/  VIADD R10, R7, 0x4 ;  /* 0x00000004070a7836 */ /* 0x000fe20000000000 */
[----:B------:R-:W-:Y:S01]  /*14a0*/  R2UR UR11, R9 ;  /* 0x00000000090b72ca */ /* 0x000fe200000e0000 */
[----:B------:R-:W-:Y:S01]  /*14b0*/  VIADD R9, R8, 0x4 ;  /* 0x0000000408097836 */ /* 0x000fe20000000000 */
[----:B------:R-:W-:Y:S02]  /*14c0*/  WARPGROUP.DEPBAR.LE gsb0, 0x0 ;  /* 0x00008000000079c5 */ /* 0x000fe40000010000 */
[----:B------:R-:W-:-:S06]  /*14d0*/  WARPGROUP.ARRIVE ;  /* 0x00000000000079c5 */ /* 0x000fcc0000000000 */
[----:B------:R-:W-:Y:S01]  /*14e0*/  HGMMA.64x8x16.F32.BF16 R24, gdesc[UR4], R24, gsb0 ;  /* 0x00000000041879f0 */ /* 0x000fe20008001818 */
[----:B------:R-:W-:Y:S01]  /*14f0*/  UMOV UR6, UR8 ;  /* 0x0000000800067c82 */ /* 0x000fe20008000000 */
[----:B------:R-:W-:Y:S01]  /*1500*/  UMOV UR7, 0x40000000 ;  /* 0x4000000000077882 */ /* 0x000fe20000000000 */
        /* <DEDUP_REMOVED lines=438> */
[C---:B------:R-:W-:Y:S02]  /*3070*/  VIADD R9, R8.reuse, 0x604 ;  /* 0x0000060408097836 */ /* 0x040fe40000000000 */
        /* <DEDUP_REMOVED lines=34> */
[----:B------:R-:W-:Y:S02]  /*32a0*/  R2UR UR10, R10 ;  /* 0x000000000a0a72ca */ /* 0x000fe400000e0000 */
        /* <DEDUP_REMOVED lines=32> */
[C---:B------:R-:W-:Y:S01]  /*34b0*/  VIADD R9, R7.reuse, 0x906 ;  /* 0x0000090607097836 */ /* 0x040fe20000000000 */
[----:B------:R-:W-:Y:S01]  /*34c0*/  R2UR UR9, R8 ;  /* 0x00000000080972ca */ /* 0x000fe200000e0000 */
[----:B------:R-:W-:-:S03]  /*34d0*/  VIADD R7, R7, 0x986 ;  /* 0x0000098607077836 */ /* 0x000fc60000000000 */
[----:B------:R-:W-:Y:S02]  /*34e0*/  R2UR UR10, R9 ;  /* 0x00000000090a72ca */ /* 0x000fe400000e0000 */
[----:B------:R-:W-:Y:S01]  /*34f0*/  R2UR UR11, R7 ;  /* 0x00000000070b72ca */ /* 0x000fe200000e0000 */
[----:B------:R-:W-:-:S05]  /*3500*/  IMAD R7, R3, 0x40, R229 ;  /* 0x0000004003077824 */ /* 0x000fca00078e02e5 */
[----:B------:R-:W-:Y:S01]  /*3510*/  LEA R9, R7, UR60, 0x2 ;  /* 0x0000003c07097c11 */ /* 0x000fe2000f8e10ff */
        /* <DEDUP_REMOVED lines=22> */
[----:B------:R-:W-:Y:S03]  /*3680*/  HGMMA.64x8x16.F32.BF16 R40, gdesc[UR4], R40, gsb0 ;  /* 0x00000000042879f0 */ /* 0x000fe60008001828 */
[----:B------:R-:W-:Y:S02]  /*3690*/  WARPGROUP.DEPBAR.LE gsb0, 0x0 ;  /* 0x00008000000079c5 */ /* 0x000fe40000010000 */
[----:B------:R1:W2:Y:S04]  /*36a0*/  LDS R7, [R9+0x2c100] ;  /* 0x02c1000009077984 */ /* 0x0002a80000000800 */
[----:B------:R1:W3:Y:S01]  /*36b0*/  LDS R8, [R9+0x2c120] ;  /* 0x02c1200009087984 */ /* 0x0002e20000000800 */
[----:B------:R-:W-:Y:S05]  /*36c0*/  @!P0 BRA `(.L_x_13) ;  /* 0x0000000000048947 */ /* 0x000fea0003800000 */
[----:B------:R-:W-:Y:S01]  /*36d0*/  BPT.TRAP 0x1 ;  /* 0x000000040000795c */ /* 0x000fe20000300000 */
.L_x_13:
[----:B------:R-:W-:-:S04]  /*36e0*/  SHF.L.U32 R12, R18, 0x1f, RZ ;  /* 0x0000001f120c7819 */ /* 0x000fc800000006ff */
[----:B------:R4:W1:Y:S01]  /*36f0*/  SYNCS.PHASECHK.TRANS64.TRYWAIT P1, [UR60+0x31830], R12 ;  /* 0x0318300cff0075a7 */ /* 0x000862000802017c */
[----:B------:R-:W-:Y:S05]  /*3700*/  @!P0 BRA `(.L_x_14) ;  /* 0x0000000000048947 */ /* 0x000fea0003800000 */
[----:B------:R-:W-:Y:S01]  /*3710*/  BPT.TRAP 0x1 ;  /* 0x000000040000795c */ /* 0x000fe20000300000 */
.L_x_14:
[----:B-1----:R-:W-:Y:S02]  /*3720*/  VIADD R9, R6, 0xa000 ;  /* 0x0000a00006097836 */ /* 0x002fe40000000000 */
[----:B------:R-:W-:-:S03]  /*3730*/  VIADD R6, R5, 0x24100 ;  /* 0x0002410005067836 */ /* 0x000fc60000000000 */
[----:B------:R-:W-:Y:S02]  /*3740*/  SHF.R.U32.HI R9, RZ, 0x4, R9 ;  /* 0x00000004ff097819 */ /* 0x000fe40000011609 */
[----:B------:R-:W-:Y:S02]  /*3750*/  SHF.R.U32.HI R10, RZ, 0x4, R6 ;  /* 0x00000004ff0a7819 */ /* 0x000fe40000011606 */
[----:B------:R-:W-:Y:S02]  /*3760*/  LOP3.LUT R9, R9, 0x3fff, RZ, 0xc0, !PT ;  /* 0x00003fff09097812 */ /* 0x000fe400078ec0ff */
[----:B------:R-:W-:Y:S02]  /*3770*/  LOP3.LUT R10, R10, 0x3fff, RZ, 0xc0, !PT ;  /* 0x00003fff0a0a7812 */ /* 0x000fe400078ec0ff */
[----:B------:R-:W-:Y:S02]  /*3780*/  LOP3.LUT R224, R9, 0x10000, RZ, 0xfc, !PT ;  /* 0x0001000009e07812 */ /* 0x000fe400078efcff */
[----:B------:R-:W-:Y:S01]  /*3790*/  LOP3.LUT R225, R10, 0x10000, RZ, 0xfc, !PT ;  /* 0x000100000ae17812 */ /* 0x000fe200078efcff */
[----:B------:R-:W-:Y:S06]  /*37a0*/  @P1 BRA `(.L_x_15) ;  /* 0x0000000000081947 */ /* 0x000fec0003800000 */
[----:B------:R-:W1:Y:S02]  /*37b0*/  SYNCS.PHASECHK.TRANS64.TRYWAIT P1, [UR60+0x31830], R12 ;  /* 0x0318300cff0075a7 */ /* 0x000e64000802017c */
[----:B-1----:R-:W-:Y:S05]  /*37c0*/  @!P1 BRA `(.L_x_16) ;  /* 0x0000009000189947 */ /* 0x002fea0003800000 */
.L_x_15:
[----:B------:R-:W-:Y:S01]  /*37d0*/  R2UR UR4, R225 ;  /* 0x00000000e10472ca */ /* 0x000fe200000e0000 */
[----:B------:R-:W-:Y:S01]  /*37e0*/  WARPGROUP.ARRIVE ;  /* 0x00000000000079c5 */ /* 0x000fe20000000000 */
[C---:B------:R-:W-:Y:S01]  /*37f0*/  R2UR UR6, R224.reuse ;  /* 0x00000000e00672ca */ /* 0x040fe200000e0000 */
[----:B------:R-:W-:Y:S01]  /*3800*/  UMOV UR5, 0x40000040 ;  /* 0x4000004000057882 */ /* 0x000fe20000000000 */
[----:B------:R-:W-:Y:S01]  /*3810*/  UMOV UR7, 0x40000000 ;  /* 0x4000000000077882 */ /* 0x000fe20000000000 */
[----:B------:R-:W-:Y:S02]  /*3820*/  VIADD R9, R224, 0x80 ;  /* 0x00000080e0097836 */ /* 0x000fe40000000000 */
[----:B------:R-:W-:Y:S01]  /*3830*/  FMUL.FTZ R26, R26, UR61 ;  /* 0x0000003d1a1a7c20 */ /* 0x000fe20008410000 */
[----:B------:R-:W-:Y:S02]  /*3840*/  VIADD R10, R224, 0x180 ;  /* 0x00000180e00a7836 */ /* 0x000fe40000000000 */
[----:B------:R-:W-:Y:S01]  /*3850*/  FMUL.FTZ R13, R27, UR61 ;  /* 0x0000003d1b0d7c20 */ /* 0x000fe20008410000 */
[----:B------:R-:W-:-:S02]  /*3860*/  VIADD R11, R225, 0x2 ;  /* 0x00000002e10b7836 */ /* 0x000fc40000000000 */
[----:B------:R-:W-:Y:S01]  /*3870*/  FMUL.FTZ R29, R29, UR61 ;  /* 0x0000003d1d1d7c20 */ /* 0x000fe20008410000 */
[----:B----4-:R-:W-:Y:S01]  /*3880*/  VIADD R12, R224, 0x980 ;  /* 0x00000980e00c7836 */ /* 0x010fe20000000000 */
[----:B------:R-:W-:Y:S01]  /*3890*/  R2UR UR8, R10 ;  /* 0x000000000a0872ca */ /* 0x000fe200000e0000 */
[C---:B------:R-:W-:Y:S01]  /*38a0*/  VIADD R10, R224.reuse, 0x2 ;  /* 0x00000002e00a7836 */ /* 0x040fe20000000000 */
[----:B------:R-:W-:Y:S01]  /*38b0*/  R2UR UR11, R11 ;  /* 0x000000000b0b72ca */ /* 0x000fe200000e0000 */
[----:B------:R-:W-:Y:S01]  /*38c0*/  HGMMA.64x8x16.F32.BF16 R44, gdesc[UR4], RZ, !UPT, gsb0 ;  /* 0x00000000042c79f0 */ /* 0x000fe2000c0018ff */
[----:B------:R-:W-:Y:S01]  /*38d0*/  R2UR UR6, R9 ;  /* 0x00000000090672ca */ /* 0x000fe200000e0000 */
[----:B------:R-:W-:Y:S01]  /*38e0*/  UMOV UR7, 0x40000000 ;  /* 0x4000000000077882 */ /* 0x000fe20000000000 */
[----:B------:R-:W-:Y:S01]  /*38f0*/  VIADD R9, R224, 0x100 ;  /* 0x00000100e0097836 */ /* 0x000fe20000000000 */
[----:B------:R-:W-:Y:S01]  /*3900*/  R2UR UR10, R10 ;  /* 0x000000000a0a72ca */ /* 0x000fe200000e0000 */
[----:B------:R-:W-:-:S02]  /*3910*/  VIADD R10, R224, 0x202 ;  /* 0x00000202e00a7836 */ /* 0x000fc40000000000 */
[----:B------:R-:W-:Y:S01]  /*3920*/  FMUL.FTZ R31, R31, UR61 ;  /* 0x0000003d1f1f7c20 */ /* 0x000fe20008410000 */
[----:B------:R-:W-:Y:S02]  /*3930*/  VIADD R11, R224, 0x880 ;  /* 0x00000880e00b7836 */ /* 0x000fe40000000000 */
[----:B------:R-:W-:Y:S01]  /*3940*/  FMUL.FTZ R28, R28, UR61 ;  /* 0x0000003d1c1c7c20 */ /* 0x000fe20008410000 */
[----:B------:R-:W-:Y:S02]  /*3950*/  VIADD R14, R224, 0x782 ;  /* 0x00000782e00e7836 */ /* 0x000fe40000000000 */
[----:B------:R-:W-:Y:S01]  /*3960*/  FMUL.FTZ R36, R36, UR61 ;  /* 0x0000003d24247c20 */ /* 0x000fe20008410000 */
[----:B------:R-:W-:Y:S01]  /*3970*/  VIADD R15, R225, 0x602 ;  /* 0x00000602e10f7836 */ /* 0x000fe20000000000 */
[----:B------:R-:W-:Y:S01]  /*3980*/  R2UR UR25, R11 ;  /* 0x000000000b1972ca */ /* 0x000fe200000e0000 */
[----:B------:R-:W-:Y:S02]  /*3990*/  VIADD R11, R224, 0x900 ;  /* 0x00000900e00b7836 */ /* 0x000fe40000000000 */
[----:B------:R-:W-:Y:S01]  /*39a0*/  FMUL.FTZ R30, R30, UR61 ;  /* 0x0000003d1e1e7c20 */ /* 0x000fe20008410000 */
[C---:B------:R-:W-:Y:S01]  /*39b0*/  VIADD R20, R224.reuse, 0x882 ;  /* 0x00000882e0147836 */ /* 0x040fe20000000000 */
[----:B------:R-:W1:Y:S01]  /*39c0*/  MUFU.TANH R13, R13 ;  /* 0x0000000d000d7308 */ /* 0x000e620000002400 */
[C---:B------:R-:W-:Y:S01]  /*39d0*/  VIADD R21, R224.reuse, 0x982 ;  /* 0x00000982e0157836 */ /* 0x040fe20000000000 */
[----:B------:R-:W-:Y:S01]  /*39e0*/  R2UR UR23, R11 ;  /* 0x000000000b1772ca */ /* 0x000fe200000e0000 */
[----:B------:R-:W-:-:S02]  /*39f0*/  VIADD R22, R224, 0x784 ;  /* 0x00000784e0167836 */ /* 0x000fc40000000000 */
[----:B------:R-:W-:Y:S01]  /*3a00*/  FMUL.FTZ R37, R37, UR61 ;  /* 0x0000003d25257c20 */ /* 0x000fe20008410000 */
[----:B------:R-:W-:Y:S01]  /*3a10*/  VIADD R23, R225, 0x604 ;  /* 0x00000604e1177836 */ /* 0x000fe20000000000 */
[----:B------:R-:W-:Y:S01]  /*3a20*/  ISETP.GT.AND P6, PT, R2, 0x1, PT ;  /* 0x000000010200780c */ /* 0x000fe20003fc4270 */
[----:B------:R-:W-:Y:S01]  /*3a30*/  VIADD R27, R224, 0x886 ;  /* 0x00000886e01b7836 */ /* 0x000fe20000000000 */
[----:B------:R4:W5:Y:S01]  /*3a40*/  MUFU.TANH R11, R26 ;  /* 0x0000001a000b7308 */ /* 0x0009620000002400 */
[----:B------:R-:W-:Y:S01]  /*3a50*/  FMUL.FTZ R35, R35, UR61 ;  /* 0x0000003d23237c20 */ /* 0x000fe20008410000 */
[----:B------:R-:W-:Y:S01]  /*3a60*/  FMUL.FTZ R39, R39, UR61 ;  /* 0x0000003d27277c20 */ /* 0x000fe20008410000 */
[C---:B------:R-:W-:Y:S01]  /*3a70*/  ISETP.GT.AND P2, PT, R2.reuse, 0x11, PT ;  /* 0x000000110200780c */ /* 0x040fe20003f44270 */
[----:B------:R-:W-:Y:S01]  /*3a80*/  UMOV UR57, 0x40000040 ;  /* 0x4000004000397882 */ /* 0x000fe20000000000 */
[C---:B------:R-:W-:Y:S01]  /*3a90*/  ISETP.GT.AND P1, PT, R2.reuse, 0x10, PT ;  /* 0x000000100200780c */ /* 0x040fe20003f24270 */
[----:B------:R-:W-:Y:S01]  /*3aa0*/  UMOV UR59, 0x40 ;  /* 0x00000040003b7882 */ /* 0x000fe20000000000 */
[----:B------:R-:W-:Y:S01]  /*3ab0*/  ISETP.GT.AND P3, PT, R2, 0x20, PT ;  /* 0x000000200200780c */ /* 0x000fe20003f64270 */
[----:B------:R-:W-:Y:S01]  /*3ac0*/  UMOV UR33, UR57 ;  /* 0x0000003900217c82 */ /* 0x000fe20008000000 */
[----:B----4-:R-:W-:Y:S01]  /*3ad0*/  VIADD R26, R224, 0x786 ;  /* 0x00000786e01a7836 */ /* 0x010fe20000000000 */
[C---:B------:R-:W-:Y:S01]  /*3ae0*/  ISETP.GT.AND P4, PT, R2.reuse, 0x21, PT ;  /* 0x000000210200780c */ /* 0x040fe20003f84270 */
[----:B------:R-:W-:Y:S01]  /*3af0*/  UMOV UR35, 0x40 ;  /* 0x0000004000237882 */ /* 0x000fe20000000000 */
[----:B------:R-:W-:Y:S01]  /*3b00*/  ISETP.GT.AND P5, PT, R2, RZ, PT ;  /* 0x000000ff0200720c */ /* 0x000fe20003fa4270 */
[----:B------:R-:W-:Y:S01]  /*3b10*/  UMOV UR49, 0x40000040 ;  /* 0x4000004000317882 */ /* 0x000fe20000000000 */
[----:B------:R-:W-:Y:S01]  /*3b20*/  R2UR UR24, R26 ;  /* 0x000000001a1872ca */ /* 0x000fe200000e0000 */
[----:B------:R-:W-:Y:S01]  /*3b30*/  VIADD R26, R224, 0x806 ;  /* 0x00000806e01a7836 */ /* 0x000fe20000000000 */
[----:B-1----:R-:W-:Y:S01]  /*3b40*/  FSEL R235, R13, -INF , P6 ;  /* 0xff8000000deb7808 */ /* 0x002fe20003000000 */
[----:B------:R-:W-:Y:S01]  /*3b50*/  UMOV UR51, 0x40 ;  /* 0x0000004000337882 */ /* 0x000fe20000000000 */
[C---:B-----5:R-:W-:Y:S01]  /*3b60*/  FSEL R233, R11.reuse, -INF , P5 ;  /* 0xff8000000be97808 */ /* 0x060fe20002800000 */
[----:B------:R-:W-:Y:S01]  /*3b70*/  FFMA.FTZ R11, -R11, R11, 1 ;  /* 0x3f8000000b0b7423 */ /* 0x000fe2000001010b */
[----:B------:R-:W-:Y:S01]  /*3b80*/  LEA R237, R229, UR60, 0x2 ;  /* 0x0000003ce5ed7c11 */ /* 0x000fe2000f8e10ff */
[----:B------:R-:W-:Y:S01]  /*3b90*/  UMOV UR53, UR49 ;  /* 0x0000003100357c82 */ /* 0x000fe20008000000 */
[----:B------:R-:W-:Y:S01]  /*3ba0*/  UMOV UR55, 0x40 ;  /* 0x0000004000377882 */ /* 0x000fe20000000000 */
[----:B------:R-:W-:Y:S01]  /*3bb0*/  UMOV UR45, UR49 ;  /* 0x00000031002d7c82 */ /* 0x000fe20008000000 */
[----:B------:R-:W-:-:S02]  /*3bc0*/  WARPGROUP.DEPBAR.LE gsb0, 0x0 ;  /* 0x00008000000079c5 */ /* 0x000fc40000010000 */
[----:B------:R-:W-:Y:S01]  /*3bd0*/  WARPGROUP.ARRIVE ;  /* 0x00000000000079c5 */ /* 0x000fe20000000000 */
[----:B------:R-:W-:Y:S01]  /*3be0*/  UMOV UR47, 0x40 ;  /* 0x00000040002f7882 */ /* 0x000fe20000000000 */
[----:B------:R-:W-:Y:S01]  /*3bf0*/  UMOV UR29, 0x40000040 ;  /* 0x40000040001d7882 */ /* 0x000fe20000000000 */
[----:B------:R-:W-:Y:S01]  /*3c00*/  UMOV UR31, 0x40 ;  /* 0x00000040001f7882 */ /* 0x000fe20000000000 */
[----:B------:R-:W-:Y:S01]  /*3c10*/  UMOV UR41, UR29 ;  /* 0x0000001d00297c82 */ /* 0x000fe20008000000 */
[----:B------:R-:W-:Y:S01]  /*3c20*/  UMOV UR43, 0x40 ;  /* 0x00000040002b7882 */ /* 0x000fe20000000000 */
[----:B------:R-:W-:Y:S01]  /*3c30*/  HGMMA.64x8x16.F32.BF16 R48, gdesc[UR4], RZ, !UPT, gsb0 ;  /* 0x00000000043079f0 */ /* 0x000fe2000c0018ff */
[----:B------:R-:W-:Y:S01]  /*3c40*/  R2UR UR6, R9 ;  /* 0x00000000090672ca */ /* 0x000fe200000e0000 */
[----:B------:R-:W-:Y:S01]  /*3c50*/  UMOV UR7, 0x40000000 ;  /* 0x4000000000077882 */ /* 0x000fe20000000000 */
[----:B------:R-:W-:Y:S01]  /*3c60*/  VIADD R9, R224, 0x200 ;  /* 0x00000200e0097836 */ /* 0x000fe20000000000 */
[----:B------:R-:W-:Y:S01]  /*3c70*/  UMOV UR37, UR29 ;  /* 0x0000001d00257c82 */ /* 0x000fe20008000000 */
[----:B------:R-:W-:Y:S01]  /*3c80*/  UMOV UR39, 0x40 ;  /* 0x0000004000277882 */ /* 0x000fe20000000000 */
[----:B------:R-:W-:Y:S01]  /*3c90*/  UMOV UR27, 0x40 ;  /* 0x00000040001b7882 */ /* 0x000fe20000000000 */
[----:B------:R-:W-:Y:S01]  /*3ca0*/  IMAD R5, R4, 0x2800, R5 ;  /* 0x0000280004057824 */ /* 0x000fe200078e0205 */
[----:B------:R-:W-:Y:S01]  /*3cb0*/  R2UR UR9, R9 ;  /* 0x00000000090972ca */ /* 0x000fe200000e0000 */
[----:B------:R-:W-:-:S03]  /*3cc0*/  VIADD R9, R224, 0x82 ;  /* 0x00000082e0097836 */ /* 0x000fc60000000000 */
[----:B------:R-:W-:-:S04]  /*3cd0*/  SHF.R.U32.HI R5, RZ, 0x4, R5 ;  /* 0x00000004ff057819 */ /* 0x000fc80000011605 */
[----:B------:R-:W-:Y:S01]  /*3ce0*/  LOP3.LUT R5, R5, 0x3fff, RZ, 0xc0, !PT ;  /* 0x00003fff05057812 */ /* 0x000fe200078ec0ff */
        /* <DEDUP_REMOVED lines=10> */
[----:B------:R-:W-:Y:S01]  /*3d90*/  R2UR UR9, R10 ;  /* 0x000000000a0972ca */ /* 0x000fe200000e0000 */
[----:B------:R-:W-:Y:S01]  /*3da0*/  VIADD R10, R225, 0x4 ;  /* 0x00000004e10a7836 */ /* 0x000fe20000000000 */
[----:B------:R-:W-:Y:S02]  /*3db0*/  WARPGROUP.DEPBAR.LE gsb0, 0x0 ;  /* 0x00008000000079c5 */ /* 0x000fe40000010000 */
[----:B------:R-:W-:-:S06]  /*3dc0*/  WARPGROUP.ARRIVE ;  /* 0x00000000000079c5 */ /* 0x000fcc0000000000 */
[----:B------:R-:W-:Y:S01]  /*3dd0*/  HGMMA.64x8x16.F32.BF16 R220, gdesc[UR4], RZ, !UPT, gsb0 ;  /* 0x0000000004dc79f0 */ /* 0x000fe2000c0018ff */
[----:B------:R-:W-:Y:S01]  /*3de0*/  UMOV UR6, UR10 ;  /* 0x0000000a00067c82 */ /* 0x000fe20008000000 */
[----:B------:R-:W-:Y:S01]  /*3df0*/  UMOV UR7, 0x40000000 ;  /* 0x4000000000077882 */ /* 0x000fe20000000000 */
[----:B------:R-:W-:Y:S01]  /*3e00*/  UMOV UR4, UR11 ;  /* 0x0000000b00047c82 */ /* 0x000fe20008000000 */
[----:B------:R-:W-:Y:S01]  /*3e10*/  UMOV UR5, 0x40000040 ;  /* 0x4000004000057882 */ /* 0x000fe20000000000 */
[----:B------:R-:W-:Y:S01]  /*3e20*/  R2UR UR11, R10 ;  /* 0x000000000a0b72ca */ /* 0x000fe200000e0000 */
[----:B------:R-:W-:Y:S01]  /*3e30*/  VIADD R10, R224, 0x204 ;  /* 0x00000204e00a7836 */ /* 0x000fe20000000000 */
[----:B------:R-:W-:Y:S02]  /*3e40*/  WARPGROUP.DEPBAR.LE gsb0, 0x0 ;  /* 0x00008000000079c5 */ /* 0x000fe40000010000 */
[----:B------:R-:W-:-:S06]  /*3e50*/  WARPGROUP.ARRIVE ;  /* 0x00000000000079c5 */ /* 0x000fcc0000000000 */
[----:B------:R-:W-:Y:S01]  /*3e60*/  HGMMA.64x8x16.F32.BF16 R44, gdesc[UR4], R44, gsb0 ;  /* 0x00000000042c79f0 */ /* 0x000fe2000800182c */
[----:B------:R-:W-:Y:S01]  /*3e70*/  R2UR UR6, R9 ;  /* 0x00000000090672ca */ /* 0x000fe200000e0000 */
[----:B------:R-:W-:Y:S01]  /*3e80*/  UMOV UR7, 0x40000000 ;  /* 0x4000000000077882 */ /* 0x000fe20000000000 */
[----:B------:R-:W-:Y:S01]  /*3e90*/  VIADD R9, R224, 0x102 ;  /* 0x00000102e0097836 */ /* 0x000fe20000000000 */
[----:B------:R-:W-:Y:S02]  /*3ea0*/  WARPGROUP.DEPBAR.LE gsb0, 0x0 ;  /* 0x00008000000079c5 */ /* 0x000fe40000010000 */
[----:B------:R-:W-:-:S08]  /*3eb0*/  WARPGROUP.ARRIVE ;  /* 0x00000000000079c5 */ /* 0x000fd00000000000 */
[----:B------:R-:W-:Y:S01]  /*3ec0*/  HGMMA.64x8x16.F32.BF16 R48, gdesc[UR4], R48, gsb0 ;  /* 0x00000000043079f0 */ /* 0x000fe20008001830 */
[----:B------:R-:W-:Y:S01]  /*3ed0*/  R2UR UR6, R9 ;  /* 0x00000000090672ca */ /* 0x000fe200000e0000 */
[----:B------:R-:W-:Y:S01]  /*3ee0*/  UMOV UR7, 0x40000000 ;  /* 0x4000000000077882 */ /* 0x000fe20000000000 */
[----:B------:R-:W-:-:S05]  /*3ef0*/  VIADD R9, R224, 0x182 ;  /* 0x00000182e0097836 */ /* 0x000fca0000000000 */
[----:B------:R-:W-:Y:S01]  /*3f00*/  R2UR UR8, R9 ;  /* 0x00000000090872ca */ /* 0x000fe200000e0000 */
[----:B------:R-:W-:-:S05]  /*3f10*/  VIADD R9, R224, 0x4 ;  /* 0x00000004e0097836 */ /* 0x000fca0000000000 */
        /* <DEDUP_REMOVED lines=12> */
[----:B------:R-:W-:Y:S01]  /*3fe0*/  R2UR UR9, R10 ;  /* 0x000000000a0972ca */ /* 0x000fe200000e0000 */
[----:B------:R-:W-:Y:S01]  /*3ff0*/  VIADD R10, R225, 0x6 ;  /* 0x00000006e10a7836 */ /* 0x000fe20000000000 */
[----:B------:R-:W-:Y:S02]  /*4000*/  WARPGROUP.DEPBAR.LE gsb0, 0x0 ;  /* 0x00008000000079c5 */ /* 0x000fe40000010000 */
[----:B------:R-:W-:-:S06]  /*4010*/  WARPGROUP.ARRIVE ;  /* 0x00000000000079c5 */ /* 0x000fcc0000000000 */
[----:B------:R-:W-:Y:S01]  /*4020*/  HGMMA.64x8x16.F32.BF16 R220, gdesc[UR4], R220, gsb0 ;  /* 0x0000000004dc79f0 */ /* 0x000fe200080018dc */
        /* <DEDUP_REMOVED lines=225> */
[----:B------:R-:W-:-:S05]  /*4e40*/  VIADD R10, R225, 0x402 ;  /* 0x00000402e10a7836 */ /* 0x000fca0000000000 */
[----:B------:R-:W-:Y:S01]  /*4e50*/  R2UR UR12, R10 ;  /* 0x000000000a0c72ca */ /* 0x000fe200000e0000 */
[----:B------:R-:W-:Y:S01]  /*4e60*/  VIADD R10, R224, 0x702 ;  /* 0x00000702e00a7836 */ /* 0x000fe20000000000 */
[----:B------:R-:W-:Y:S02]  /*4e70*/  WARPGROUP.DEPBAR.LE gsb0, 0x0 ;  /* 0x00008000000079c5 */ /* 0x000fe40000010000 */
[----:B------:R-:W-:-:S06]  /*4e80*/  WARPGROUP.ARRIVE ;  /* 0x00000000000079c5 */ /* 0x000fcc0000000000 */
[----:B------:R-:W-:Y:S01]  /*4e90*/  HGMMA.64x8x16.F32.BF16 R44, gdesc[UR4], R44, gsb0 ;  /* 0x00000000042c79f0 */ /* 0x000fe2000800182c */
[----:B------:R-:W-:Y:S01]  /*4ea0*/  R2UR UR6, R9 ;  /* 0x00000000090672ca */ /* 0x000fe200000e0000 */
[----:B------:R-:W-:Y:S01]  /*4eb0*/  UMOV UR7, 0x40000000 ;  /* 0x4000000000077882 */ /* 0x000fe20000000000 */
[----:B------:R-:W-:-:S05]  /*4ec0*/  VIADD R9, R224, 0x600 ;  /* 0x00000600e0097836 */ /* 0x000fca0000000000 */
[----:B------:R-:W-:Y:S01]  /*4ed0*/  R2UR UR8, R9 ;  /* 0x00000000090872ca */ /* 0x000fe200000e0000 */
        /* <DEDUP_REMOVED lines=33> */
[----:B------:R-:W-:Y:S01]  /*50f0*/  R2UR UR12, R10 ;  /* 0x000000000a0c72ca */ /* 0x000fe200000e0000 */
        /* <DEDUP_REMOVED lines=44> */
[----:B------:R-:W-:Y:S01]  /*53c0*/  FMUL.FTZ R9, R24, UR61 ;  /* 0x0000003d18097c20 */ /* 0x000fe20008410000 */
[----:B------:R-:W-:-:S05]  /*53d0*/  VIADD R24, R224, 0x804 ;  /* 0x00000804e0187836 */ /* 0x000fca0000000000 */
[----:B------:R-:W-:Y:S01]  /*53e0*/  MUFU.TANH R9, R9 ;  /* 0x0000000900097308 */ /* 0x000fe20000002400 */
        /* <DEDUP_REMOVED lines=8> */
[C---:B------:R-:W-:Y:S01]  /*5470*/  VIADD R10, R225.reuse, 0x600 ;  /* 0x00000600e10a7836 */ /* 0x040fe20000000000 */
[----:B------:R-:W-:Y:S01]  /*5480*/  R2UR UR13, R20 ;  /* 0x00000000140d72ca */ /* 0x000fe200000e0000 */
[----:B------:R-:W-:Y:S02]  /*5490*/  VIADD R20, R224, 0x902 ;  /* 0x00000902e0147836 */ /* 0x000fe40000000000 */
[----:B------:R-:W-:Y:S01]  /*54a0*/  VIADD R225, R225, 0x606 ;  /* 0x00000606e1e17836 */ /* 0x000fe20000000000 */
[----:B------:R-:W-:Y:S01]  /*54b0*/  R2UR UR10, R10 ;  /* 0x000000000a0a72ca */ /* 0x000fe200000e0000 */
[----:B------:R-:W-:Y:S01]  /*54c0*/  VIADD R10, R224, 0x800 ;  /* 0x00000800e00a7836 */ /* 0x000fe20000000000 */
[----:B------:R-:W-:-:S02]  /*54d0*/  R2UR UR11, R20 ;  /* 0x00000000140b72ca */ /* 0x000fc400000e0000 */
[----:B------:R1:W4:Y:S02]  /*54e0*/  MUFU.TANH R20, R31 ;  /* 0x0000001f00147308 */ /* 0x0003240000002400 */
[----:B------:R-:W-:Y:S01]  /*54f0*/  R2UR UR20, R10 ;  /* 0x000000000a1472ca */ /* 0x000fe200000e0000 */
[----:B------:R-:W-:Y:S01]  /*5500*/  FMUL.FTZ R10, R25, UR61 ;  /* 0x0000003d190a7c20 */ /* 0x000fe20008410000 */
[----:B------:R-:W-:-:S05]  /*5510*/  VIADD R25, R224, 0x984 ;  /* 0x00000984e0197836 */ /* 0x000fca0000000000 */
[----:B------:R-:W-:Y:S01]  /*5520*/  R2UR UR26, R25 ;  /* 0x00000000191a72ca */ /* 0x000fe200000e0000 */
[----:B------:R-:W5:Y:S01]  /*5530*/  MUFU.TANH R10, R10 ;  /* 0x0000000a000a7308 */ /* 0x000f620000002400 */
[----:B-1----:R-:W-:-:S07]  /*5540*/  FMUL.FTZ R31, R40, UR61 ;  /* 0x0000003d281f7c20 */ /* 0x002fce0008410000 */
[----:B------:R1:W-:Y:S08]  /*5550*/  MUFU.TANH R25, R36 ;  /* 0x0000002400197308 */ /* 0x0003f00000002400 */
[----:B------:R-:W-:Y:S01]  /*5560*/  MUFU.TANH R31, R31 ;  /* 0x0000001f001f7308 */ /* 0x000fe20000002400 */
[----:B-1----:R-:W-:Y:S01]  /*5570*/  FMUL.FTZ R36, R41, UR61 ;  /* 0x0000003d29247c20 */ /* 0x002fe20008410000 */
[----:B----4-:R-:W-:Y:S01]  /*5580*/  FSEL R41, R20, -INF , P2 ;  /* 0xff80000014297808 */ /* 0x010fe20001000000 */
[----:B------:R-:W-:-:S02]  /*5590*/  WARPGROUP.DEPBAR.LE gsb0, 0x0 ;  /* 0x00008000000079c5 */ /* 0x000fc40000010000 */
[----:B------:R-:W-:-:S03]  /*55a0*/  WARPGROUP.ARRIVE ;  /* 0x00000000000079c5 */ /* 0x000fc60000000000 */
[----:B------:R-:W-:Y:S03]  /*55b0*/  MUFU.TANH R36, R36 ;  /* 0x0000002400247308 */ /* 0x000fe60000002400 */
        /* <DEDUP_REMOVED lines=9> */
[----:B------:R-:W-:-:S05]  /*5650*/  VIADD R15, R224, 0x802 ;  /* 0x00000802e00f7836 */ /* 0x000fca0000000000 */
[----:B------:R-:W-:Y:S02]  /*5660*/  R2UR UR15, R15 ;  /* 0x000000000f0f72ca */ /* 0x000fe400000e0000 */
[----:B------:R5:W1:Y:S02]  /*5670*/  MUFU.TANH R15, R30 ;  /* 0x0000001e000f7308 */ /* 0x000a640000002400 */
[C---:B-----5:R-:W-:Y:S01]  /*5680*/  FSEL R30, R10.reuse, -INF , P6 ;  /* 0xff8000000a1e7808 */ /* 0x060fe20003000000 */
[----:B------:R-:W-:Y:S01]  /*5690*/  FFMA.FTZ R10, -R10, R10, 1 ;  /* 0x3f8000000a0a7423 */ /* 0x000fe2000001010a */
[----:B------:R-:W-:Y:S02]  /*56a0*/  ISETP.GT.AND P6, PT, R2, 0x31, PT ;  /* 0x000000310200780c */ /* 0x000fe40003fc4270 */
[----:B-1----:R-:W-:Y:S01]  /*56b0*/  FSEL R227, R15, -INF , P1 ;  /* 0xff8000000fe37808 */ /* 0x002fe20000800000 */
[----:B------:R-:W-:Y:S02]  /*56c0*/  WARPGROUP.DEPBAR.LE gsb0, 0x0 ;  /* 0x00008000000079c5 */ /* 0x000fe40000010000 */
[----:B------:R-:W-:-:S06]  /*56d0*/  WARPGROUP.ARRIVE ;  /* 0x00000000000079c5 */ /* 0x000fcc0000000000 */
[----:B------:R-:W-:Y:S01]  /*56e0*/  HGMMA.64x8x16.F32.BF16 R52, gdesc[UR4], R52, gsb0 ;  /* 0x00000000043479f0 */ /* 0x000fe20008001834 */
[----:B------:R-:W-:Y:S01]  /*56f0*/  UMOV UR6, UR19 ;  /* 0x0000001300067c82 */ /* 0x000fe20008000000 */
[----:B------:R-:W-:Y:S01]  /*5700*/  UMOV UR7, 0x40000000 ;  /* 0x4000000000077882 */ /* 0x000fe20000000000 */
[----:B------:R-:W-:Y:S02]  /*5710*/  R2UR UR19, R14 ;  /* 0x000000000e1372ca */ /* 0x000fe400000e0000 */
[----:B------:R-:W1:Y:S02]  /*5720*/  MUFU.TANH R14, R29 ;  /* 0x0000001d000e7308 */ /* 0x000e640000002400 */
[C---:B-1----:R-:W-:Y:S01]  /*5730*/  FSEL R40, R14.reuse, -INF , P2 ;  /* 0xff8000000e287808 */ /* 0x042fe20001000000 */
[----:B------:R-:W-:Y:S01]  /*5740*/  FFMA.FTZ R14, -R14, R14, 1 ;  /* 0x3f8000000e0e7423 */ /* 0x000fe2000001010e */
[----:B------:R-:W-:Y:S01]  /*5750*/  ISETP.GT.AND P2, PT, R2, 0x41, PT ;  /* 0x000000410200780c */ /* 0x000fe20003f44270 */
[----:B------:R-:W-:-:S02]  /*5760*/  WARPGROUP.DEPBAR.LE gsb0, 0x0 ;  /* 0x00008000000079c5 */ /* 0x000fc40000010000 */
[----:B------:R-:W-:-:S06]  /*5770*/  WARPGROUP.ARRIVE ;  /* 0x00000000000079c5 */ /* 0x000fcc0000000000 */
[----:B------:R-:W-:Y:S01]  /*5780*/  HGMMA.64x8x16.F32.BF16 R216, gdesc[UR4], R216, gsb0 ;  /* 0x0000000004d879f0 */ /* 0x000fe200080018d8 */
[----:B------:R-:W-:Y:S01]  /*5790*/  UMOV UR6, UR21 ;  /* 0x0000001500067c82 */ /* 0x000fe20008000000 */
[----:B------:R-:W-:Y:S01]  /*57a0*/  UMOV UR7, 0x40000000 ;  /* 0x4000000000077882 */ /* 0x000fe20000000000 */
[----:B------:R-:W-:Y:S02]  /*57b0*/  R2UR UR21, R12 ;  /* 0x000000000c1572ca */ /* 0x000fe400000e0000 */
[----:B------:R1:W-:Y:S02]  /*57c0*/  MUFU.TANH R12, R28 ;  /* 0x0000001c000c7308 */ /* 0x0003e40000002400 */
[----:B-1----:R-:W-:-:S05]  /*57d0*/  VIADD R28, R224, 0x906 ;  /* 0x00000906e01c7836 */ /* 0x002fca0000000000 */
[----:B------:R-:W-:Y:S02]  /*57e0*/  R2UR UR30, R28 ;  /* 0x000000001c1e72ca */ /* 0x000fe400000e0000 */
        /* <DEDUP_REMOVED lines=9> */
[----:B------:R-:W-:Y:S01]  /*5880*/  FMUL.FTZ R21, R32, UR61 ;  /* 0x0000003d20157c20 */ /* 0x000fe20008410000 */
[----:B------:R-:W-:Y:S01]  /*5890*/  R2UR UR22, R26 ;  /* 0x000000001a1672ca */ /* 0x000fe200000e0000 */
[----:B------:R-:W-:Y:S01]  /*58a0*/  FMUL.FTZ R32, R42, UR61 ;  /* 0x0000003d2a207c20 */ /* 0x000fe20008410000 */
[----:B------:R-:W-:Y:S08]  /*58b0*/  MUFU.TANH R26, R37 ;  /* 0x00000025001a7308 */ /* 0x000ff00000002400 */
[----:B------:R-:W-:Y:S08]  /*58c0*/  MUFU.TANH R21, R21 ;  /* 0x0000001500157308 */ /* 0x000ff00000002400 */
[----:B------:R-:W-:Y:S01]  /*58d0*/  MUFU.TANH R32, R32 ;  /* 0x0000002000207308 */ /* 0x000fe20000002400 */
[----:B------:R-:W-:-:S02]  /*58e0*/  WARPGROUP.DEPBAR.LE gsb0, 0x0 ;  /* 0x00008000000079c5 */ /* 0x000fc40000010000 */
[----:B------:R-:W-:-:S06]  /*58f0*/  WARPGROUP.ARRIVE ;  /* 0x00000000000079c5 */ /* 0x000fcc0000000000 */
[----:B------:R-:W-:Y:S01]  /*5900*/  HGMMA.64x8x16.F32.BF16 R44, gdesc[UR4], R44, gsb0 ;  /* 0x00000000042c79f0 */ /* 0x000fe2000800182c */
[----:B------:R-:W-:Y:S01]  /*5910*/  UMOV UR6, UR8 ;  /* 0x0000000800067c82 */ /* 0x000fe20008000000 */
[----:B------:R-:W-:Y:S01]  /*5920*/  UMOV UR7, 0x40000000 ;  /* 0x4000000000077882 */ /* 0x000fe20000000000 */
[----:B------:R-:W-:Y:S01]  /*5930*/  R2UR UR8, R22 ;  /* 0x00000000160872ca */ /* 0x000fe200000e0000 */
[----:B------:R-:W-:-:S06]  /*5940*/  FMUL.FTZ R22, R33, UR61 ;  /* 0x0000003d21167c20 */ /* 0x000fcc0008410000 */
[----:B------:R-:W1:Y:S02]  /*5950*/  MUFU.TANH R22, R22 ;  /* 0x0000001600167308 */ /* 0x000e640000002400 */
[C---:B-1----:R-:W-:Y:S01]  /*5960*/  FSEL R42, R22.reuse, -INF , P4 ;  /* 0xff800000162a7808 */ /* 0x042fe20002000000 */
[----:B------:R-:W-:Y:S01]  /*5970*/  FFMA.FTZ R22, -R22, R22, 1 ;  /* 0x3f80000016167423 */ /* 0x000fe20000010116 */
        /* <DEDUP_REMOVED lines=30> */
[----:B------:R-:W-:Y:S01]  /*5b60*/  VIADD R24, R224, 0x884 ;  /* 0x00000884e0187836 */ /* 0x000fe20000000000 */
[C---:B------:R-:W-:Y:S01]  /*5b70*/  FSEL R34, R9.reuse, -INF , P5 ;  /* 0xff80000009227808 */ /* 0x040fe20002800000 */
[----:B------:R-:W-:Y:S01]  /*5b80*/  FFMA.FTZ R9, -R9, R9, 1 ;  /* 0x3f80000009097423 */ /* 0x000fe20000010109 */
[----:B------:R-:W-:Y:S01]  /*5b90*/  ISETP.GT.AND P5, PT, R2, 0x30, PT ;  /* 0x000000300200780c */ /* 0x000fe20003fa4270 */
[----:B------:R-:W-:Y:S01]  /*5ba0*/  MUFU.TANH R23, R23 ;  /* 0x0000001700177308 */ /* 0x000fe20000002400 */
[----:B------:R-:W-:Y:S01]  /*5bb0*/  R2UR UR14, R24 ;  /* 0x00000000180e72ca */ /* 0x000fe200000e0000 */
[----:B------:R-:W-:-:S02]  /*5bc0*/  VIADD R24, R224, 0x904 ;  /* 0x00000904e0187836 */ /* 0x000fc40000000000 */
[----:B------:R-:W-:-:S03]  /*5bd0*/  VIADD R224, R224, 0x986 ;  /* 0x00000986e0e07836 */ /* 0x000fc60000000000 */
[----:B------:R-:W-:Y:S02]  /*5be0*/  R2UR UR16, R24 ;  /* 0x00000000181072ca */ /* 0x000fe400000e0000 */
[----:B------:R-:W-:Y:S01]  /*5bf0*/  MUFU.TANH R24, R35 ;  /* 0x0000002300187308 */ /* 0x000fe20000002400 */
[----:B------:R-:W-:Y:S02]  /*5c00*/  R2UR UR28, R224 ;  /* 0x00000000e01c72ca */ /* 0x000fe400000e0000 */
[----:B------:R-:W-:Y:S01]  /*5c10*/  FSEL R224, R36, -INF , P2 ;  /* 0xff80000024e07808 */ /* 0x000fe20001000000 */
[----:B------:R-:W-:Y:S02]  /*5c20*/  WARPGROUP.DEPBAR.LE gsb0, 0x0 ;  /* 0x00008000000079c5 */ /* 0x000fe40000010000 */
[----:B------:R-:W-:-:S06]  /*5c30*/  WARPGROUP.ARRIVE ;  /* 0x00000000000079c5 */ /* 0x000fcc0000000000 */
[----:B------:R-:W-:Y:S01]  /*5c40*/  HGMMA.64x8x16.F32.BF16 R44, gdesc[UR4], R44, gsb0 ;  /* 0x00000000042c79f0 */ /* 0x000fe2000800182c */
[----:B------:R-:W-:Y:S01]  /*5c50*/  UMOV UR6, UR20 ;  /* 0x0000001400067c82 */ /* 0x000fe20008000000 */
[----:B------:R-:W-:Y:S01]  /*5c60*/  UMOV UR7, 0x40000000 ;  /* 0x4000000000077882 */ /* 0x000fe20000000000 */
[----:B------:R-:W-:Y:S01]  /*5c70*/  R2UR UR20, R27 ;  /* 0x000000001b1472ca */ /* 0x000fe200000e0000 */
[----:B------:R-:W-:Y:S01]  /*5c80*/  FMUL.FTZ R27, R38, UR61 ;  /* 0x0000003d261b7c20 */ /* 0x000fe20008410000 */
[C---:B------:R-:W-:Y:S01]  /*5c90*/  FSEL R38, R12.reuse, -INF , P1 ;  /* 0xff8000000c267808 */ /* 0x040fe20000800000 */
[----:B------:R-:W-:Y:S01]  /*5ca0*/  FFMA.FTZ R12, -R12, R12, 1 ;  /* 0x3f8000000c0c7423 */ /* 0x000fe2000001010c */
[----:B------:R-:W-:-:S03]  /*5cb0*/  ISETP.GT.AND P1, PT, R2, 0x40, PT ;  /* 0x000000400200780c */ /* 0x000fc60003f24270 */
        /* <DEDUP_REMOVED lines=8> */
[----:B------:R-:W-:Y:S01]  /*5d40*/  UMOV UR25, UR29 ;  /* 0x0000001d00197c82 */ /* 0x000fe20008000000 */
[----:B------:R-:W-:Y:S02]  /*5d50*/  WARPGROUP.DEPBAR.LE gsb0, 0x0 ;  /* 0x00008000000079c5 */ /* 0x000fe40000010000 */
[----:B------:R-:W-:-:S06]  /*5d60*/  WARPGROUP.ARRIVE ;  /* 0x00000000000079c5 */ /* 0x000fcc0000000000 */
[----:B------:R-:W-:Y:S01]  /*5d70*/  HGMMA.64x8x16.F32.BF16 R52, gdesc[UR4], R52, gsb0 ;  /* 0x00000000043479f0 */ /* 0x000fe20008001834 */
[----:B------:R-:W-:Y:S01]  /*5d80*/  UMOV UR6, UR23 ;  /* 0x0000001700067c82 */ /* 0x000fe20008000000 */
[----:B------:R-:W-:Y:S01]  /*5d90*/  UMOV UR7, 0x40000000 ;  /* 0x4000000000077882 */ /* 0x000fe20000000000 */
[----:B------:R-:W-:Y:S01]  /*5da0*/  UMOV UR23, 0x40 ;  /* 0x0000004000177882 */ /* 0x000fe20000000000 */
        /* <DEDUP_REMOVED lines=11> */
[----:B------:R-:W-:Y:S01]  /*5e60*/  UMOV UR4, UR17 ;  /* 0x0000001100047c82 */ /* 0x000fe20008000000 */
[----:B------:R-:W-:Y:S01]  /*5e70*/  UMOV UR5, 0x40000040 ;  /* 0x4000004000057882 */ /* 0x000fe20000000000 */
[----:B------:R-:W-:Y:S01]  /*5e80*/  ULDC UR17, c[0x0][0x744] ;  /* 0x0001d10000117ab9 */ /* 0x000fe20000000800 */
[----:B------:R-:W-:Y:S01]  /*5e90*/  UMOV UR19, 0x40 ;  /* 0x0000004000137882 */ /* 0x000fe20000000000 */
[--C-:B--2---:R-:W-:Y:S01]  /*5ea0*/  FFMA.FTZ R39, R30, UR17, -R7.reuse ;  /* 0x000000111e277c23 */ /* 0x104fe20008010807 */
[----:B------:R-:W-:Y:S01]  /*5eb0*/  FSEL R30, R21, -INF , P3 ;  /* 0xff800000151e7808 */ /* 0x000fe20001800000 */
[--C-:B------:R-:W-:Y:S01]  /*5ec0*/  FFMA.FTZ R37, R40, UR17, -R7.reuse ;  /* 0x0000001128257c23 */ /* 0x100fe20008010807 */
[--C-:B------:R-:W-:Y:S01]  /*5ed0*/  FFMA.FTZ R29, R38, UR17, -R7.reuse ;  /* 0x00000011261d7c23 */ /* 0x100fe20008010807 */
[--C-:B------:R-:W-:Y:S01]  /*5ee0*/  FFMA.FTZ R33, R42, UR17, -R7.reuse ;  /* 0x000000112a217c23 */ /* 0x100fe20008010807 */
[----:B------:R-:W-:Y:S01]  /*5ef0*/  FSEL R38, R26, -INF , P6 ;  /* 0xff8000001a267808 */ /* 0x000fe20003000000 */
[--C-:B------:R-:W-:Y:S01]  /*5f00*/  FFMA.FTZ R40, R30, UR17, -R7.reuse ;  /* 0x000000111e287c23 */ /* 0x100fe20008010807 */
[----:B------:R-:W-:Y:S01]  /*5f10*/  FSEL R30, R25, -INF , P5 ;  /* 0xff800000191e7808 */ /* 0x000fe20002800000 */
[--C-:B---3--:R-:W-:Y:S01]  /*5f20*/  FFMA.FTZ R234, R227, UR17, -R8.reuse ;  /* 0x00000011e3ea7c23 */ /* 0x108fe20008010808 */
[----:B------:R-:W-:Y:S01]  /*5f30*/  FSEL R42, R31, -INF , P1 ;  /* 0xff8000001f2a7808 */ /* 0x000fe20000800000 */
[--C-:B------:R-:W-:Y:S01]  /*5f40*/  FFMA.FTZ R34, R34, UR17, -R7.reuse ;  /* 0x0000001122227c23 */ /* 0x100fe20008010807 */
[----:B------:R-:W-:Y:S01]  /*5f50*/  FSEL R227, R23, -INF , P3 ;  /* 0xff80000017e37808 */ /* 0x000fe20001800000 */
[--C-:B------:R-:W-:Y:S01]  /*5f60*/  FFMA.FTZ R30, R30, UR17, -R7.reuse ;  /* 0x000000111e1e7c23 */ /* 0x100fe20008010807 */
[--C-:B------:R-:W-:Y:S01]  /*5f70*/  FFMA.FTZ R38, R38, UR17, -R7.reuse ;  /* 0x0000001126267c23 */ /* 0x100fe20008010807 */
[--C-:B------:R-:W-:Y:S01]  /*5f80*/  FFMA.FTZ R35, R42, UR17, -R7.reuse ;  /* 0x000000112a237c23 */ /* 0x100fe20008010807 */
[----:B------:R-:W-:Y:S01]  /*5f90*/  FFMA.FTZ R7, R224, UR17, -R7 ;  /* 0x00000011e0077c23 */ /* 0x000fe20008010807 */
[--C-:B------:R-:W-:Y:S01]  /*5fa0*/  FFMA.FTZ R42, R41, UR17, -R8.reuse ;  /* 0x00000011292a7c23 */ /* 0x100fe20008010808 */
[--C-:B------:R-:W-:Y:S01]  /*5fb0*/  FFMA.FTZ R224, R233, UR17, -R8.reuse ;  /* 0x00000011e9e07c23 */ /* 0x100fe20008010808 */
[--C-:B------:R-:W-:Y:S01]  /*5fc0*/  FFMA.FTZ R226, R227, UR17, -R8.reuse ;  /* 0x00000011e3e27c23 */ /* 0x100fe20008010808 */
[--C-:B------:R-:W-:Y:S01]  /*5fd0*/  FFMA.FTZ R41, R43, UR17, -R8.reuse ;  /* 0x000000112b297c23 */ /* 0x100fe20008010808 */
[----:B------:R-:W-:Y:S01]  /*5fe0*/  FSEL R233, R24, -INF , P4 ;  /* 0xff80000018e97808 */ /* 0x000fe20002000000 */
[--C-:B------:R-:W-:Y:S01]  /*5ff0*/  FFMA.FTZ R235, R235, UR17, -R8.reuse ;  /* 0x00000011ebeb7c23 */ /* 0x100fe20008010808 */
[----:B------:R-:W-:Y:S01]  /*6000*/  FSEL R43, R28, -INF , P6 ;  /* 0xff8000001c2b7808 */ /* 0x000fe20003000000 */
[----:B------:R-:W1:Y:S01]  /*6010*/  MUFU.EX2 R34, R34 ;  /* 0x0000002200227308 */ /* 0x000e620000000800 */
[----:B------:R-:W-:Y:S01]  /*6020*/  FSEL R227, R32, -INF , P1 ;  /* 0xff80000020e37808 */ /* 0x000fe20000800000 */
[--C-:B------:R-:W-:Y:S01]  /*6030*/  FFMA.FTZ R233, R233, UR17, -R8.reuse ;  /* 0x00000011e9e97c23 */ /* 0x100fe20008010808 */
[----:B------:R-:W-:Y:S01]  /*6040*/  FFMA.FTZ R31, -R31, R31, 1 ;  /* 0x3f8000001f1f7423 */ /* 0x000fe2000001011f */
[--C-:B------:R-:W-:Y:S01]  /*6050*/  FFMA.FTZ R43, R43, UR17, -R8.reuse ;  /* 0x000000112b2b7c23 */ /* 0x100fe20008010808 */
[----:B------:R-:W-:Y:S01]  /*6060*/  FFMA.FTZ R25, -R25, R25, 1 ;  /* 0x3f80000019197423 */ /* 0x000fe20000010119 */
[--C-:B------:R-:W-:Y:S01]  /*6070*/  FFMA.FTZ R227, R227, UR17, -R8.reuse ;  /* 0x00000011e3e37c23 */ /* 0x100fe20008010808 */
[----:B------:R-:W-:Y:S01]  /*6080*/  FFMA.FTZ R8, R236, UR17, -R8 ;  /* 0x00000011ec087c23 */ /* 0x000fe20008010808 */
[----:B------:R-:W2:Y:S01]  /*6090*/  MUFU.EX2 R39, R39 ;  /* 0x0000002700277308 */ /* 0x000ea20000000800 */
[----:B------:R-:W-:Y:S01]  /*60a0*/  FFMA.FTZ R32, -R32, R32, 1 ;  /* 0x3f80000020207423 */ /* 0x000fe20000010120 */
[----:B------:R-:W-:Y:S01]  /*60b0*/  FFMA.FTZ R21, -R21, R21, 1 ;  /* 0x3f80000015157423 */ /* 0x000fe20000010115 */
[----:B------:R-:W-:Y:S01]  /*60c0*/  FFMA.FTZ R28, -R28, R28, 1 ;  /* 0x3f8000001c1c7423 */ /* 0x000fe2000001011c */
[----:B------:R-:W-:-:S04]  /*60d0*/  UMOV UR17, UR57 ;  /* 0x0000003900117c82 */ /* 0x000fc80008000000 */
[----:B------:R-:W3:Y:S01]  /*60e0*/  MUFU.EX2 R37, R37 ;  /* 0x0000002500257308 */ /* 0x000ee20000000800 */
[----:B------:R-:W-:Y:S02]  /*60f0*/  WARPGROUP.DEPBAR.LE gsb0, 0x0 ;  /* 0x00008000000079c5 */ /* 0x000fe40000010000 */
[----:B------:R-:W-:-:S05]  /*6100*/  WARPGROUP.ARRIVE ;  /* 0x00000000000079c5 */ /* 0x000fca0000000000 */
[----:B------:R-:W-:Y:S01]  /*6110*/  MUFU.EX2 R33, R33 ;  /* 0x0000002100217308 */ /* 0x000fe20000000800 */
[----:B------:R-:W-:Y:S01]  /*6120*/  HGMMA.64x8x16.F32.BF16 R44, gdesc[UR4], R44, gsb0 ;  /* 0x00000000042c79f0 */ /* 0x000fe2000800182c */
[----:B------:R-:W-:Y:S01]  /*6130*/  UMOV UR6, UR15 ;  /* 0x0000000f00067c82 */ /* 0x000fe20008000000 */
[----:B------:R-:W-:Y:S01]  /*6140*/  UMOV UR7, 0x40000000 ;  /* 0x4000000000077882 */ /* 0x000fe20000000000 */
[----:B------:R-:W-:-:S04]  /*6150*/  UMOV UR15, 0x40000000 ;  /* 0x40000000000f7882 */ /* 0x000fc80000000000 */
[----:B------:R-:W-:Y:S08]  /*6160*/  MUFU.EX2 R35, R35 ;  /* 0x0000002300237308 */ /* 0x000ff00000000800 */
[----:B------:R-:W-:Y:S08]  /*6170*/  MUFU.EX2 R30, R30 ;  /* 0x0000001e001e7308 */ /* 0x000ff00000000800 */
[----:B------:R-:W-:Y:S08]  /*6180*/  MUFU.EX2 R224, R224 ;  /* 0x000000e000e07308 */ /* 0x000ff00000000800 */
[----:B------:R-:W4:Y:S08]  /*6190*/  MUFU.EX2 R29, R29 ;  /* 0x0000001d001d7308 */ /* 0x000f300000000800 */
[----:B------:R-:W-:Y:S08]  /*61a0*/  MUFU.EX2 R235, R235 ;  /* 0x000000eb00eb7308 */ /* 0x000ff00000000800 */
[----:B------:R-:W-:Y:S01]  /*61b0*/  MUFU.EX2 R226, R226 ;  /* 0x000000e200e27308 */ /* 0x000fe20000000800 */
[----:B------:R-:W-:-:S02]  /*61c0*/  WARPGROUP.DEPBAR.LE gsb0, 0x0 ;  /* 0x00008000000079c5 */ /* 0x000fc40000010000 */
[----:B------:R-:W-:-:S05]  /*61d0*/  WARPGROUP.ARRIVE ;  /* 0x00000000000079c5 */ /* 0x000fca0000000000 */
[----:B------:R-:W-:Y:S01]  /*61e0*/  MUFU.EX2 R42, R42 ;  /* 0x0000002a002a7308 */ /* 0x000fe20000000800 */
[----:B------:R-:W-:Y:S01]  /*61f0*/  HGMMA.64x8x16.F32.BF16 R48, gdesc[UR4], R48, gsb0 ;  /* 0x00000000043079f0 */ /* 0x000fe20008001830 */
[----:B------:R-:W-:Y:S01]  /*6200*/  UMOV UR6, UR13 ;  /* 0x0000000d00067c82 */ /* 0x000fe20008000000 */
[----:B------:R-:W-:-:S05]  /*6210*/  UMOV UR7, 0x40000000 ;  /* 0x4000000000077882 */ /* 0x000fca0000000000 */
[----:B------:R-:W5:Y:S08]  /*6220*/  MUFU.EX2 R40, R40 ;  /* 0x0000002800287308 */ /* 0x000f700000000800 */
[----:B------:R-:W-:Y:S08]  /*6230*/  MUFU.EX2 R233, R233 ;  /* 0x000000e900e97308 */ /* 0x000ff00000000800 */
[----:B------:R-:W-:Y:S01]  /*6240*/  MUFU.EX2 R8, R8 ;  /* 0x0000000800087308 */ /* 0x000fe20000000800 */
[----:B------:R-:W-:-:S02]  /*6250*/  WARPGROUP.DEPBAR.LE gsb0, 0x0 ;  /* 0x00008000000079c5 */ /* 0x000fc40000010000 */
        /* <DEDUP_REMOVED lines=17> */
[----:B------:R-:W-:Y:S01]  /*6370*/  UMOV UR10, UR26 ;  /* 0x0000001a000a7c82 */ /* 0x000fe20008000000 */
[----:B------:R-:W-:Y:S01]  /*6380*/  UMOV UR13, UR5 ;  /* 0x00000005000d7c82 */ /* 0x000fe20008000000 */
[----:B------:R-:W-:Y:S01]  /*6390*/  UMOV UR8, UR4 ;  /* 0x0000000400087c82 */ /* 0x000fe20008000000 */
[----:B------:R-:W-:Y:S01]  /*63a0*/  UMOV UR9, UR5 ;  /* 0x0000000500097c82 */ /* 0x000fe20008000000 */
        /* <DEDUP_REMOVED lines=23> */
[----:B------:R-:W-:Y:S02]  /*6520*/  WARPGROUP.DEPBAR.LE gsb0, 0x0 ;  /* 0x00008000000079c5 */ /* 0x000fe40000010000 */
[----:B------:R-:W-:-:S06]  /*6530*/  WARPGROUP.ARRIVE ;  /* 0x00000000000079c5 */ /* 0x000fcc0000000000 */
[----:B------:R-:W-:Y:S01]  /*6540*/  HGMMA.64x8x16.F32.BF16 R220, gdesc[UR8], R220, gsb0 ;  /* 0x0000000008dc79f0 */ /* 0x000fe200080018dc */
[----:B------:R-:W-:Y:S02]  /*6550*/  UMOV UR9, UR35 ;  /* 0x0000002300097c82 */ /* 0x000fe40008000000 */
[----:B------:R-:W-:Y:S02]  /*6560*/  WARPGROUP.DEPBAR.LE gsb0, 0x0 ;  /* 0x00008000000079c5 */ /* 0x000fe40000010000 */
[----:B------:R-:W-:-:S06]  /*6570*/  WARPGROUP.ARRIVE ;  /* 0x00000000000079c5 */ /* 0x000fcc0000000000 */
[----:B------:R-:W-:Y:S01]  /*6580*/  HGMMA.64x8x16.F32.BF16 R44, gdesc[UR4], R44, gsb0 ;  /* 0x00000000042c79f0 */ /* 0x000fe2000800182c */
[----:B------:R-:W-:Y:S01]  /*6590*/  UMOV UR6, UR22 ;  /* 0x0000001600067c82 */ /* 0x000fe20008000000 */
[----:B------:R-:W-:Y:S01]  /*65a0*/  UMOV UR7, 0x40000000 ;  /* 0x4000000000077882 */ /* 0x000fe20000000000 */
[----:B------:R-:W-:Y:S02]  /*65b0*/  WARPGROUP.DEPBAR.LE gsb0, 0x0 ;  /* 0x00008000000079c5 */ /* 0x000fe40000010000 */
[----:B------:R-:W1:Y:S01]  /*65c0*/  LDS R236, [R237+0x2c300] ;  /* 0x02c30000edec7984 */ /* 0x000e620000000800 */
[----:B------:R-:W-:-:S06]  /*65d0*/  WARPGROUP.ARRIVE ;  /* 0x00000000000079c5 */ /* 0x000fcc0000000000 */
[----:B------:R-:W-:Y:S01]  /*65e0*/  HGMMA.64x8x16.F32.BF16 R48, gdesc[UR4], R48, gsb0 ;  /* 0x00000000043079f0 */ /* 0x000fe20008001830 */
[----:B------:R-:W-:Y:S01]  /*65f0*/  UMOV UR6, UR20 ;  /* 0x0000001400067c82 */ /* 0x000fe20008000000 */
[----:B------:R-:W-:Y:S01]  /*6600*/  UMOV UR7, 0x40000000 ;  /* 0x4000000000077882 */ /* 0x000fe20000000000 */
[--C-:B-1----:R-:W-:Y:S01]  /*6610*/  FADD.FTZ R44, R44, -R236.reuse ;  /* 0x800000ec2c2c7221 */ /* 0x102fe20000010000 */
[----:B------:R-:W-:-:S03]  /*6620*/  FADD.FTZ R45, R45, -R236 ;  /* 0x800000ec2d2d7221 */ /* 0x000fc60000010000 */
[----:B------:R-:W-:Y:S01]  /*6630*/  FMUL.FTZ R44, R34, R44 ;  /* 0x0000002c222c7220 */ /* 0x000fe20000410000 */
[----:B--2---:R-:W-:-:S03]  /*6640*/  FMUL.FTZ R45, R39, R45 ;  /* 0x0000002d272d7220 */ /* 0x004fc60000410000 */
[----:B------:R-:W-:Y:S01]  /*6650*/  FMUL.FTZ R9, R9, R44 ;  /* 0x0000002c09097220 */ /* 0x000fe20000410000 */
[----:B------:R-:W-:Y:S02]  /*6660*/  FMUL.FTZ R10, R10, R45 ;  /* 0x0000002d0a0a7220 */ /* 0x000fe40000410000 */
[----:B------:R-:W1:Y:S03]  /*6670*/  MUFU.EX2 R45, R38 ;  /* 0x00000026002d7308 */ /* 0x000e660000000800 */
[----:B------:R-:W-:Y:S01]  /*6680*/  F2FP.BF16.F32.PACK_AB R10, R10, R9 ;  /* 0x000000090a0a723e */ /* 0x000fe200000010ff */
[----:B------:R-:W-:Y:S02]  /*6690*/  WARPGROUP.DEPBAR.LE gsb0, 0x0 ;  /* 0x00008000000079c5 */ /* 0x000fe40000010000 */
[----:B------:R-:W-:Y:S01]  /*66a0*/  WARPGROUP.ARRIVE ;  /* 0x00000000000079c5 */ /* 0x000fe20000000000 */
[--C-:B------:R-:W-:Y:S01]  /*66b0*/  FADD.FTZ R44, R49, -R236.reuse ;  /* 0x800000ec312c7221 */ /* 0x100fe20000010000 */
[----:B------:R2:W1:Y:S01]  /*66c0*/  MUFU.EX2 R38, R7 ;  /* 0x0000000700267308 */ /* 0x0004620000000800 */
[----:B------:R-:W-:-:S02]  /*66d0*/  FADD.FTZ R48, R48, -R236 ;  /* 0x800000ec30307221 */ /* 0x000fc40000010000 */
[----:B---3--:R-:W-:Y:S01]  /*66e0*/  FMUL.FTZ R49, R37, R44 ;  /* 0x0000002c25317220 */ /* 0x008fe20000410000 */
[----:B------:R-:W-:Y:S01]  /*66f0*/  HGMMA.64x8x16.F32.BF16 R52, gdesc[UR4], R52, gsb0 ;  /* 0x00000000043479f0 */ /* 0x000fe20008001834 */
[----:B------:R-:W-:Y:S01]  /*6700*/  UMOV UR6, UR30 ;  /* 0x0000001e00067c82 */ /* 0x000fe20008000000 */
[----:B------:R-:W-:Y:S01]  /*6710*/  UMOV UR7, 0x40000000 ;  /* 0x4000000000077882 */ /* 0x000fe20000000000 */
[----:B------:R-:W-:Y:S01]  /*6720*/  FMUL.FTZ R49, R14, R49 ;  /* 0x000000310e317220 */ /* 0x000fe20000410000 */
[----:B----4-:R-:W-:Y:S01]  /*6730*/  FMUL.FTZ R48, R29, R48 ;  /* 0x000000301d307220 */ /* 0x010fe20000410000 */
[----:B--2---:R-:W-:Y:S01]  /*6740*/  FFMA.FTZ R7, -R26, R26, 1 ;  /* 0x3f8000001a077423 */ /* 0x004fe2000001011a */
[----:B------:R-:W-:Y:S01]  /*6750*/  FFMA.FTZ R44, -R13, R13, 1 ;  /* 0x3f8000000d2c7423 */ /* 0x000fe2000001010d */
[----:B------:R-:W-:Y:S01]  /*6760*/  FFMA.FTZ R13, -R15, R15, 1 ;  /* 0x3f8000000f0d7423 */ /* 0x000fe2000001010f */
[----:B------:R-:W-:Y:S02]  /*6770*/  FMUL.FTZ R12, R12, R48 ;  /* 0x000000300c0c7220 */ /* 0x000fe40000410000 */
[----:B------:R-:W-:Y:S03]  /*6780*/  MUFU.EX2 R48, R43 ;  /* 0x0000002b00307308 */ /* 0x000fe60000000800 */
[----:B------:R-:W-:Y:S01]  /*6790*/  F2FP.BF16.F32.PACK_AB R12, R49, R12 ;  /* 0x0000000c310c723e */ /* 0x000fe200000010ff */
[----:B------:R-:W-:-:S02]  /*67a0*/  WARPGROUP.DEPBAR.LE gsb0, 0x0 ;  /* 0x00008000000079c5 */ /* 0x000fc40000010000 */
[----:B------:R-:W-:Y:S01]  /*67b0*/  WARPGROUP.ARRIVE ;  /* 0x00000000000079c5 */ /* 0x000fe20000000000 */
[--C-:B------:R-:W-:Y:S01]  /*67c0*/  FADD.FTZ R14, R53, -R236.reuse ;  /* 0x800000ec350e7221 */ /* 0x100fe20000010000 */
[----:B------:R-:W-:-:S03]  /*67d0*/  FADD.FTZ R52, R52, -R236 ;  /* 0x800000ec34347221 */ /* 0x000fc60000010000 */
[C---:B------:R-:W-:Y:S01]  /*67e0*/  FMUL.FTZ R53, R33.reuse, R14 ;  /* 0x0000000e21357220 */ /* 0x040fe20000410000 */
[----:B------:R-:W-:Y:S01]  /*67f0*/  HGMMA.64x8x16.F32.BF16 R216, gdesc[UR4], R216, gsb0 ;  /* 0x0000000004d879f0 */ /* 0x000fe200080018d8 */
[----:B------:R-:W-:Y:S01]  /*6800*/  UMOV UR6, UR28 ;  /* 0x0000001c00067c82 */ /* 0x000fe20008000000 */
[----:B------:R-:W-:Y:S01]  /*6810*/  UMOV UR7, 0x40000000 ;  /* 0x4000000000077882 */ /* 0x000fe20000000000 */
[----:B------:R-:W-:Y:S01]  /*6820*/  FMUL.FTZ R22, R22, R53 ;  /* 0x0000003516167220 */ /* 0x000fe20000410000 */
[----:B-----5:R-:W-:Y:S01]  /*6830*/  FMUL.FTZ R52, R40, R52 ;  /* 0x0000003428347220 */ /* 0x020fe20000410000 */
[----:B------:R-:W-:-:S03]  /*6840*/  F2FP.BF16.F32.PACK_AB R40, R33, R40 ;  /* 0x000000282128723e */ /* 0x000fc600000010ff */
[----:B------:R-:W-:Y:S01]  /*6850*/  FMUL.FTZ R21, R21, R52 ;  /* 0x0000003415157220 */ /* 0x000fe20000410000 */
[----:B------:R-:W-:Y:S02]  /*6860*/  WARPGROUP.DEPBAR.LE gsb0, 0x0 ;  /* 0x00008000000079c5 */ /* 0x000fe40000010000 */
[----:B------:R-:W-:Y:S01]  /*6870*/  WARPGROUP.ARRIVE ;  /* 0x00000000000079c5 */ /* 0x000fe20000000000 */
[--C-:B------:R-:W-:Y:S01]  /*6880*/  FADD.FTZ R14, R217, -R236.reuse ;  /* 0x800000ecd90e7221 */ /* 0x100fe20000010000 */
[----:B------:R-:W-:-:S03]  /*6890*/  FADD.FTZ R53, R216, -R236 ;  /* 0x800000ecd8357221 */ /* 0x000fc60000010000 */
[----:B-1----:R-:W-:Y:S01]  /*68a0*/  FMUL.FTZ R14, R45, R14 ;  /* 0x0000000e2d0e7220 */ /* 0x002fe20000410000 */
[----:B------:R-:W-:Y:S01]  /*68b0*/  HGMMA.64x8x16.F32.BF16 R220, gdesc[UR4], R220, gsb0 ;  /* 0x0000000004dc79f0 */ /* 0x000fe200080018dc */
[----:B------:R-:W-:Y:S01]  /*68c0*/  FMUL.FTZ R26, R30, R53 ;  /* 0x000000351e1a7220 */ /* 0x000fe20000410000 */
[----:B------:R-:W-:Y:S01]  /*68d0*/  UIADD3 UR4, UR60, 0x2c500, URZ ;  /* 0x0002c5003c047890 */ /* 0x000fe2000fffe03f */
[----:B------:R-:W-:Y:S01]  /*68e0*/  FMUL.FTZ R7, R7, R14 ;  /* 0x0000000e07077220 */ /* 0x000fe20000410000 */
[----:B------:R-:W-:Y:S01]  /*68f0*/  FFMA.FTZ R14, -R36, R36, 1 ;  /* 0x3f800000240e7423 */ /* 0x000fe20000010124 */
[----:B------:R-:W-:Y:S01]  /*6900*/  FMUL.FTZ R26, R25, R26 ;  /* 0x0000001a191a7220 */ /* 0x000fe20000410000 */
[----:B------:R-:W-:Y:S01]  /*6910*/  USHF.R.U32.HI UR4, URZ, 0x4, UR4 ;  /* 0x000000043f047899 */ /* 0x000fe20008011604 */
[----:B------:R-:W1:Y:S01]  /*6920*/  MUFU.EX2 R25, R234 ;  /* 0x000000ea00197308 */ /* 0x000e620000000800 */
[----:B------:R-:W-:Y:S02]  /*6930*/  UMOV UR7, 0x40 ;  /* 0x0000004000077882 */ /* 0x000fe40000000000 */
[----:B------:R-:W-:Y:S01]  /*6940*/  F2FP.BF16.F32.PACK_AB R26, R7, R26 ;  /* 0x0000001a071a723e */ /* 0x000fe200000010ff */
[----:B------:R-:W-:-:S04]  /*6950*/  ULOP3.LUT UR4, UR4, 0x3fff, URZ, 0xc0, !UPT ;  /* 0x00003fff04047892 */ /* 0x000fc8000f8ec03f */
[----:B------:R-:W-:-:S04]  /*6960*/  ULOP3.LUT UR4, UR4, 0x80000, URZ, 0xfc, !UPT ;  /* 0x0008000004047892 */ /* 0x000fc8000f8efc3f */
[----:B------:R-:W-:Y:S02]  /*6970*/  UIADD3 UR5, UR4, 0x80, URZ ;  /* 0x0000008004057890 */ /* 0x000fe4000fffe03f */
[----:B------:R-:W-:Y:S02]  /*6980*/  UIADD3 UR6, UR4, 0x100, URZ ;  /* 0x0000010004067890 */ /* 0x000fe4000fffe03f */
[----:B------:R-:W-:Y:S01]  /*6990*/  UMOV UR58, UR4 ;  /* 0x00000004003a7c82 */ /* 0x000fe20008000000 */
[----:B------:R-:W-:Y:S02]  /*69a0*/  UIADD3 UR50, UR4, 0x10, URZ ;  /* 0x0000001004327890 */ /* 0x000fe4000fffe03f */
[----:B------:R-:W-:Y:S01]  /*69b0*/  UMOV UR34, UR5 ;  /* 0x0000000500227c82 */ /* 0x000fe20008000000 */
[----:B------:R-:W-:Y:S01]  /*69c0*/  UIADD3 UR5, UR4, 0x180, URZ ;  /* 0x0000018004057890 */ /* 0x000fe2000fffe03f */
[----:B------:R-:W-:Y:S01]  /*69d0*/  UMOV UR14, UR6 ;  /* 0x00000006000e7c82 */ /* 0x000fe20008000000 */
[----:B------:R-:W-:-:S02]  /*69e0*/  UIADD3 UR6, UR4, 0x200, URZ ;  /* 0x0000020004067890 */ /* 0x000fc4000fffe03f */
[----:B------:R-:W-:-:S03]  /*69f0*/  UIADD3 UR54, UR4, 0x190, URZ ;  /* 0x0000019004367890 */ /* 0x000fc6000fffe03f */
[----:B------:R-:W-:Y:S01]  /*6a00*/  UMOV UR18, UR5 ;  /* 0x0000000500127c82 */ /* 0x000fe20008000000 */
[----:B------:R-:W-:Y:S02]  /*6a10*/  UIADD3 UR5, UR4, 0x90, URZ ;  /* 0x0000009004057890 */ /* 0x000fe4000fffe03f */
[----:B------:R-:W-:Y:S02]  /*6a20*/  UIADD3 UR46, UR4, 0x210, URZ ;  /* 0x00000210042e7890 */ /* 0x000fe4000fffe03f */
[----:B------:R-:W-:Y:S02]  /*6a30*/  UIADD3 UR30, UR4, 0x20, URZ ;  /* 0x00000020041e7890 */ /* 0x000fe4000fffe03f */
[----:B------:R-:W-:Y:S02]  /*6a40*/  UIADD3 UR42, UR4, 0xa0, URZ ;  /* 0x000000a0042a7890 */ /* 0x000fe4000fffe03f */
[----:B------:R-:W-:Y:S01]  /*6a50*/  UIADD3 UR38, UR4, 0x120, URZ ;  /* 0x0000012004267890 */ /* 0x000fe2000fffe03f */
[----:B------:R-:W-:Y:S01]  /*6a60*/  UMOV UR8, UR34 ;  /* 0x0000002200087c82 */ /* 0x000fe20008000000 */
[----:B------:R-:W-:Y:S01]  /*6a70*/  UIADD3 UR26, UR4, 0x220, URZ ;  /* 0x00000220041a7890 */ /* 0x000fe2000fffe03f */
[----:B------:R-:W-:Y:S01]  /*6a80*/  MOV R9, UR30 ;  /* 0x0000001e00097c02 */ /* 0x000fe20008000f00 */
[----:B------:R-:W-:-:S02]  /*6a90*/  WARPGROUP.DEPBAR.LE gsb0, 0x0 ;  /* 0x00008000000079c5 */ /* 0x000fc40000010000 */
[----:B------:R-:W2:Y:S01]  /*6aa0*/  LDS R237, [R237+0x2c320] ;  /* 0x02c32000eded7984 */ /* 0x000ea20000000800 */
[--C-:B------:R-:W-:Y:S01]  /*6ab0*/  FADD.FTZ R220, R220, -R236.reuse ;  /* 0x800000ecdcdc7221 */ /* 0x100fe20000010000 */
[----:B------:R-:W-:-:S03]  /*6ac0*/  FADD.FTZ R221, R221, -R236 ;  /* 0x800000ecdddd7221 */ /* 0x000fc60000010000 */
[----:B------:R-:W-:Y:S01]  /*6ad0*/  FMUL.FTZ R36, R35, R220 ;  /* 0x000000dc23247220 */ /* 0x000fe20000410000 */
[C---:B------:R-:W-:Y:S01]  /*6ae0*/  FMUL.FTZ R221, R38.reuse, R221 ;  /* 0x000000dd26dd7220 */ /* 0x040fe20000410000 */
[----:B------:R-:W-:Y:S02]  /*6af0*/  F2FP.BF16.F32.PACK_AB R38, R38, R35 ;  /* 0x000000232626723e */ /* 0x000fe400000010ff */
[----:B------:R-:W-:Y:S01]  /*6b00*/  FMUL.FTZ R36, R31, R36 ;  /* 0x000000241f247220 */ /* 0x000fe20000410000 */
[----:B------:R-:W-:-:S05]  /*6b10*/  FMUL.FTZ R31, R14, R221 ;  /* 0x000000dd0e1f7220 */ /* 0x000fca0000410000 */
[----:B------:R-:W-:Y:S01]  /*6b20*/  F2FP.BF16.F32.PACK_AB R36, R31, R36 ;  /* 0x000000241f24723e */ /* 0x000fe200000010ff */
[--C-:B--2---:R-:W-:Y:S01]  /*6b30*/  FADD.FTZ R53, R46, -R237.reuse ;  /* 0x800000ed2e357221 */ /* 0x104fe20000010000 */
[--C-:B------:R-:W-:Y:S01]  /*6b40*/  FADD.FTZ R51, R51, -R237.reuse ;  /* 0x800000ed33337221 */ /* 0x100fe20000010000 */
[----:B------:R-:W-:Y:S01]  /*6b50*/  FFMA.FTZ R46, -R20, R20, 1 ;  /* 0x3f800000142e7423 */ /* 0x000fe20000010114 */
[----:B------:R-:W-:Y:S01]  /*6b60*/  FFMA.FTZ R20, -R23, R23, 1 ;  /* 0x3f80000017147423 */ /* 0x000fe20000010117 */
[----:B------:R-:W-:Y:S01]  /*6b70*/  FMUL.FTZ R14, R224, R53 ;  /* 0x00000035e00e7220 */ /* 0x000fe20000410000 */
[----:B------:R-:W-:Y:S01]  /*6b80*/  FMUL.FTZ R51, R42, R51 ;  /* 0x000000332a337220 */ /* 0x000fe20000410000 */
[--C-:B------:R-:W-:Y:S01]  /*6b90*/  FADD.FTZ R50, R50, -R237.reuse ;  /* 0x800000ed32327221 */ /* 0x100fe20000010000 */
[--C-:B------:R-:W-:Y:S01]  /*6ba0*/  FADD.FTZ R222, R222, -R237.reuse ;  /* 0x800000eddede7221 */ /* 0x100fe20000010000 */
[----:B------:R-:W-:Y:S01]  /*6bb0*/  FMUL.FTZ R11, R11, R14 ;  /* 0x0000000e0b0b7220 */ /* 0x000fe20000410000 */
[--C-:B------:R-:W-:Y:S01]  /*6bc0*/  FADD.FTZ R14, R47, -R237.reuse ;  /* 0x800000ed2f0e7221 */ /* 0x100fe20000010000 */
[----:B------:R-:W-:Y:S01]  /*6bd0*/  FMUL.FTZ R46, R46, R51 ;  /* 0x000000332e2e7220 */ /* 0x000fe20000410000 */
[----:B------:R2:W3:Y:S01]  /*6be0*/  MUFU.EX2 R47, R41 ;  /* 0x00000029002f7308 */ /* 0x0004e20000000800 */
[----:B-1----:R-:W-:Y:S01]  /*6bf0*/  FMUL.FTZ R50, R25, R50 ;  /* 0x0000003219327220 */ /* 0x002fe20000410000 */
[----:B------:R-:W-:Y:S01]  /*6c00*/  FMUL.FTZ R15, R235, R14 ;  /* 0x0000000eeb0f7220 */ /* 0x000fe20000410000 */
[----:B------:R-:W-:Y:S01]  /*6c10*/  F2FP.BF16.F32.PACK_AB R14, R39, R34 ;  /* 0x00000022270e723e */ /* 0x000fe200000010ff */
[----:B------:R-:W-:Y:S01]  /*6c20*/  FFMA.FTZ R51, -R24, R24, 1 ;  /* 0x3f80000018337423 */ /* 0x000fe20000010118 */
[----:B------:R-:W-:Y:S01]  /*6c30*/  F2FP.BF16.F32.PACK_AB R24, R37, R29 ;  /* 0x0000001d2518723e */ /* 0x000fe200000010ff */
[----:B------:R-:W-:Y:S01]  /*6c40*/  FMUL.FTZ R44, R44, R15 ;  /* 0x0000000f2c2c7220 */ /* 0x000fe20000410000 */
[--C-:B------:R-:W-:Y:S01]  /*6c50*/  FADD.FTZ R15, R54, -R237.reuse ;  /* 0x800000ed360f7221 */ /* 0x100fe20000010000 */
[----:B------:R-:W1:Y:S01]  /*6c60*/  MUFU.EX2 R39, R227 ;  /* 0x000000e300277308 */ /* 0x000e620000000800 */
[----:B------:R-:W-:Y:S01]  /*6c70*/  F2FP.BF16.F32.PACK_AB R25, R42, R25 ;  /* 0x000000192a19723e */ /* 0x000fe200000010ff */
[--C-:B------:R-:W-:Y:S01]  /*6c80*/  FADD.FTZ R34, R55, -R237.reuse ;  /* 0x800000ed37227221 */ /* 0x100fe20000010000 */
[----:B------:R-:W-:Y:S01]  /*6c90*/  FMUL.FTZ R15, R226, R15 ;  /* 0x0000000fe20f7220 */ /* 0x000fe20000410000 */
[----:B--2---:R-:W-:Y:S01]  /*6ca0*/  F2FP.BF16.F32.PACK_AB R41, R233, R226 ;  /* 0x000000e2e929723e */ /* 0x004fe200000010ff */
[--C-:B------:R-:W-:Y:S01]  /*6cb0*/  FADD.FTZ R218, R218, -R237.reuse ;  /* 0x800000eddada7221 */ /* 0x100fe20000010000 */
[--C-:B------:R-:W-:Y:S01]  /*6cc0*/  FADD.FTZ R219, R219, -R237.reuse ;  /* 0x800000eddbdb7221 */ /* 0x100fe20000010000 */
[----:B------:R-:W-:Y:S01]  /*6cd0*/  FMUL.FTZ R20, R20, R15 ;  /* 0x0000000f14147220 */ /* 0x000fe20000410000 */
[----:B------:R-:W-:Y:S01]  /*6ce0*/  F2FP.BF16.F32.PACK_AB R15, R235, R224 ;  /* 0x000000e0eb0f723e */ /* 0x000fe200000010ff */
[----:B------:R-:W-:Y:S01]  /*6cf0*/  BAR.SYNC.DEFER_BLOCKING 0x9, 0x100 ;  /* 0x0244000000007b1d */ /* 0x000fe20000010000 */
[----:B------:R-:W-:Y:S01]  /*6d00*/  FADD.FTZ R223, R223, -R237 ;  /* 0x800000eddfdf7221 */ /* 0x000fe20000010000 */
[----:B------:R-:W-:Y:S01]  /*6d10*/  FMUL.FTZ R34, R233, R34 ;  /* 0x00000022e9227220 */ /* 0x000fe20000410000 */
[----:B---3--:R-:W-:Y:S01]  /*6d20*/  FMUL.FTZ R218, R47, R218 ;  /* 0x000000da2fda7220 */ /* 0x008fe20000410000 */
[----:B------:R-:W-:Y:S01]  /*6d30*/  FMUL.FTZ R219, R48, R219 ;  /* 0x000000db30db7220 */ /* 0x000fe20000410000 */
[----:B------:R-:W-:Y:S01]  /*6d40*/  FMUL.FTZ R13, R13, R50 ;  /* 0x000000320d0d7220 */ /* 0x000fe20000410000 */
[----:B------:R-:W-:Y:S01]  /*6d50*/  FMUL.FTZ R51, R51, R34 ;  /* 0x0000002233337220 */ /* 0x000fe20000410000 */
[----:B------:R-:W-:Y:S01]  /*6d60*/  FMUL.FTZ R27, R27, R218 ;  /* 0x000000da1b1b7220 */ /* 0x000fe20000410000 */
[----:B-1----:R-:W-:Y:S01]  /*6d70*/  FMUL.FTZ R23, R39, R222 ;  /* 0x000000de27177220 */ /* 0x002fe20000410000 */
[----:B------:R-:W-:Y:S01]  /*6d80*/  F2FP.BF16.F32.PACK_AB R39, R8, R39 ;  /* 0x000000270827723e */ /* 0x000fe200000010ff */
[----:B------:R-:W-:Y:S01]  /*6d90*/  FMUL.FTZ R28, R28, R219 ;  /* 0x000000db1c1c7220 */ /* 0x000fe20000410000 */
[----:B------:R-:W-:Y:S01]  /*6da0*/  F2FP.BF16.F32.PACK_AB R11, R44, R11 ;  /* 0x0000000b2c0b723e */ /* 0x000fe200000010ff */
[----:B------:R-:W-:Y:S01]  /*6db0*/  FMUL.FTZ R32, R32, R23 ;  /* 0x0000001720207220 */ /* 0x000fe20000410000 */
[----:B------:R-:W-:Y:S01]  /*6dc0*/  IMAD R23, R4, 0x2000, R6 ;  /* 0x0000200004177824 */ /* 0x000fe200078e0206 */
[----:B------:R-:W-:-:S02]  /*6dd0*/  F2FP.BF16.F32.PACK_AB R13, R46, R13 ;  /* 0x0000000d2e0d723e */ /* 0x000fc400000010ff */
[----:B------:R-:W-:Y:S02]  /*6de0*/  F2FP.BF16.F32.PACK_AB R50, R22, R21 ;  /* 0x000000151632723e */ /* 0x000fe400000010ff */
[----:B------:R-:W-:Y:S02]  /*6df0*/  SHF.R.U32.HI R216, RZ, 0x4, R23 ;  /* 0x00000004ffd87819 */ /* 0x000fe40000011617 */
[----:B------:R-:W-:Y:S02]  /*6e00*/  F2FP.BF16.F32.PACK_AB R51, R51, R20 ;  /* 0x000000143333723e */ /* 0x000fe400000010ff */
[----:B------:R-:W-:Y:S01]  /*6e10*/  LOP3.LUT R216, R216, 0x3fff, RZ, 0xc0, !PT ;  /* 0x00003fffd8d87812 */ /* 0x000fe200078ec0ff */
[----:B------:R1:W-:Y:S01]  /*6e20*/  STSM.16.M88.2 [R0+0x2c500], R14 ;  /* 0x02c5000e00007844 */ /* 0x0003e20000000100 */
[----:B------:R-:W-:Y:S02]  /*6e30*/  F2FP.BF16.F32.PACK_AB R27, R28, R27 ;  /* 0x0000001b1c1b723e */ /* 0x000fe400000010ff */
[C---:B------:R-:W-:Y:S01]  /*6e40*/  R2UR UR56, R216.reuse ;  /* 0x00000000d83872ca */ /* 0x040fe200000e0000 */
[----:B------:R-:W-:Y:S01]  /*6e50*/  STSM.16.M88.2 [R0+0x2cd00], R24 ;  /* 0x02cd001800007844 */ /* 0x000fe20000000100 */
[----:B------:R-:W-:-:S02]  /*6e60*/  VIADD R6, R216, 0x80 ;  /* 0x00000080d8067836 */ /* 0x000fc40000000000 */
[----:B------:R-:W-:Y:S01]  /*6e70*/  VIADD R217, R216, 0x500 ;  /* 0x00000500d8d97836 */ /* 0x000fe20000000000 */
[----:B------:R-:W-:Y:S02]  /*6e80*/  STSM.16.M88.2 [R0+0x2d500], R40 ;  /* 0x02d5002800007844 */ /* 0x000fe40000000100 */
[----:B------:R-:W-:Y:S01]  /*6e90*/  R2UR UR48, R6 ;  /* 0x00000000063072ca */ /* 0x000fe200000e0000 */
[----:B------:R-:W-:Y:S01]  /*6ea0*/  VIADD R6, R216, 0x100 ;  /* 0x00000100d8067836 */ /* 0x000fe20000000000 */
[----:B-1----:R-:W-:Y:S01]  /*6eb0*/  F2FP.BF16.F32.PACK_AB R14, R45, R30 ;  /* 0x0000001e2d0e723e */ /* 0x002fe200000010ff */
[----:B------:R-:W-:Y:S01]  /*6ec0*/  FMUL.FTZ R30, R8, R223 ;  /* 0x000000df081e7220 */ /* 0x000fe20000410000 */
[----:B------:R-:W-:Y:S02]  /*6ed0*/  F2FP.BF16.F32.PACK_AB R15, R48, R47 ;  /* 0x0000002f300f723e */ /* 0x000fe400000010ff */
[----:B------:R-:W-:Y:S01]  /*6ee0*/  UMOV UR32, UR56 ;  /* 0x0000003800207c82 */ /* 0x000fe20008000000 */
[----:B------:R-:W-:Y:S01]  /*6ef0*/  FMUL.FTZ R225, R225, R30 ;  /* 0x0000001ee1e17220 */ /* 0x000fe20000410000 */
[----:B------:R-:W-:Y:S01]  /*6f00*/  UMOV UR12, UR56 ;  /* 0x00000038000c7c82 */ /* 0x000fe20008000000 */
[----:B------:R-:W-:Y:S01]  /*6f10*/  STSM.16.M88.2 [R0+0x2dd00], R14 ;  /* 0x02dd000e00007844 */ /* 0x000fe20000000100 */
[----:B------:R-:W-:Y:S01]  /*6f20*/  UMOV UR16, UR56 ;  /* 0x0000003800107c82 */ /* 0x000fe20008000000 */
[----:B------:R-:W-:Y:S01]  /*6f30*/  R2UR UR28, R6 ;  /* 0x00000000061c72ca */ /* 0x000fe200000e0000 */
[----:B------:R-:W-:Y:S01]  /*6f40*/  VIADD R6, R216, 0x180 ;  /* 0x00000180d8067836 */ /* 0x000fe20000000000 */
[----:B------:R-:W-:Y:S01]  /*6f50*/  STSM.16.M88.2 [R0+0x2e500], R38 ;  /* 0x02e5002600007844 */ /* 0x000fe20000000100 */
[----:B------:R-:W-:Y:S01]  /*6f60*/  F2FP.BF16.F32.PACK_AB R37, R225, R32 ;  /* 0x00000020e125723e */ /* 0x000fe200000010ff */
[----:B------:R-:W-:Y:S01]  /*6f70*/  UMOV UR20, UR48 ;  /* 0x0000003000147c82 */ /* 0x000fe20008000000 */
[----:B------:R-:W-:Y:S01]  /*6f80*/  UMOV UR52, UR48 ;  /* 0x0000003000347c82 */ /* 0x000fe20008000000 */
[----:B------:R-:W-:Y:S01]  /*6f90*/  @!PT LDS RZ, [RZ] ;  /* 0x00000000fffff984 */ /* 0x000fe20000000800 */
[----:B------:R-:W-:Y:S01]  /*6fa0*/  @!PT LDS RZ, [RZ] ;  /* 0x00000000fffff984 */ /* 0x000fe20000000800 */
[----:B------:R-:W-:Y:S01]  /*6fb0*/  @!PT LDS RZ, [RZ] ;  /* 0x00000000fffff984 */ /* 0x000fe20000000800 */
[----:B------:R-:W-:Y:S01]  /*6fc0*/  @!PT LDS RZ, [RZ] ;  /* 0x00000000fffff984 */ /* 0x000fe20000000800 */
[----:B------:R1:W-:Y:S06]  /*6fd0*/  MEMBAR.ALL.CTA ;  /* 0x0000000000007992 */ /* 0x0003ec0000008000 */
[----:B-1----:R-:W1:Y:S01]  /*6fe0*/  FENCE.VIEW.ASYNC.S ;  /* 0x00000000000073c6 */ /* 0x002e620000000000 */
[----:B------:R-:W-:Y:S01]  /*6ff0*/  UMOV UR44, UR48 ;  /* 0x00000030002c7c82 */ /* 0x000fe20008000000 */
[----:B------:R-:W-:Y:S01]  /*7000*/  MOV R8, UR31 ;  /* 0x0000001f00087c02 */ /* 0x000fe20008000f00 */
[----:B------:R-:W-:Y:S01]  /*7010*/  UMOV UR40, UR28 ;  /* 0x0000001c00287c82 */ /* 0x000fe20008000000 */
[----:B------:R-:W-:Y:S01]  /*7020*/  UMOV UR36, UR28 ;  /* 0x0000001c00247c82 */ /* 0x000fe20008000000 */
[----:B------:R-:W-:Y:S01]  /*7030*/  UMOV UR24, UR28 ;  /* 0x0000001c00187c82 */ /* 0x000fe20008000000 */
[----:B-1----:R-:W-:Y:S06]  /*7040*/  BAR.SYNC.DEFER_BLOCKING 0x9, 0x100 ;  /* 0x0244000000007b1d */ /* 0x002fec0000010000 */
[----:B------:R-:W-:Y:S04]  /*7050*/  STSM.16.M88.2 [R0+0x2ed00], R10 ;  /* 0x02ed000a00007844 */ /* 0x000fe80000000100 */
[----:B------:R-:W-:Y:S04]  /*7060*/  STSM.16.M88.2 [R0+0x2f500], R12 ;  /* 0x02f5000c00007844 */ /* 0x000fe80000000100 */
[----:B------:R-:W-:Y:S04]  /*7070*/  STSM.16.M88.2 [R0+0x2fd00], R50 ;  /* 0x02fd003200007844 */ /* 0x000fe80000000100 */
[----:B------:R-:W-:Y:S04]  /*7080*/  STSM.16.M88.2 [R0+0x30500], R26 ;  /* 0x0305001a00007844 */ /* 0x000fe80000000100 */
[----:B------:R1:W-:Y:S01]  /*7090*/  STSM.16.M88.2 [R0+0x30d00], R36 ;  /* 0x030d002400007844 */ /* 0x0003e20000000100 */
[----:B------:R-:W-:-:S06]  /*70a0*/  WARPGROUP.ARRIVE ;  /* 0x00000000000079c5 */ /* 0x000fcc0000000000 */
[----:B------:R-:W-:Y:S03]  /*70b0*/  HGMMA.64x16x16.F32.BF16 R56, gdesc[UR56].tnspA.tnspB, R56, gsb0 ;  /* 0x60200000383879f0 */ /* 0x000fe60008001838 */
[----:B------:R-:W-:Y:S02]  /*70c0*/  WARPGROUP.DEPBAR.LE gsb0, 0x0 ;  /* 0x00008000000079c5 */ /* 0x000fe40000010000 */
[----:B------:R-:W-:-:S06]  /*70d0*/  WARPGROUP.ARRIVE ;  /* 0x00000000000079c5 */ /* 0x000fcc0000000000 */
[----:B------:R-:W-:Y:S01]  /*70e0*/  HGMMA.64x16x16.F32.BF16 R72, gdesc[UR32].tnspA.tnspB, R72, gsb0 ;  /* 0x60200000204879f0 */ /* 0x000fe20008001848 */
[----:B------:R-:W-:Y:S01]  /*70f0*/  UIADD3 UR34, UR4, 0x1a0, URZ ;  /* 0x000001a004227890 */ /* 0x000fe2000fffe03f */
[----:B------:R-:W-:Y:S01]  /*7100*/  UMOV UR32, UR28 ;  /* 0x0000001c00207c82 */ /* 0x000fe20008000000 */
[----:B------:R-:W-:Y:S01]  /*7110*/  UMOV UR33, UR29 ;  /* 0x0000001d00217c82 */ /* 0x000fe20008000000 */
[----:B------:R-:W-:Y:S01]  /*7120*/  UMOV UR35, 0x40 ;  /* 0x0000004000237882 */ /* 0x000fe20000000000 */
[----:B------:R-:W-:Y:S02]  /*7130*/  WARPGROUP.DEPBAR.LE gsb0, 0x0 ;  /* 0x00008000000079c5 */ /* 0x000fe40000010000 */
[----:B------:R-:W-:-:S06]  /*7140*/  WARPGROUP.ARRIVE ;  /* 0x00000000000079c5 */ /* 0x000fcc0000000000 */
[----:B------:R-:W-:Y:S01]  /*7150*/  HGMMA.64x16x16.F32.BF16 R88, gdesc[UR12].tnspA.tnspB, R88, gsb0 ;  /* 0x602000000c5879f0 */ /* 0x000fe20008001858 */
[----:B------:R-:W-:Y:S01]  /*7160*/  UMOV UR12, UR14 ;  /* 0x0000000e000c7c82 */ /* 0x000fe20008000000 */
[----:B------:R-:W-:Y:S01]  /*7170*/  UMOV UR13, UR15 ;  /* 0x0000000f000d7c82 */ /* 0x000fe20008000000 */
[----:B------:R-:W-:Y:S01]  /*7180*/  UMOV UR14, UR18 ;  /* 0x00000012000e7c82 */ /* 0x000fe20008000000 */
[----:B------:R-:W-:Y:S01]  /*7190*/  UMOV UR15, UR19 ;  /* 0x00000013000f7c82 */ /* 0x000fe20008000000 */
[----:B------:R-:W-:Y:S02]  /*71a0*/  WARPGROUP.DEPBAR.LE gsb0, 0x0 ;  /* 0x00008000000079c5 */ /* 0x000fe40000010000 */
[----:B------:R-:W-:-:S06]  /*71b0*/  WARPGROUP.ARRIVE ;  /* 0x00000000000079c5 */ /* 0x000fcc0000000000 */
[----:B------:R-:W-:Y:S01]  /*71c0*/  HGMMA.64x16x16.F32.BF16 R104, gdesc[UR16].tnspA.tnspB, R104, gsb0 ;  /* 0x60200000106879f0 */ /* 0x000fe20008001868 */
[----:B------:R-:W-:Y:S01]  /*71d0*/  UMOV UR16, UR56 ;  /* 0x0000003800107c82 */ /* 0x000fe20008000000 */
[----:B------:R-:W-:Y:S01]  /*71e0*/  UMOV UR17, UR57 ;  /* 0x0000003900117c82 */ /* 0x000fe20008000000 */
[----:B------:R-:W-:Y:S01]  /*71f0*/  UMOV UR18, UR6 ;  /* 0x0000000600127c82 */ /* 0x000fe20008000000 */
[----:B------:R-:W-:Y:S01]  /*7200*/  UMOV UR19, 0x40 ;  /* 0x0000004000137882 */ /* 0x000fe20000000000 */
[----:B------:R-:W-:Y:S01]  /*7210*/  UMOV UR10, UR18 ;  /* 0x00000012000a7c82 */ /* 0x000fe20008000000 */
[----:B------:R-:W-:Y:S01]  /*7220*/  UMOV UR11, UR19 ;  /* 0x00000013000b7c82 */ /* 0x000fe20008000000 */
[----:B------:R-:W-:Y:S01]  /*7230*/  UIADD3 UR6, UR4, 0x110, URZ ;  /* 0x0000011004067890 */ /* 0x000fe2000fffe03f */
[----:B------:R-:W-:-:S06]  /*7240*/  UMOV UR57, UR23 ;  /* 0x0000001700397c82 */ /* 0x000fcc0008000000 */
[----:B------:R-:W-:Y:S01]  /*7250*/  UMOV UR22, UR6 ;  /* 0x0000000600167c82 */ /* 0x000fe20008000000 */
[----:B------:R-:W-:Y:S01]  /*7260*/  UIADD3 UR6, UR4, 0x230, URZ ;  /* 0x0000023004067890 */ /* 0x000fe2000fffe03f */
        /* <DEDUP_REMOVED lines=8> */
[----:B------:R-:W-:-:S04]  /*72f0*/  UIADD3 UR5, UR60, 0x2ed00, URZ ;  /* 0x0002ed003c057890 */ /* 0x000fc8000fffe03f */
[----:B------:R-:W-:Y:S01]  /*7300*/  USHF.R.U32.HI UR5, URZ, 0x4, UR5 ;  /* 0x000000043f057899 */ /* 0x000fe20008011605 */
[----:B------:R-:W-:Y:S02]  /*7310*/  WARPGROUP.DEPBAR.LE gsb0, 0x0 ;  /* 0x00008000000079c5 */ /* 0x000fe40000010000 */
[----:B------:R-:W-:-:S06]  /*7320*/  WARPGROUP.ARRIVE ;  /* 0x00000000000079c5 */ /* 0x000fcc0000000000 */
[----:B------:R-:W-:Y:S01]  /*7330*/  HGMMA.64x16x16.F32.BF16 R56, gdesc[UR48].tnspA.tnspB, R56, gsb0 ;  /* 0x60200000303879f0 */ /* 0x000fe20008001838 */
[----:B------:R-:W-:Y:S01]  /*7340*/  UMOV UR48, UR10 ;  /* 0x0000000a00307c82 */ /* 0x000fe20008000000 */
[----:B------:R-:W-:Y:S01]  /*7350*/  UIADD3 UR10, UR4, 0xb0, URZ ;  /* 0x000000b0040a7890 */ /* 0x000fe2000fffe03f */
[----:B------:R-:W-:Y:S01]  /*7360*/  UMOV UR49, UR11 ;  /* 0x0000000b00317c82 */ /* 0x000fe20008000000 */
[----:B------:R-:W-:Y:S01]  /*7370*/  UMOV UR11, 0x40 ;  /* 0x00000040000b7882 */ /* 0x000fe20000000000 */
        /* <DEDUP_REMOVED lines=10> */
[----:B------:R-:W-:Y:S01]  /*7420*/  UIADD3 UR22, UR4, 0x130, URZ ;  /* 0x0000013004167890 */ /* 0x000fe2000fffe03f */
[----:B------:R-:W-:Y:S01]  /*7430*/  UMOV UR23, 0x40 ;  /* 0x0000004000177882 */ /* 0x000fe20000000000 */
[----:B------:R-:W-:Y:S02]  /*7440*/  WARPGROUP.DEPBAR.LE gsb0, 0x0 ;  /* 0x00008000000079c5 */ /* 0x000fe40000010000 */
[----:B------:R-:W-:-:S06]  /*7450*/  WARPGROUP.ARRIVE ;  /* 0x00000000000079c5 */ /* 0x000fcc0000000000 */
[----:B------:R-:W-:Y:S01]  /*7460*/  HGMMA.64x16x16.F32.BF16 R104, gdesc[UR52].tnspA.tnspB, R104, gsb0 ;  /* 0x60200000346879f0 */ /* 0x000fe20008001868 */
[----:B------:R-:W-:Y:S01]  /*7470*/  UMOV UR52, UR16 ;  /* 0x0000001000347c82 */ /* 0x000fe20008000000 */
[----:B------:R-:W-:Y:S01]  /*7480*/  UMOV UR53, UR17 ;  /* 0x0000001100357c82 */ /* 0x000fe20008000000 */
        /* <DEDUP_REMOVED lines=10> */
[----:B------:R-:W-:Y:S01]  /*7530*/  UMOV UR29, 0x40000040 ;  /* 0x40000040001d7882 */ /* 0x000fe20000000000 */
[----:B------:R-:W-:Y:S02]  /*7540*/  UMOV UR31, 0x8 ;  /* 0x00000008001f7882 */ /* 0x000fe40000000000 */
[----:B------:R-:W-:Y:S01]  /*7550*/  IMAD.U32 R21, RZ, RZ, UR31 ;  /* 0x0000001fff157e24 */ /* 0x000fe2000f8e00ff */
[----:B------:R-:W-:Y:S02]  /*7560*/  WARPGROUP.DEPBAR.LE gsb0, 0x0 ;  /* 0x00008000000079c5 */ /* 0x000fe40000010000 */
[----:B------:R-:W-:-:S06]  /*7570*/  WARPGROUP.ARRIVE ;  /* 0x00000000000079c5 */ /* 0x000fcc0000000000 */
[----:B------:R-:W-:Y:S01]  /*7580*/  HGMMA.64x16x16.F32.BF16 R72, gdesc[UR40].tnspA.tnspB, R72, gsb0 ;  /* 0x60200000284879f0 */ /* 0x000fe20008001848 */
[----:B------:R-:W-:Y:S01]  /*7590*/  UMOV UR40, UR12 ;  /* 0x0000000c00287c82 */ /* 0x000fe20008000000 */
[----:B------:R-:W-:Y:S01]  /*75a0*/  R2UR UR12, R6 ;  /* 0x00000000060c72ca */ /* 0x000fe200000e0000 */
[----:B------:R-:W-:Y:S01]  /*75b0*/  UMOV UR41, UR13 ;  /* 0x0000000d00297c82 */ /* 0x000fe20008000000 */
[----:B------:R-:W-:Y:S01]  /*75c0*/  UMOV UR13, 0x40000040 ;  /* 0x40000040000d7882 */ /* 0x000fe20000000000 */
[----:B------:R-:W-:Y:S01]  /*75d0*/  VIADD R6, R5, 0x80 ;  /* 0x0000008005067836 */ /* 0x000fe20000000000 */
[----:B------:R-:W-:Y:S01]  /*75e0*/  UMOV UR21, UR13 ;  /* 0x0000000d00157c82 */ /* 0x000fe20008000000 */
[----:B------:R-:W-:-:S08]  /*75f0*/  UMOV UR17, UR13 ;  /* 0x0000000d00117c82 */ /* 0x000fd00008000000 */
        /* <DEDUP_REMOVED lines=23> */
[----:B------:R-:W-:Y:S01]  /*7770*/  UMOV UR57, 0x40000040 ;  /* 0x4000004000397882 */ /* 0x000fe20000000000 */
[----:B------:R-:W-:-:S02]  /*7780*/  WARPGROUP.DEPBAR.LE gsb0, 0x0 ;  /* 0x00008000000079c5 */ /* 0x000fc40000010000 */
[----:B------:R-:W-:-:S06]  /*7790*/  WARPGROUP.ARRIVE ;  /* 0x00000000000079c5 */ /* 0x000fcc0000000000 */
[----:B------:R-:W-:Y:S01]  /*77a0*/  HGMMA.64x16x16.F32.BF16 R120, gdesc[UR24].tnspA.tnspB, R120, gsb0 ;  /* 0x60200000187879f0 */ /* 0x000fe20008001878 */
[----:B------:R-:W-:Y:S01]  /*77b0*/  ULOP3.LUT UR25, UR5, 0x3fff, URZ, 0xc0, !UPT ;  /* 0x00003fff05197892 */ /* 0x000fe2000f8ec03f */
[----:B------:R-:W-:-:S03]  /*77c0*/  R2UR UR5, R5 ;  /* 0x00000000050572ca */ /* 0x000fc600000e0000 */
[----:B------:R-:W-:-:S07]  /*77d0*/  ULOP3.LUT UR24, UR25, 0x400000, URZ, 0xfc, !UPT ;  /* 0x0040000019187892 */ /* 0x000fce000f8efc3f */
[----:B------:R-:W-:Y:S02]  /*77e0*/  UMOV UR30, UR24 ;  /* 0x00000018001e7c82 */ /* 0x000fe40008000000 */
[----:B------:R-:W-:Y:S01]  /*77f0*/  IMAD.U32 R20, RZ, RZ, UR30 ;  /* 0x0000001eff147e24 */ /* 0x000fe2000f8e00ff */
[----:B------:R-:W-:Y:S01]  /*7800*/  UMOV UR28, UR5 ;  /* 0x00000005001c7c82 */ /* 0x000fe20008000000 */
[----:B------:R-:W-:Y:S01]  /*7810*/  UMOV UR5, UR13 ;  /* 0x0000000d00057c82 */ /* 0x000fe20008000000 */
[----:B------:R-:W-:Y:S02]  /*7820*/  WARPGROUP.DEPBAR.LE gsb0, 0x0 ;  /* 0x00008000000079c5 */ /* 0x000fe40000010000 */
[----:B------:R-:W-:-:S06]  /*7830*/  WARPGROUP.ARRIVE ;  /* 0x00000000000079c5 */ /* 0x000fcc0000000000 */
[----:B------:R-:W-:Y:S03]  /*7840*/  HGMMA.64x16x16.F32.BF16 R56, gdesc[UR12].tnspA.tnspB, R56, gsb0 ;  /* 0x602000000c3879f0 */ /* 0x000fe60008001838 */
[----:B------:R-:W-:Y:S02]  /*7850*/  WARPGROUP.DEPBAR.LE gsb0, 0x0 ;  /* 0x00008000000079c5 */ /* 0x000fe40000010000 */
[----:B------:R-:W-:-:S06]  /*7860*/  WARPGROUP.ARRIVE ;  /* 0x00000000000079c5 */ /* 0x000fcc0000000000 */
[----:B------:R-:W-:Y:S01]  /*7870*/  HGMMA.64x16x16.F32.BF16 R72, gdesc[UR8].tnspA.tnspB, R72, gsb0 ;  /* 0x60200000084879f0 */ /* 0x000fe20008001848 */
[----:B------:R-:W-:Y:S01]  /*7880*/  UMOV UR13, 0x40000040 ;  /* 0x40000040000d7882 */ /* 0x000fe20000000000 */
[----:B------:R-:W-:Y:S01]  /*7890*/  ULDC.64 UR8, c[0x0][0x208] ;  /* 0x0000820000087ab9 */ /* 0x000fe20000000a00 */
[----:B------:R-:W-:Y:S02]  /*78a0*/  WARPGROUP.DEPBAR.LE gsb0, 0x0 ;  /* 0x00008000000079c5 */ /* 0x000fe40000010000 */
[----:B------:R-:W-:-:S06]  /*78b0*/  WARPGROUP.ARRIVE ;  /* 0x00000000000079c5 */ /* 0x000fcc0000000000 */
[----:B------:R-:W-:Y:S03]  /*78c0*/  HGMMA.64x16x16.F32.BF16 R88, gdesc[UR20].tnspA.tnspB, R88, gsb0 ;  /* 0x60200000145879f0 */ /* 0x000fe60008001858 */
[----:B------:R-:W-:Y:S02]  /*78d0*/  WARPGROUP.DEPBAR.LE gsb0, 0x0 ;  /* 0x00008000000079c5 */ /* 0x000fe40000010000 */
[----:B------:R-:W-:-:S06]  /*78e0*/  WARPGROUP.ARRIVE ;  /* 0x00000000000079c5 */ /* 0x000fcc0000000000 */
[----:B------:R-:W-:Y:S03]  /*78f0*/  HGMMA.64x16x16.F32.BF16 R104, gdesc[UR16].tnspA.tnspB, R104, gsb0 ;  /* 0x60200000106879f0 */ /* 0x000fe60008001868 */
[----:B------:R-:W-:Y:S02]  /*7900*/  WARPGROUP.DEPBAR.LE gsb0, 0x0 ;  /* 0x00008000000079c5 */ /* 0x000fe40000010000 */
[----:B------:R-:W-:-:S06]  /*7910*/  WARPGROUP.ARRIVE ;  /* 0x00000000000079c5 */ /* 0x000fcc0000000000 */
[----:B------:R-:W-:Y:S01]  /*7920*/  HGMMA.64x16x16.F32.BF16 R120, gdesc[UR4].tnspA.tnspB, R120, gsb0 ;  /* 0x60200000047879f0 */ /* 0x000fe20008001878 */
[----:B------:R-:W-:Y:S01]  /*7930*/  R2UR UR5, R6 ;  /* 0x00000000060572ca */ /* 0x000fe200000e0000 */
[----:B------:R-:W-:Y:S01]  /*7940*/  UIADD3 UR4, UR24, 0x80, URZ ;  /* 0x0000008018047890 */ /* 0x000fe2000fffe03f */
[----:B------:R-:W-:Y:S01]  /*7950*/  VIADD R6, R5, 0x100 ;  /* 0x0000010005067836 */ /* 0x000fe20000000000 */
[----:B------:R-:W-:Y:S02]  /*7960*/  WARPGROUP.DEPBAR.LE gsb0, 0x0 ;  /* 0x00008000000079c5 */ /* 0x000fe40000010000 */
[----:B------:R-:W-:Y:S01]  /*7970*/  @!PT LDS RZ, [RZ] ;  /* 0x00000000fffff984 */ /* 0x000fe20000000800 */
[----:B------:R-:W-:Y:S01]  /*7980*/  @!PT LDS RZ, [RZ] ;  /* 0x00000000fffff984 */ /* 0x000fe20000000800 */
[----:B------:R-:W-:Y:S01]  /*7990*/  @!PT LDS RZ, [RZ] ;  /* 0x00000000fffff984 */ /* 0x000fe20000000800 */
[----:B------:R-:W-:Y:S01]  /*79a0*/  @!PT LDS RZ, [RZ] ;  /* 0x00000000fffff984 */ /* 0x000fe20000000800 */
[----:B------:R2:W-:Y:S06]  /*79b0*/  MEMBAR.ALL.CTA ;  /* 0x0000000000007992 */ /* 0x0005ec0000008000 */
[----:B--2---:R-:W2:Y:S02]  /*79c0*/  FENCE.VIEW.ASYNC.S ;  /* 0x00000000000073c6 */ /* 0x004ea40000000000 */
[----:B--2---:R-:W-:Y:S06]  /*79d0*/  BAR.SYNC.DEFER_BLOCKING 0x9, 0x100 ;  /* 0x0244000000007b1d */ /* 0x004fec0000010000 */
[----:B-1----:R-:W-:-:S06]  /*79e0*/  WARPGROUP.ARRIVE ;  /* 0x00000000000079c5 */ /* 0x002fcc0000000000 */
[----:B------:R-:W-:Y:S01]  /*79f0*/  HGMMA.64x64x16.F32.BF16 R24, gdesc[UR28].tnspA, RZ, !UPT, gsb0 ;  /* 0x20e000001c1879f0 */ /* 0x000fe2000c0018ff */
[----:B------:R-:W-:Y:S01]  /*7a00*/  UMOV UR28, UR5 ;  /* 0x00000005001c7c82 */ /* 0x000fe20008000000 */
[----:B------:R-:W-:Y:S01]  /*7a10*/  UMOV UR29, 0x40000040 ;  /* 0x40000040001d7882 */ /* 0x000fe20000000000 */
[----:B------:R-:W-:Y:S01]  /*7a20*/  UMOV UR30, UR4 ;  /* 0x00000004001e7c82 */ /* 0x000fe20008000000 */
[----:B------:R-:W-:Y:S01]  /*7a30*/  UMOV UR31, 0x8 ;  /* 0x00000008001f7882 */ /* 0x000fe20000000000 */
[----:B------:R-:W-:Y:S01]  /*7a40*/  R2UR UR5, R6 ;  /* 0x00000000060572ca */ /* 0x000fe200000e0000 */
[----:B------:R-:W-:Y:S01]  /*7a50*/  UIADD3 UR4, UR24, 0x100, URZ ;  /* 0x0000010018047890 */ /* 0x000fe2000fffe03f */
[----:B------:R-:W-:Y:S02]  /*7a60*/  IMAD.U32 R14, RZ, RZ, UR30 ;  /* 0x0000001eff0e7e24 */ /* 0x000fe4000f8e00ff */
[----:B------:R-:W-:Y:S02]  /*7a70*/  IMAD.U32 R15, RZ, RZ, UR31 ;  /* 0x0000001fff0f7e24 */ /* 0x000fe4000f8e00ff */
[----:B------:R-:W-:Y:S01]  /*7a80*/  VIADD R6, R5, 0x180 ;  /* 0x0000018005067836 */ /* 0x000fe20000000000 */
[----:B------:R-:W-:-:S02]  /*7a90*/  WARPGROUP.DEPBAR.LE gsb0, 0x0 ;  /* 0x00008000000079c5 */ /* 0x000fc40000010000 */
[----:B------:R-:W-:-:S06]  /*7aa0*/  WARPGROUP.ARRIVE ;  /* 0x00000000000079c5 */ /* 0x000fcc0000000000 */
[----:B------:R-:W-:Y:S01]  /*7ab0*/  HGMMA.64x64x16.F32.BF16 R24, gdesc[UR28].tnspA, R24, gsb0 ;  /* 0x20e000001c1879f0 */ /* 0x000fe20008001818 */
        /* <DEDUP_REMOVED lines=20> */
[----:B------:R-:W-:-:S05]  /*7c00*/  VIADD R6, R216, 0x400 ;  /* 0x00000400d8067836 */ /* 0x000fca0000000000 */
[----:B------:R-:W-:Y:S01]  /*7c10*/  R2UR UR56, R6 ;  /* 0x00000000063872ca */ /* 0x000fe200000e0000 */
[----:B------:R-:W-:Y:S02]  /*7c20*/  WARPGROUP.DEPBAR.LE gsb0, 0x0 ;  /* 0x00008000000079c5 */ /* 0x000fe40000010000 */
[----:B------:R-:W-:-:S06]  /*7c30*/  WARPGROUP.ARRIVE ;  /* 0x00000000000079c5 */ /* 0x000fcc0000000000 */
[----:B------:R-:W-:Y:S01]  /*7c40*/  HGMMA.64x64x16.F32.BF16 R24, gdesc[UR28].tnspA, R24, gsb0 ;  /* 0x20e000001c1879f0 */ /* 0x000fe20008001818 */
[----:B------:R-:W-:Y:S01]  /*7c50*/  UMOV UR28, UR5 ;  /* 0x00000005001c7c82 */ /* 0x000fe20008000000 */
[----:B------:R-:W-:Y:S01]  /*7c60*/  UMOV UR29, 0x40000040 ;  /* 0x40000040001d7882 */ /* 0x000fe20000000000 */
[----:B------:R-:W-:Y:S01]  /*7c70*/  UMOV UR30, UR4 ;  /* 0x00000004001e7c82 */ /* 0x000fe20008000000 */
[----:B------:R-:W-:Y:S01]  /*7c80*/  UMOV UR31, 0x8 ;  /* 0x00000008001f7882 */ /* 0x000fe20000000000 */
[----:B------:R-:W-:Y:S01]  /*7c90*/  IMAD.U32 R6, RZ, RZ, UR30 ;  /* 0x0000001eff067e24 */ /* 0x000fe2000f8e00ff */
[----:B------:R-:W-:Y:S01]  /*7ca0*/  ULDC.64 UR4, c[0x0][0x2c0] ;  /* 0x0000b00000047ab9 */ /* 0x000fe20000000a00 */
[----:B------:R-:W-:Y:S01]  /*7cb0*/  IMAD.U32 R7, RZ, RZ, UR31 ;  /* 0x0000001fff077e24 */ /* 0x000fe2000f8e00ff */
[----:B------:R-:W-:Y:S02]  /*7cc0*/  WARPGROUP.DEPBAR.LE gsb0, 0x0 ;  /* 0x00008000000079c5 */ /* 0x000fe40000010000 */
[----:B------:R-:W-:-:S06]  /*7cd0*/  WARPGROUP.ARRIVE ;  /* 0x00000000000079c5 */ /* 0x000fcc0000000000 */
[----:B------:R-:W-:Y:S01]  /*7ce0*/  HGMMA.64x64x16.F32.BF16 R24, gdesc[UR28].tnspA, R24, gsb0 ;  /* 0x20e000001c1879f0 */ /* 0x000fe20008001818 */
[----:B------:R-:W-:Y:S01]  /*7cf0*/  R2UR UR31, R8 ;  /* 0x00000000081f72ca */ /* 0x000fe200000e0000 */
[C---:B------:R-:W-:Y:S01]  /*7d00*/  VIADD R8, R216.reuse, 0x480 ;  /* 0x00000480d8087836 */ /* 0x040fe20000000000 */
[----:B------:R-:W-:Y:S02]  /*7d10*/  R2UR UR30, R9 ;  /* 0x00000000091e72ca */ /* 0x000fe400000e0000 */
[----:B------:R-:W-:Y:S01]  /*7d20*/  R2UR UR28, R217 ;  /* 0x00000000d91c72ca */ /* 0x000fe200000e0000 */
[----:B------:R-:W-:Y:S02]  /*7d30*/  WARPGROUP.DEPBAR.LE gsb0, 0x0 ;  /* 0x00008000000079c5 */ /* 0x000fe40000010000 */
[----:B------:R-:W-:Y:S01]  /*7d40*/  WARPGROUP.ARRIVE ;  /* 0x00000000000079c5 */ /* 0x000fe20000000000 */
[----:B------:R-:W-:Y:S01]  /*7d50*/  UMOV UR29, 0x40000040 ;  /* 0x40000040001d7882 */ /* 0x000fe20000000000 */
[----:B------:R-:W-:-:S02]  /*7d60*/  VIADD R216, R216, 0x580 ;  /* 0x00000580d8d87836 */ /* 0x000fc40000000000 */
[----:B------:R-:W-:Y:S02]  /*7d70*/  IMAD.SHL.U32 R9, R16, 0x4000, RZ ;  /* 0x0000400010097824 */ /* 0x000fe400078e00ff */
[----:B------:R-:W-:Y:S01]  /*7d80*/  HGMMA.64x16x16.F32.BF16 R64, gdesc[UR56].tnspA.tnspB, R64, gsb0 ;  /* 0x60200000384079f0 */ /* 0x000fe20008001840 */
[----:B------:R-:W-:Y:S01]  /*7d90*/  UMOV UR58, UR32 ;  /* 0x00000020003a7c82 */ /* 0x000fe20008000000 */
[----:B------:R-:W-:Y:S01]  /*7da0*/  UMOV UR59, UR33 ;  /* 0x00000021003b7c82 */ /* 0x000fe20008000000 */
[----:B------:R-:W-:Y:S02]  /*7db0*/  R2UR UR12, R216 ;  /* 0x00000000d80c72ca */ /* 0x000fe400000e0000 */
[C---:B------:R-:W-:Y:S01]  /*7dc0*/  IADD3 R22, P1, R9.reuse, R230, RZ ;  /* 0x000000e609167210 */ /* 0x040fe20007f3e0ff */
[----:B------:R-:W-:Y:S02]  /*7dd0*/  WARPGROUP.DEPBAR.LE gsb0, 0x0 ;  /* 0x00008000000079c5 */ /* 0x000fe40000010000 */
[----:B------:R-:W-:Y:S01]  /*7de0*/  WARPGROUP.ARRIVE ;  /* 0x00000000000079c5 */ /* 0x000fe20000000000 */
[----:B------:R-:W-:Y:S01]  /*7df0*/  UMOV UR32, UR28 ;  /* 0x0000001c00207c82 */ /* 0x000fe20008000000 */
[----:B------:R-:W-:Y:S01]  /*7e00*/  UMOV UR33, UR29 ;  /* 0x0000001d00217c82 */ /* 0x000fe20008000000 */
[----:B------:R-:W-:-:S03]  /*7e10*/  LEA.HI.X.SX32 R9, R9, R232, 0x1, P1 ;  /* 0x000000e809097211 */ /* 0x000fc600008f0eff */
[----:B------:R-:W-:Y:S01]  /*7e20*/  HGMMA.64x16x16.F32.BF16 R80, gdesc[UR56].tnspA.tnspB, R80, gsb0 ;  /* 0x60200000385079f0 */ /* 0x000fe20008001850 */
[----:B------:R-:W-:Y:S01]  /*7e30*/  UMOV UR58, UR36 ;  /* 0x00000024003a7c82 */ /* 0x000fe20008000000 */
[----:B------:R-:W-:Y:S01]  /*7e40*/  UMOV UR59, UR37 ;  /* 0x00000025003b7c82 */ /* 0x000fe20008000000 */
        /* <DEDUP_REMOVED lines=10> */
[----:B------:R-:W-:Y:S01]  /*7ef0*/  R2UR UR48, R8 ;  /* 0x00000000083072ca */ /* 0x000fe200000e0000 */
[----:B------:R-:W-:Y:S01]  /*7f00*/  UMOV UR49, 0x40000040 ;  /* 0x4000004000317882 */ /* 0x000fe20000000000 */
[----:B------:R-:W-:Y:S01]  /*7f10*/  UMOV UR40, UR28 ;  /* 0x0000001c00287c82 */ /* 0x000fe20008000000 */
[----:B------:R-:W-:Y:S01]  /*7f20*/  UMOV UR41, UR29 ;  /* 0x0000001d00297c82 */ /* 0x000fe20008000000 */
[----:B------:R-:W-:Y:S01]  /*7f30*/  UMOV UR36, UR28 ;  /* 0x0000001c00247c82 */ /* 0x000fe20008000000 */
[----:B------:R-:W-:Y:S01]  /*7f40*/  UMOV UR37, UR29 ;  /* 0x0000001d00257c82 */ /* 0x000fe20008000000 */
[----:B------:R-:W-:-:S04]  /*7f50*/  LEA R8, P1, R22, UR4, 0x2 ;  /* 0x0000000416087c11 */ /* 0x000fc8000f8210ff */
[----:B------:R-:W-:-:S05]  /*7f60*/  LEA.HI.X R9, R22, UR5, R9, 0x2, P1 ;  /* 0x0000000516097c11 */ /* 0x000fca00088f1409 */
[----:B------:R1:W-:Y:S04]  /*7f70*/  REDG.E.ADD.F32x4.FTZ.RN.STRONG.GPU desc[UR8][R8.64], R24 ;  /* 0x00000018080079a6 */ /* 0x0003e8000c10f788 */
[----:B------:R2:W-:Y:S04]  /*7f80*/  REDG.E.ADD.F32x4.FTZ.RN.STRONG.GPU desc[UR8][R8.64+0x800], R28 ;  /* 0x0008001c080079a6 */ /* 0x0005e8000c10f788 */
[----:B------:R2:W-:Y:S04]  /*7f90*/  REDG.E.ADD.F32x4.FTZ.RN.STRONG.GPU desc[UR8][R8.64+0x1000], R32 ;  /* 0x00100020080079a6 */ /* 0x0005e8000c10f788 */
[----:B------:R2:W-:Y:S04]  /*7fa0*/  REDG.E.ADD.F32x4.FTZ.RN.STRONG.GPU desc[UR8][R8.64+0x1800], R36 ;  /* 0x00180024080079a6 */ /* 0x0005e8000c10f788 */
[----:B------:R2:W-:Y:S04]  /*7fb0*/  REDG.E.ADD.F32x4.FTZ.RN.STRONG.GPU desc[UR8][R8.64+0x2000], R40 ;  /* 0x00200028080079a6 */ /* 0x0005e8000c10f788 */
[----:B------:R2:W-:Y:S04]  /*7fc0*/  REDG.E.ADD.F32x4.FTZ.RN.STRONG.GPU desc[UR8][R8.64+0x2800], R44 ;  /* 0x0028002c080079a6 */ /* 0x0005e8000c10f788 */
[----:B------:R2:W-:Y:S04]  /*7fd0*/  REDG.E.ADD.F32x4.FTZ.RN.STRONG.GPU desc[UR8][R8.64+0x3000], R48 ;  /* 0x00300030080079a6 */ /* 0x0005e8000c10f788 */
[----:B------:R2:W-:Y:S01]  /*7fe0*/  REDG.E.ADD.F32x4.FTZ.RN.STRONG.GPU desc[UR8][R8.64+0x3800], R52 ;  /* 0x00380034080079a6 */ /* 0x0005e2000c10f788 */
[----:B------:R-:W-:-:S02]  /*7ff0*/  WARPGROUP.DEPBAR.LE gsb0, 0x0 ;  /* 0x00008000000079c5 */ /* 0x000fc40000010000 */
[----:B------:R-:W-:-:S06]  /*8000*/  WARPGROUP.ARRIVE ;  /* 0x00000000000079c5 */ /* 0x000fcc0000000000 */
[----:B------:R-:W-:Y:S03]  /*8010*/  HGMMA.64x16x16.F32.BF16 R128, gdesc[UR56].tnspA.tnspB, R128, gsb0 ;  /* 0x60200000388079f0 */ /* 0x000fe60008001880 */
        /* <DEDUP_REMOVED lines=60> */
[----:B------:R-:W-:-:S05]  /*83e0*/  VIADD R23, R23, 0xffff0000 ;  /* 0xffff000017177836 */ /* 0x000fca0000000000 */
[----:B------:R-:W-:Y:S01]  /*83f0*/  SHF.R.U32.HI R23, RZ, 0x4, R23 ;  /* 0x00000004ff177819 */ /* 0x000fe20000011617 */
[----:B------:R-:W-:Y:S02]  /*8400*/  WARPGROUP.DEPBAR.LE gsb0, 0x0 ;  /* 0x00008000000079c5 */ /* 0x000fe40000010000 */
[----:B------:R-:W-:-:S06]  /*8410*/  WARPGROUP.ARRIVE ;  /* 0x00000000000079c5 */ /* 0x000fcc0000000000 */
[----:B------:R-:W-:Y:S01]  /*8420*/  HGMMA.64x16x16.F32.BF16 R128, gdesc[UR4].tnspA.tnspB, R128, gsb0 ;  /* 0x60200000048079f0 */ /* 0x000fe20008001880 */
[----:B------:R-:W-:-:S05]  /*8430*/  LOP3.LUT R22, R23, 0x3fff, RZ, 0xc0, !PT ;  /* 0x00003fff17167812 */ /* 0x000fca00078ec0ff */
[----:B------:R-:W-:Y:S01]  /*8440*/  IMAD R233, R3, 0x800, R22 ;  /* 0x0000080003e97824 */ /* 0x000fe200078e0216 */
[----:B------:R-:W-:-:S04]  /*8450*/  ULOP3.LUT UR8, UR25, 0x80000, URZ, 0xfc, !UPT ;  /* 0x0008000019087892 */ /* 0x000fc8000f8efc3f */
[----:B------:R-:W-:Y:S01]  /*8460*/  R2UR UR52, R233 ;  /* 0x00000000e93472ca */ /* 0x000fe200000e0000 */
[----:B------:R-:W-:Y:S01]  /*8470*/  UMOV UR53, 0x40000040 ;  /* 0x4000004000357882 */ /* 0x000fe20000000000 */
[----:B------:R-:W-:Y:S01]  /*8480*/  UMOV UR55, 0x40 ;  /* 0x0000004000377882 */ /* 0x000fe20000000000 */
[----:B------:R-:W-:Y:S01]  /*8490*/  UMOV UR54, UR8 ;  /* 0x0000000800367c82 */ /* 0x000fe20008000000 */
[----:B------:R-:W-:Y:S02]  /*84a0*/  WARPGROUP.DEPBAR.LE gsb0, 0x0 ;  /* 0x00008000000079c5 */ /* 0x000fe40000010000 */
[----:B------:R-:W-:-:S07]  /*84b0*/  WARPGROUP.ARRIVE ;  /* 0x00000000000079c5 */ /* 0x000fce0000000000 */
[----:B------:R-:W-:Y:S01]  /*84c0*/  HGMMA.64x16x16.F32.BF16 R136, gdesc[UR52].tnspA.tnspB, R136, gsb0 ;  /* 0x60200000348879f0 */ /* 0x000fe20008001888 */
[----:B------:R-:W-:Y:S01]  /*84d0*/  UIADD3 UR9, UR8, 0x80, URZ ;  /* 0x0000008008097890 */ /* 0x000fe2000fffe03f */
[----:B------:R-:W-:Y:S01]  /*84e0*/  UMOV UR44, UR52 ;  /* 0x00000034002c7c82 */ /* 0x000fe20008000000 */
[----:B------:R-:W-:Y:S01]  /*84f0*/  UMOV UR45, UR53 ;  /* 0x00000035002d7c82 */ /* 0x000fe20008000000 */
[----:B------:R-:W-:-:S04]  /*8500*/  UMOV UR47, 0x40 ;  /* 0x00000040002f7882 */ /* 0x000fc80000000000 */
[----:B------:R-:W-:Y:S01]  /*8510*/  UMOV UR46, UR9 ;  /* 0x00000009002e7c82 */ /* 0x000fe20008000000 */
[----:B------:R-:W-:Y:S02]  /*8520*/  WARPGROUP.DEPBAR.LE gsb0, 0x0 ;  /* 0x00008000000079c5 */ /* 0x000fe40000010000 */
[----:B------:R-:W-:-:S06]  /*8530*/  WARPGROUP.ARRIVE ;  /* 0x00000000000079c5 */ /* 0x000fcc0000000000 */
        /* <DEDUP_REMOVED lines=10> */
[----:B------:R-:W-:Y:S01]  /*85e0*/  IMAD.U32 R216, RZ, RZ, UR14 ;  /* 0x0000000effd87e24 */ /* 0x000fe2000f8e00ff */
[----:B------:R-:W-:Y:S01]  /*85f0*/  UMOV UR12, UR52 ;  /* 0x00000034000c7c82 */ /* 0x000fe20008000000 */
[----:B------:R-:W-:Y:S01]  /*8600*/  IMAD.U32 R217, RZ, RZ, UR15 ;  /* 0x0000000fffd97e24 */ /* 0x000fe2000f8e00ff */
[----:B------:R-:W-:Y:S01]  /*8610*/  UMOV UR13, UR53 ;  /* 0x00000035000d7c82 */ /* 0x000fe20008000000 */
[----:B------:R-:W-:Y:S02]  /*8620*/  UMOV UR15, 0x40 ;  /* 0x00000040000f7882 */ /* 0x000fe40000000000 */
        /* <DEDUP_REMOVED lines=14> */
[----:B-1----:R-:W-:Y:S02]  /*8710*/  VIADD R24, R233, 0x80 ;  /* 0x00000080e9187836 */ /* 0x002fe40000000000 */
[----:B------:R-:W-:-:S03]  /*8720*/  IMAD.U32 R22, RZ, RZ, UR46 ;  /* 0x0000002eff167e24 */ /* 0x000fc6000f8e00ff */
[----:B------:R-:W-:Y:S01]  /*8730*/  R2UR UR44, R24 ;  /* 0x00000000182c72ca */ /* 0x000fe200000e0000 */
[----:B------:R-:W-:Y:S01]  /*8740*/  UIADD3 UR46, UR8, 0x10, URZ ;  /* 0x00000010082e7890 */ /* 0x000fe2000fffe03f */
[----:B------:R-:W-:Y:S01]  /*8750*/  IMAD.U32 R23, RZ, RZ, UR47 ;  /* 0x0000002fff177e24 */ /* 0x000fe2000f8e00ff */
[----:B------:R-:W-:Y:S01]  /*8760*/  UMOV UR45, 0x40000040 ;  /* 0x40000040002d7882 */ /* 0x000fe20000000000 */
[----:B------:R-:W-:Y:S01]  /*8770*/  UMOV UR47, 0x40 ;  /* 0x00000040002f7882 */ /* 0x000fe20000000000 */
        /* <DEDUP_REMOVED lines=40> */
[----:B------:R-:W-:Y:S01]  /*8a00*/  VIADD R24, R233, 0x100 ;  /* 0x00000100e9187836 */ /* 0x000fe20000000000 */
[----:B------:R-:W-:-:S04]  /*8a10*/  UIADD3 UR26, UR8, 0x20, URZ ;  /* 0x00000020081a7890 */ /* 0x000fc8000fffe03f */
[----:B------:R-:W-:Y:S01]  /*8a20*/  R2UR UR24, R24 ;  /* 0x00000000181872ca */ /* 0x000fe200000e0000 */
[----:B------:R-:W-:Y:S01]  /*8a30*/  UMOV UR25, 0x40000040 ;  /* 0x4000004000197882 */ /* 0x000fe20000000000 */
[----:B------:R-:W-:Y:S01]  /*8a40*/  UMOV UR27, 0x40 ;  /* 0x00000040001b7882 */ /* 0x000fe20000000000 */
[----:B------:R-:W-:Y:S02]  /*8a50*/  WARPGROUP.DEPBAR.LE gsb0, 0x0 ;  /* 0x00008000000079c5 */ /* 0x000fe40000010000 */
[----:B------:R-:W-:-:S08]  /*8a60*/  WARPGROUP.ARRIVE ;  /* 0x00000000000079c5 */ /* 0x000fd00000000000 */
        /* <DEDUP_REMOVED lines=51> */
[----:B------:R-:W-:Y:S01]  /*8da0*/  IMAD.U32 R226, RZ, RZ, UR14 ;  /* 0x0000000effe27e24 */ /* 0x000fe2000f8e00ff */
[----:B------:R-:W-:Y:S01]  /*8db0*/  UIADD3 UR14, UR8, 0x1b0, URZ ;  /* 0x000001b0080e7890 */ /* 0x000fe2000fffe03f */
[----:B------:R-:W-:Y:S01]  /*8dc0*/  IMAD.U32 R227, RZ, RZ, UR15 ;  /* 0x0000000fffe37e24 */ /* 0x000fe2000f8e00ff */
[----:B------:R-:W-:Y:S01]  /*8dd0*/  UMOV UR12, UR4 ;  /* 0x00000004000c7c82 */ /* 0x000fe20008000000 */
[----:B------:R-:W-:Y:S01]  /*8de0*/  UMOV UR13, UR5 ;  /* 0x00000005000d7c82 */ /* 0x000fe20008000000 */
[----:B------:R-:W-:Y:S01]  /*8df0*/  UMOV UR15, 0x40 ;  /* 0x00000040000f7882 */ /* 0x000fe20000000000 */
[----:B------:R-:W-:Y:S02]  /*8e00*/  WARPGROUP.DEPBAR.LE gsb0, 0x0 ;  /* 0x00008000000079c5 */ /* 0x000fe40000010000 */
[----:B------:R-:W-:-:S06]  /*8e10*/  WARPGROUP.ARRIVE ;  /* 0x00000000000079c5 */ /* 0x000fcc0000000000 */
[----:B------:R-:W-:Y:S01]  /*8e20*/  HGMMA.64x16x16.F32.BF16 R184, gdesc[UR12].tnspA.tnspB, R184, gsb0 ;  /* 0x602000000cb879f0 */ /* 0x000fe200080018b8 */
[----:B------:R-:W-:Y:S01]  /*8e30*/  UIADD3 UR10, UR8, 0x230, URZ ;  /* 0x00000230080a7890 */ /* 0x000fe2000fffe03f */
[----:B------:R-:W-:Y:S02]  /*8e40*/  UMOV UR9, UR5 ;  /* 0x0000000500097c82 */ /* 0x000fe40008000000 */
[----:B------:R-:W-:Y:S01]  /*8e50*/  UMOV UR8, UR4 ;  /* 0x0000000400087c82 */ /* 0x000fe20008000000 */
[----:B------:R-:W-:Y:S01]  /*8e60*/  UMOV UR11, 0x40 ;  /* 0x00000040000b7882 */ /* 0x000fe20000000000 */
[----:B------:R-:W-:Y:S02]  /*8e70*/  WARPGROUP.DEPBAR.LE gsb0, 0x0 ;  /* 0x00008000000079c5 */ /* 0x000fe40000010000 */
[----:B------:R-:W-:-:S06]  /*8e80*/  WARPGROUP.ARRIVE ;  /* 0x00000000000079c5 */ /* 0x000fcc0000000000 */
[----:B------:R-:W-:Y:S03]  /*8e90*/  HGMMA.64x16x16.F32.BF16 R200, gdesc[UR8].tnspA.tnspB, R200, gsb0 ;  /* 0x6020000008c879f0 */ /* 0x000fe600080018c8 */
[----:B------:R-:W-:Y:S02]  /*8ea0*/  WARPGROUP.DEPBAR.LE gsb0, 0x0 ;  /* 0x00008000000079c5 */ /* 0x000fe40000010000 */
[----:B--2---:R-:W-:Y:S05]  /*8eb0*/  @!P0 BRA `(.L_x_17) ;  /* 0x0000000000048947 */ /* 0x004fea0003800000 */
[----:B------:R-:W-:Y:S01]  /*8ec0*/  BPT.TRAP 0x1 ;  /* 0x000000040000795c */ /* 0x000fe20000300000 */
.L_x_17:
[----:B------:R-:W-:Y:S01]  /*8ed0*/  UIADD3 UR4, UR60, 0x31838, URZ ;  /* 0x000318383c047890 */ /* 0x000fe2000fffe03f */
[----:B------:R-:W-:Y:S01]  /*8ee0*/  VIADD R24, R5, 0x500 ;  /* 0x0000050005187836 */ /* 0x000fe20000000000 */
[----:B------:R-:W-:Y:S01]  /*8ef0*/  R2UR UR58, R20 ;  /* 0x00000000143a72ca */ /* 0x000fe200000e0000 */
[----:B------:R-:W-:Y:S01]  /*8f00*/  UMOV UR57, 0x40000040 ;  /* 0x4000004000397882 */ /* 0x000fe20000000000 */
[----:B------:R-:W-:Y:S01]  /*8f10*/  UPRMT UR4, URZ, 0x654, UR4 ;  /* 0x000006543f047896 */ /* 0x000fe20008000004 */
[----:B------:R-:W-:Y:S01]  /*8f20*/  R2UR UR59, R21 ;  /* 0x00000000153b72ca */ /* 0x000fe200000e0000 */
[----:B------:R-:W-:Y:S01]  /*8f30*/  VIADD R20, R5, 0x580 ;  /* 0x0000058005147836 */ /* 0x000fe20000000000 */
[----:B------:R-:W-:Y:S01]  /*8f40*/  R2UR UR56, R24 ;  /* 0x00000000183872ca */ /* 0x000fe200000e0000 */
[----:B------:R-:W-:-:S05]  /*8f50*/  ULDC.64 UR8, c[0x0][0x208] ;  /* 0x0000820000087ab9 */ /* 0x000fca0000000a00 */
[----:B------:R-:W-:Y:S01]  /*8f60*/  SYNCS.ARRIVE.TRANS64.RED.A1T0 RZ, [UR4], RZ ;  /* 0x000000ffffff79a7 */ /* 0x000fe20008100404 */
[----:B------:R-:W-:-:S06]  /*8f70*/  WARPGROUP.ARRIVE ;  /* 0x00000000000079c5 */ /* 0x000fcc0000000000 */
[----:B------:R-:W-:Y:S01]  /*8f80*/  HGMMA.64x64x16.F32.BF16 R24, gdesc[UR56].tnspA, RZ, !UPT, gsb0 ;  /* 0x20e00000381879f0 */ /* 0x000fe2000c0018ff */
[----:B------:R-:W-:Y:S01]  /*8f90*/  R2UR UR56, R20 ;  /* 0x00000000143872ca */ /* 0x000fe200000e0000 */
[----:B------:R-:W-:Y:S01]  /*8fa0*/  UMOV UR57, 0x40000040 ;  /* 0x4000004000397882 */ /* 0x000fe20000000000 */
[----:B------:R-:W-:Y:S01]  /*8fb0*/  R2UR UR58, R14 ;  /* 0x000000000e3a72ca */ /* 0x000fe200000e0000 */
[----:B------:R-:W-:Y:S01]  /*8fc0*/  VIADD R14, R5, 0x600 ;  /* 0x00000600050e7836 */ /* 0x000fe20000000000 */
[----:B------:R-:W-:Y:S01]  /*8fd0*/  R2UR UR59, R15 ;  /* 0x000000000f3b72ca */ /* 0x000fe200000e0000 */
[----:B------:R-:W-:Y:S02]  /*8fe0*/  WARPGROUP.DEPBAR.LE gsb0, 0x0 ;  /* 0x00008000000079c5 */ /* 0x000fe40000010000 */
[----:B------:R-:W-:-:S10]  /*8ff0*/  WARPGROUP.ARRIVE ;  /* 0x00000000000079c5 */ /* 0x000fd40000000000 */
[----:B------:R-:W-:Y:S01]  /*9000*/  HGMMA.64x64x16.F32.BF16 R24, gdesc[UR56].tnspA, R24, gsb0 ;  /* 0x20e00000381879f0 */ /* 0x000fe20008001818 */
[----:B------:R-:W-:Y:S01]  /*9010*/  R2UR UR56, R14 ;  /* 0x000000000e3872ca */ /* 0x000fe200000e0000 */
[----:B------:R-:W-:Y:S01]  /*9020*/  UMOV UR57, 0x40000040 ;  /* 0x4000004000397882 */ /* 0x000fe20000000000 */
[----:B------:R-:W-:Y:S01]  /*9030*/  R2UR UR58, R12 ;  /* 0x000000000c3a72ca */ /* 0x000fe200000e0000 */
[----:B------:R-:W-:Y:S01]  /*9040*/  VIADD R12, R5, 0x680 ;  /* 0x00000680050c7836 */ /* 0x000fe20000000000 */
[----:B------:R-:W-:Y:S01]  /*9050*/  R2UR UR59, R13 ;  /* 0x000000000d3b72ca */ /* 0x000fe200000e0000 */
[----:B------:R-:W-:Y:S01]  /*9060*/  VIADD R5, R5, 0x700 ;  /* 0x0000070005057836 */ /* 0x000fe20000000000 */
[----:B------:R-:W-:Y:S02]  /*9070*/  WARPGROUP.DEPBAR.LE gsb0, 0x0 ;  /* 0x00008000000079c5 */ /* 0x000fe40000010000 */
[----:B------:R-:W-:-:S09]  /*9080*/  WARPGROUP.ARRIVE ;  /* 0x00000000000079c5 */ /* 0x000fd20000000000 */
[----:B------:R-:W-:Y:S01]  /*9090*/  HGMMA.64x64x16.F32.BF16 R24, gdesc[UR56].tnspA, R24, gsb0 ;  /* 0x20e00000381879f0 */ /* 0x000fe20008001818 */
[----:B------:R-:W-:Y:S01]  /*90a0*/  R2UR UR56, R12 ;  /* 0x000000000c3872ca */ /* 0x000fe200000e0000 */
[----:B------:R-:W-:Y:S01]  /*90b0*/  UMOV UR57, 0x40000040 ;  /* 0x4000004000397882 */ /* 0x000fe20000000000 */
[----:B------:R-:W-:Y:S02]  /*90c0*/  R2UR UR58, R10 ;  /* 0x000000000a3a72ca */ /* 0x000fe400000e0000 */
[----:B------:R-:W-:Y:S01]  /*90d0*/  R2UR UR59, R11 ;  /* 0x000000000b3b72ca */ /* 0x000fe200000e0000 */
[----:B------:R-:W-:Y:S02]  /*90e0*/  WARPGROUP.DEPBAR.LE gsb0, 0x0 ;  /* 0x00008000000079c5 */ /* 0x000fe40000010000 */
[----:B------:R-:W-:-:S10]  /*90f0*/  WARPGROUP.ARRIVE ;  /* 0x00000000000079c5 */ /* 0x000fd40000000000 */
        /* <DEDUP_REMOVED lines=8> */
[----:B------:R-:W-:-:S05]  /*9180*/  VIADD R5, R233, 0x400 ;  /* 0x00000400e9057836 */ /* 0x000fca0000000000 */
[----:B------:R-:W-:Y:S01]  /*9190*/  R2UR UR52, R5 ;  /* 0x00000000053472ca */ /* 0x000fe200000e0000 */
[----:B------:R-:W-:Y:S01]  /*91a0*/  UMOV UR53, 0x40000040 ;  /* 0x4000004000357882 */ /* 0x000fe20000000000 */
[----:B------:R-:W-:Y:S02]  /*91b0*/  WARPGROUP.DEPBAR.LE gsb0, 0x0 ;  /* 0x00008000000079c5 */ /* 0x000fe40000010000 */
[----:B------:R-:W-:Y:S01]  /*91c0*/  WARPGROUP.ARRIVE ;  /* 0x00000000000079c5 */ /* 0x000fe20000000000 */
[----:B------:R-:W-:Y:S01]  /*91d0*/  VIADD R5, R233, 0x480 ;  /* 0x00000480e9057836 */ /* 0x000fe20000000000 */
[----:B------:R-:W-:Y:S01]  /*91e0*/  UMOV UR45, 0x40000040 ;  /* 0x40000040002d7882 */ /* 0x000fe20000000000 */
[----:B------:R-:W-:Y:S01]  /*91f0*/  UMOV UR25, 0x40000040 ;  /* 0x4000004000197882 */ /* 0x000fe20000000000 */
[----:B------:R-:W-:Y:S01]  /*9200*/  UMOV UR5, 0x40000040 ;  /* 0x4000004000057882 */ /* 0x000fe20000000000 */
[----:B------:R1:W-:Y:S04]  /*9210*/  REDG.E.ADD.F32x4.FTZ.RN.STRONG.GPU desc[UR8][R8.64+0x4000], R24 ;  /* 0x00400018080079a6 */ /* 0x0003e8000c10f788 */
[----:B------:R-:W-:Y:S01]  /*9220*/  HGMMA.64x16x16.F32.BF16 R144, gdesc[UR52].tnspA.tnspB, R144, gsb0 ;  /* 0x60200000349079f0 */ /* 0x000fe20008001890 */
[----:B------:R-:W-:-:S02]  /*9230*/  R2UR UR54, R22 ;  /* 0x00000000163672ca */ /* 0x000fc400000e0000 */
[----:B------:R-:W-:Y:S02]  /*9240*/  R2UR UR55, R23 ;  /* 0x00000000173772ca */ /* 0x000fe400000e0000 */
[----:B------:R-:W-:Y:S01]  /*9250*/  R2UR UR44, R5 ;  /* 0x00000000052c72ca */ /* 0x000fe200000e0000 */
[----:B------:R-:W-:Y:S01]  /*9260*/  UMOV UR41, UR25 ;  /* 0x0000001900297c82 */ /* 0x000fe20008000000 */
[----:B------:R-:W-:Y:S01]  /*9270*/  UMOV UR37, UR25 ;  /* 0x0000001900257c82 */ /* 0x000fe20008000000 */
[----:B------:R-:W-:Y:S01]  /*9280*/  UMOV UR33, UR25 ;  /* 0x0000001900217c82 */ /* 0x000fe20008000000 */
[----:B------:R-:W-:Y:S01]  /*9290*/  UMOV UR21, UR5 ;  /* 0x0000000500157c82 */ /* 0x000fe20008000000 */
[----:B------:R-:W-:Y:S01]  /*92a0*/  UMOV UR17, UR5 ;  /* 0x0000000500117c82 */ /* 0x000fe20008000000 */
[----:B------:R-:W-:Y:S01]  /*92b0*/  UMOV UR13, UR5 ;  /* 0x00000005000d7c82 */ /* 0x000fe20008000000 */
[----:B------:R1:W-:Y:S01]  /*92c0*/  REDG.E.ADD.F32x4.FTZ.RN.STRONG.GPU desc[UR8][R8.64+0x4800], R28 ;  /* 0x0048001c080079a6 */ /* 0x0003e2000c10f788 */
[----:B------:R-:W-:-:S02]  /*92d0*/  WARPGROUP.DEPBAR.LE gsb0, 0x0 ;  /* 0x00008000000079c5 */ /* 0x000fc40000010000 */
[----:B------:R-:W-:Y:S01]  /*92e0*/  WARPGROUP.ARRIVE ;  /* 0x00000000000079c5 */ /* 0x000fe20000000000 */
[C---:B------:R-:W-:Y:S01]  /*92f0*/  VIADD R5, R233.reuse, 0x500 ;  /* 0x00000500e9057836 */ /* 0x040fe20000000000 */
[----:B------:R1:W-:Y:S04]  /*9300*/  REDG.E.ADD.F32x4.FTZ.RN.STRONG.GPU desc[UR8][R8.64+0x5000], R32 ;  /* 0x00500020080079a6 */ /* 0x0003e8000c10f788 */
[----:B------:R-:W-:Y:S01]  /*9310*/  HGMMA.64x16x16.F32.BF16 R160, gdesc[UR52].tnspA.tnspB, R160, gsb0 ;  /* 0x6020000034a079f0 */ /* 0x000fe200080018a0 */
[----:B------:R-:W-:Y:S01]  /*9320*/  R2UR UR54, R216 ;  /* 0x00000000d83672ca */ /* 0x000fe200000e0000 */
[----:B------:R-:W-:Y:S01]  /*9330*/  VIADD R233, R233, 0x580 ;  /* 0x00000580e9e97836 */ /* 0x000fe20000000000 */
[----:B------:R-:W-:Y:S01]  /*9340*/  R2UR UR55, R217 ;  /* 0x00000000d93772ca */ /* 0x000fe200000e0000 */
[----:B------:R1:W-:Y:S01]  /*9350*/  REDG.E.ADD.F32x4.FTZ.RN.STRONG.GPU desc[UR8][R8.64+0x5800], R36 ;  /* 0x00580024080079a6 */ /* 0x0003e2000c10f788 */
[----:B------:R-:W-:-:S02]  /*9360*/  WARPGROUP.DEPBAR.LE gsb0, 0x0 ;  /* 0x00008000000079c5 */ /* 0x000fc40000010000 */
[----:B------:R-:W-:Y:S01]  /*9370*/  WARPGROUP.ARRIVE ;  /* 0x00000000000079c5 */ /* 0x000fe20000000000 */
[----:B------:R-:W-:Y:S01]  /*9380*/  R2UR UR24, R5 ;  /* 0x00000000051872ca */ /* 0x000fe200000e0000 */
[----:B------:R1:W-:Y:S07]  /*9390*/  REDG.E.ADD.F32x4.FTZ.RN.STRONG.GPU desc[UR8][R8.64+0x6000], R40 ;  /* 0x00600028080079a6 */ /* 0x0003ee000c10f788 */
[----:B------:R-:W-:Y:S01]  /*93a0*/  HGMMA.64x16x16.F32.BF16 R176, gdesc[UR52].tnspA.tnspB, R176, gsb0 ;  /* 0x6020000034b079f0 */ /* 0x000fe200080018b0 */
[----:B------:R-:W-:Y:S01]  /*93b0*/  R2UR UR54, R218 ;  /* 0x00000000da3672ca */ /* 0x000fe200000e0000 */
[----:B------:R1:W-:Y:S01]  /*93c0*/  REDG.E.ADD.F32x4.FTZ.RN.STRONG.GPU desc[UR8][R8.64+0x6800], R44 ;  /* 0x0068002c080079a6 */ /* 0x0003e2000c10f788 */
[----:B------:R-:W-:-:S02]  /*93d0*/  R2UR UR55, R219 ;  /* 0x00000000db3772ca */ /* 0x000fc400000e0000 */
[----:B------:R-:W-:Y:S01]  /*93e0*/  R2UR UR4, R233 ;  /* 0x00000000e90472ca */ /* 0x000fe200000e0000 */
[----:B------:R1:W-:Y:S01]  /*93f0*/  REDG.E.ADD.F32x4.FTZ.RN.STRONG.GPU desc[UR8][R8.64+0x7000], R48 ;  /* 0x00700030080079a6 */ /* 0x0003e2000c10f788 */
[----:B------:R-:W-:Y:S01]  /*9400*/  UMOV UR40, UR24 ;  /* 0x0000001800287c82 */ /* 0x000fe20008000000 */
[----:B------:R-:W-:Y:S01]  /*9410*/  UMOV UR36, UR24 ;  /* 0x0000001800247c82 */ /* 0x000fe20008000000 */
[----:B------:R-:W-:Y:S01]  /*9420*/  UMOV UR32, UR24 ;  /* 0x0000001800207c82 */ /* 0x000fe20008000000 */
[----:B------:R1:W-:Y:S08]  /*9430*/  REDG.E.ADD.F32x4.FTZ.RN.STRONG.GPU desc[UR8][R8.64+0x7800], R52 ;  /* 0x00780034080079a6 */ /* 0x0003f0000c10f788 */
[----:B------:R-:W-:Y:S01]  /*9440*/  UMOV UR20, UR4 ;  /* 0x0000000400147c82 */ /* 0x000fe20008000000 */
[----:B------:R-:W-:Y:S01]  /*9450*/  UMOV UR16, UR4 ;  /* 0x0000000400107c82 */ /* 0x000fe20008000000 */
[----:B------:R-:W-:Y:S01]  /*9460*/  UMOV UR12, UR4 ;  /* 0x00000004000c7c82 */ /* 0x000fe20008000000 */
[----:B------:R-:W-:-:S02]  /*9470*/  WARPGROUP.DEPBAR.LE gsb0, 0x0 ;  /* 0x00008000000079c5 */ /* 0x000fc40000010000 */
[----:B------:R-:W-:-:S06]  /*9480*/  WARPGROUP.ARRIVE ;  /* 0x00000000000079c5 */ /* 0x000fcc0000000000 */
[----:B------:R-:W-:Y:S01]  /*9490*/  HGMMA.64x16x16.F32.BF16 R192, gdesc[UR52].tnspA.tnspB, R192, gsb0 ;  /* 0x6020000034c079f0 */ /* 0x000fe200080018c0 */
[----:B------:R-:W-:Y:S02]  /*94a0*/  R2UR UR54, R220 ;  /* 0x00000000dc3672ca */ /* 0x000fe400000e0000 */
[----:B------:R-:W-:Y:S01]  /*94b0*/  R2UR UR55, R221 ;  /* 0x00000000dd3772ca */ /* 0x000fe200000e0000 */
[----:B------:R-:W-:Y:S02]  /*94c0*/  WARPGROUP.DEPBAR.LE gsb0, 0x0 ;  /* 0x00008000000079c5 */ /* 0x000fe40000010000 */
[----:B------:R-:W-:-:S10]  /*94d0*/  WARPGROUP.ARRIVE ;  /* 0x00000000000079c5 */ /* 0x000fd40000000000 */
[----:B------:R-:W-:Y:S03]  /*94e0*/  HGMMA.64x16x16.F32.BF16 R208, gdesc[UR52].tnspA.tnspB, R208, gsb0 ;  /* 0x6020000034d079f0 */ /* 0x000fe600080018d0 */
[----:B------:R-:W-:Y:S02]  /*94f0*/  WARPGROUP.DEPBAR.LE gsb0, 0x0 ;  /* 0x00008000000079c5 */ /* 0x000fe40000010000 */
[----:B------:R-:W-:-:S06]  /*9500*/  WARPGROUP.ARRIVE ;  /* 0x00000000000079c5 */ /* 0x000fcc0000000000 */
[----:B------:R-:W-:Y:S01]  /*9510*/  HGMMA.64x16x16.F32.BF16 R144, gdesc[UR44].tnspA.tnspB, R144, gsb0 ;  /* 0x602000002c9079f0 */ /* 0x000fe20008001890 */
[----:B------:R-:W-:Y:S02]  /*9520*/  R2UR UR46, R222 ;  /* 0x00000000de2e72ca */ /* 0x000fe400000e0000 */
[----:B------:R-:W-:Y:S01]  /*9530*/  R2UR UR47, R223 ;  /* 0x00000000df2f72ca */ /* 0x000fe200000e0000 */
[----:B------:R-:W-:Y:S02]  /*9540*/  WARPGROUP.DEPBAR.LE gsb0, 0x0 ;  /* 0x00008000000079c5 */ /* 0x000fe40000010000 */
[----:B------:R-:W-:-:S10]  /*9550*/  WARPGROUP.ARRIVE ;  /* 0x00000000000079c5 */ /* 0x000fd40000000000 */
        /* <DEDUP_REMOVED lines=51> */
[----:B-1----:R-:W-:Y:S05]  /*9890*/  @!P0 BRA `(.L_x_18) ;  /* 0x0000000000048947 */ /* 0x002fea0003800000 */
[----:B------:R-:W-:Y:S01]  /*98a0*/  BPT.TRAP 0x1 ;  /* 0x000000040000795c */ /* 0x000fe20000300000 */
.L_x_18:
[----:B------:R-:W2:Y:S01]  /*98b0*/  LDL R5, [R1] ;  /* 0x0000000001057983 */ /* 0x000ea20000100800 */
[----:B------:R-:W-:Y:S01]  /*98c0*/  VIADD R16, R16, 0x1 ;  /* 0x0000000110107836 */ /* 0x000fe20000000000 */
[----:B------:R-:W-:Y:S01]  /*98d0*/  LOP3.LUT R18, R18, 0x1, RZ, 0x3c, !PT ;  /* 0x0000000112127812 */ /* 0x000fe200078e3cff */
[----:B------:R-:W-:Y:S02]  /*98e0*/  VIADD R3, R3, 0x1 ;  /* 0x0000000103037836 */ /* 0x000fe40000000000 */
[----:B------:R-:W-:-:S03]  /*98f0*/  VIADD R17, R17, 0x31820 ;  /* 0x0003182011117836 */ /* 0x000fc60000000000 */
[C---:B------:R-:W-:Y:S02]  /*9900*/  ISETP.NE.AND P0, PT, R3.reuse, 0x2, PT ;  /* 0x000000020300780c */ /* 0x040fe40003f05270 */
[----:B------:R-:W-:Y:S02]  /*9910*/  PRMT R17, RZ, 0x654, R17 ;  /* 0x00000654ff117816 */ /* 0x000fe40000000011 */
[----:B------:R-:W-:Y:S02]  /*9920*/  SEL R6, RZ, 0x1, P0 ;  /* 0x00000001ff067807 */ /* 0x000fe40000000000 */
[----:B------:R1:W-:Y:S01]  /*9930*/  SYNCS.ARRIVE.TRANS64.RED.A1T0 RZ, [R17+URZ], RZ ;  /* 0x000000ff11ff79a7 */ /* 0x0003e2000810043f */
[----:B------:R-:W-:Y:S02]  /*9940*/  SEL R3, R3, RZ, P0 ;  /* 0x000000ff03037207 */ /* 0x000fe40000000000 */
[----:B------:R-:W-:Y:S02]  /*9950*/  LOP3.LUT R19, R19, R6, RZ, 0x3c, !PT ;  /* 0x0000000613137212 */ /* 0x000fe400078e3cff */
[----:B--2---:R-:W-:-:S13]  /*9960*/  ISETP.GE.AND P1, PT, R16, R5, PT ;  /* 0x000000051000720c */ /* 0x004fda0003f26270 */
[----:B-1----:R-:W-:Y:S05]  /*9970*/  @!P1 BRA `(.L_x_19) ;  /* 0xffffff7400b49947 */ /* 0x002fea000383ffff */
.L_x_8:
[----:B------:R-:W-:Y:S01]  /*9980*/  IMAD.U32 R16, RZ, RZ, UR60 ;  /* 0x0000003cff107e24 */ /* 0x000fe2000f8e00ff */
[----:B------:R-:W-:Y:S02]  /*9990*/  ULDC UR4, c[0x0][0x740] ;  /* 0x0001d00000047ab9 */ /* 0x000fe40000000800 */
[----:B------:R-:W-:Y:S01]  /*99a0*/  FMUL.FTZ R136, R136, UR4 ;  /* 0x0000000488887c20 */ /* 0x000fe20008410000 */
[----:B------:R-:W-:Y:S01]  /*99b0*/  FMUL.FTZ R137, R137, UR4 ;  /* 0x0000000489897c20 */ /* 0x000fe20008410000 */
[----:B------:R-:W-:Y:S01]  /*99c0*/  LOP3.LUT P0, RZ, R16, 0x3ff, RZ, 0xc0, !PT ;  /* 0x000003ff10ff7812 */ /* 0x000fe2000780c0ff */
[----:B------:R-:W-:Y:S01]  /*99d0*/  FMUL.FTZ R138, R138, UR4 ;  /* 0x000000048a8a7c20 */ /* 0x000fe20008410000 */
        /* <DEDUP_REMOVED lines=77> */
[----:B------:R-:W-:Y:S06]  /*9eb0*/  @!P0 BRA `(.L_x_20) ;  /* 0x0000000000408947 */ /* 0x000fec0003800000 */
[----:B------:R-:W-:Y:S01]  /*9ec0*/  MOV R2, 0x0 ;  /* 0x0000000000027802 */ /* 0x000fe20000000f00 */
[----:B------:R-:W-:Y:S01]  /*9ed0*/  ULDC.64 UR4, c[0x4][0x70] ;  /* 0x01001c0000047ab9 */ /* 0x000fe20000000a00 */
[----:B------:R-:W-:Y:S01]  /*9ee0*/  ULDC.64 UR6, c[0x4][0x8] ;  /* 0x0100020000067ab9 */ /* 0x000fe20000000a00 */
[----:B------:R-:W-:Y:S02]  /*9ef0*/  IMAD.U32 R4, RZ, RZ, UR4 ;  /* 0x00000004ff047e24 */ /* 0x000fe4000f8e00ff */
[----:B------:R-:W-:Y:S01]  /*9f00*/  IMAD.U32 R5, RZ, RZ, UR5 ;  /* 0x00000005ff057e24 */ /* 0x000fe2000f8e00ff */
[----:B------:R-:W1:Y:S01]  /*9f10*/  LDC.64 R2, c[0x4][R2] ;  /* 0x0100000002027b82 */ /* 0x000e620000000a00 */
[----:B------:R-:W-:Y:S01]  /*9f20*/  ULDC.64 UR4, c[0x4][0x78] ;  /* 0x01001e0000047ab9 */ /* 0x000fe20000000a00 */
[----:B------:R-:W-:Y:S02]  /*9f30*/  IMAD.U32 R10, RZ, RZ, UR6 ;  /* 0x00000006ff0a7e24 */ /* 0x000fe4000f8e00ff */
[----:B------:R-:W-:-:S02]  /*9f40*/  IMAD.U32 R6, RZ, RZ, UR4 ;  /* 0x00000004ff067e24 */ /* 0x000fc4000f8e00ff */
[----:B------:R-:W-:Y:S02]  /*9f50*/  IMAD.U32 R7, RZ, RZ, UR5 ;  /* 0x00000005ff077e24 */ /* 0x000fe4000f8e00ff */
[----:B------:R-:W-:Y:S02]  /*9f60*/  IMAD.U32 R11, RZ, RZ, UR7 ;  /* 0x00000007ff0b7e24 */ /* 0x000fe4000f8e00ff */
[----:B------:R-:W-:Y:S02]  /*9f70*/  IMAD.MOV.U32 R8, RZ, RZ, 0x70 ;  /* 0x00000070ff087424 */ /* 0x000fe400078e00ff */
[----:B------:R-:W-:Y:S02]  /*9f80*/  IMAD.MOV.U32 R12, RZ, RZ, 0x1 ;  /* 0x00000001ff0c7424 */ /* 0x000fe400078e00ff */
[----:B------:R-:W-:-:S07]  /*9f90*/  IMAD.MOV.U32 R13, RZ, RZ, RZ ;  /* 0x000000ffff0d7224 */ /* 0x000fce00078e00ff */
[----:B------:R-:W-:-:S07]  /*9fa0*/  LEPC R20, `(.L_x_20) ;  /* 0x000000001014794e */ /* 0x000fce0000000000 */
[----:B-1----:R-:W-:Y:S05]  /*9fb0*/  CALL.ABS.NOINC R2 ;  /* 0x0000000002007343 */ /* 0x002fea0003c00000 */
.L_x_20:
[----:B------:R-:W-:-:S06]  /*9fc0*/  UIADD3 UR4, UR60, 0xa000, URZ ;  /* 0x0000a0003c047890 */ /* 0x000fcc000fffe03f */
[----:B------:R-:W-:-:S05]  /*9fd0*/  IMAD.U32 R17, RZ, RZ, UR4 ;  /* 0x00000004ff117e24 */ /* 0x000fca000f8e00ff */
[----:B------:R-:W-:-:S13]  /*9fe0*/  LOP3.LUT P0, RZ, R17, 0x3ff, RZ, 0xc0, !PT ;  /* 0x000003ff11ff7812 */ /* 0x000fda000780c0ff */
[----:B------:R-:W-:Y:S05]  /*9ff0*/  @!P0 BRA `(.L_x_21) ;  /* 0x0000000000408947 */ /* 0x000fea0003800000 */
        /* <DEDUP_REMOVED lines=16> */
.L_x_21:
        /* <DEDUP_REMOVED lines=18> */
.L_x_22:
        /* <DEDUP_REMOVED lines=18> */
.L_x_23:
[----:B------:R-:W2:Y:S01]  /*a340*/  LDL.LU R2, [R1+0x4] ;  /* 0x0000040001027983 */ /* 0x000ea20000300800 */
[----:B------:R-:W-:Y:S05]  /*a350*/  WARPSYNC.ALL ;  /* 0x0000000000007948 */ /* 0x000fea0003800000 */
[----:B------:R-:W1:Y:S01]  /*a360*/  S2R R0, SR_TID.X ;  /* 0x0000000000007919 */ /* 0x000e620000002100 */
[----:B------:R-:W-:Y:S02]  /*a370*/  F2FP.BF16.F32.PACK_AB R56, R57, R56 ;  /* 0x000000383938723e */ /* 0x000fe400000010ff */
[----:B------:R-:W-:Y:S02]  /*a380*/  F2FP.BF16.F32.PACK_AB R57, R59, R58 ;  /* 0x0000003a3b39723e */ /* 0x000fe400000010ff */
[----:B------:R-:W-:-:S02]  /*a390*/  F2FP.BF16.F32.PACK_AB R64, R65, R64 ;  /* 0x000000404140723e */ /* 0x000fc400000010ff */
[----:B------:R-:W-:Y:S02]  /*a3a0*/  F2FP.BF16.F32.PACK_AB R58, R61, R60 ;  /* 0x0000003c3d3a723e */ /* 0x000fe400000010ff */
[----:B------:R-:W-:Y:S02]  /*a3b0*/  F2FP.BF16.F32.PACK_AB R59, R63, R62 ;  /* 0x0000003e3f3b723e */ /* 0x000fe400000010ff */
[----:B------:R-:W-:Y:S02]  /*a3c0*/  F2FP.BF16.F32.PACK_AB R65, R67, R66 ;  /* 0x000000424341723e */ /* 0x000fe400000010ff */
        /* <DEDUP_REMOVED lines=9> */
[----:B------:R-:W-:Y:S01]  /*a460*/  F2FP.BF16.F32.PACK_AB R82, R85, R84 ;  /* 0x000000545552723e */ /* 0x000fe200000010ff */
[----:B-1----:R-:W-:Y:S01]  /*a470*/  VIADD R6, R0, 0xffffff80 ;  /* 0xffffff8000067836 */ /* 0x002fe20000000000 */
[----:B------:R-:W-:Y:S02]  /*a480*/  F2FP.BF16.F32.PACK_AB R83, R87, R86 ;  /* 0x000000565753723e */ /* 0x000fe400000010ff */
[----:B------:R-:W-:Y:S01]  /*a490*/  F2FP.BF16.F32.PACK_AB R89, R91, R90 ;  /* 0x0000005a5b59723e */ /* 0x000fe200000010ff */
[----:B------:R-:W-:Y:S01]  /*a4a0*/  IMAD.SHL.U32 R0, R6, 0x40, RZ ;  /* 0x0000004006007824 */ /* 0x000fe200078e00ff */
[----:B------:R-:W-:Y:S02]  /*a4b0*/  SHF.R.S32.HI R7, RZ, 0x1f, R6 ;  /* 0x0000001fff077819 */ /* 0x000fe40000011406 */
[----:B------:R-:W-:Y:S02]  /*a4c0*/  F2FP.BF16.F32.PACK_AB R96, R97, R96 ;  /* 0x000000606160723e */ /* 0x000fe400000010ff */
[----:B------:R-:W-:-:S02]  /*a4d0*/  LEA.HI R5, R7, R6, RZ, 0x4 ;  /* 0x0000000607057211 */ /* 0x000fc400078f20ff */
[----:B------:R-:W-:Y:S02]  /*a4e0*/  LEA.HI R8, R7, R6, RZ, 0x7 ;  /* 0x0000000607087211 */ /* 0x000fe400078f38ff */
[----:B------:R-:W-:Y:S02]  /*a4f0*/  SHF.R.S32.HI R4, RZ, 0x4, R5 ;  /* 0x00000004ff047819 */ /* 0x000fe40000011405 */
[----:B------:R-:W-:Y:S02]  /*a500*/  SHF.R.S32.HI R8, RZ, 0x7, R8 ;  /* 0x00000007ff087819 */ /* 0x000fe40000011408 */
[----:B------:R-:W-:Y:S02]  /*a510*/  LEA.HI R5, R5, R4, RZ, 0x1 ;  /* 0x0000000405057211 */ /* 0x000fe400078f08ff */
[----:B------:R-:W-:Y:S02]  /*a520*/  F2FP.BF16.F32.PACK_AB R90, R93, R92 ;  /* 0x0000005c5d5a723e */ /* 0x000fe400000010ff */
[----:B------:R-:W-:-:S02]  /*a530*/  LOP3.LUT R5, R5, 0x7ffffe, RZ, 0xc0, !PT ;  /* 0x007ffffe05057812 */ /* 0x000fc400078ec0ff */
[----:B------:R-:W-:Y:S02]  /*a540*/  F2FP.BF16.F32.PACK_AB R91, R95, R94 ;  /* 0x0000005e5f5b723e */ /* 0x000fe400000010ff */
[----:B------:R-:W-:Y:S01]  /*a550*/  F2FP.BF16.F32.PACK_AB R97, R99, R98 ;  /* 0x000000626361723e */ /* 0x000fe200000010ff */
[----:B------:R-:W-:Y:S01]  /*a560*/  IMAD.IADD R5, R4, 0x1, -R5 ;  /* 0x0000000104057824 */ /* 0x000fe200078e0a05 */
[----:B------:R-:W-:Y:S02]  /*a570*/  F2FP.BF16.F32.PACK_AB R104, R105, R104 ;  /* 0x000000686968723e */ /* 0x000fe400000010ff */
[----:B------:R-:W-:Y:S01]  /*a580*/  F2FP.BF16.F32.PACK_AB R98, R101, R100 ;  /* 0x000000646562723e */ /* 0x000fe200000010ff */
[----:B------:R-:W-:Y:S01]  /*a590*/  IMAD R5, R8, 0xa, R5 ;  /* 0x0000000a08057824 */ /* 0x000fe200078e0205 */
        /* <DEDUP_REMOVED lines=52> */
[----:B------:R-:W-:Y:S01]  /*a8e0*/  F2FP.BF16.F32.PACK_AB R211, R215, R214 ;  /* 0x000000d6d7d3723e */ /* 0x000fe200000010ff */
[----:B--2---:R-:W-:Y:S01]  /*a8f0*/  IMAD.SHL.U32 R3, R2, 0x10, RZ ;  /* 0x0000001002037824 */ /* 0x004fe200078e00ff */
[----:B------:R-:W-:Y:S02]  /*a900*/  LOP3.LUT R2, R0, 0x1c0, RZ, 0xc0, !PT ;  /* 0x000001c000027812 */ /* 0x000fe400078ec0ff */
[----:B------:R-:W-:Y:S02]  /*a910*/  LEA.HI R0, R7, R6, RZ, 0x3 ;  /* 0x0000000607007211 */ /* 0x000fe400078f18ff */
[----:B------:R-:W-:-:S04]  /*a920*/  LOP3.LUT R3, R2, 0x30, R3, 0xf8, !PT ;  /* 0x0000003002037812 */ /* 0x000fc800078ef803 */
[----:B------:R-:W-:Y:S02]  /*a930*/  LOP3.LUT R0, R3, 0x8, R0, 0xf8, !PT ;  /* 0x0000000803007812 */ /* 0x000fe400078ef800 */
[----:B------:R-:W-:Y:S02]  /*a940*/  SHF.R.U32.HI R3, RZ, 0x3, R2 ;  /* 0x00000003ff037819 */ /* 0x000fe40000011602 */
[----:B------:R-:W-:Y:S02]  /*a950*/  LEA.HI R2, R7, R6, RZ, 0x5 ;  /* 0x0000000607027211 */ /* 0x000fe400078f28ff */
[----:B------:R-:W-:Y:S02]  /*a960*/  LOP3.LUT R0, R0, R3, RZ, 0x3c, !PT ;  /* 0x0000000300007212 */ /* 0x000fe400078e3cff */
[----:B------:R-:W-:Y:S02]  /*a970*/  SHF.R.S32.HI R2, RZ, 0x5, R2 ;  /* 0x00000005ff027819 */ /* 0x000fe40000011402 */
[----:B------:R-:W-:Y:S01]  /*a980*/  F2FP.BF16.F32.PACK_AB R6, R141, R140 ;  /* 0x0000008c8d06723e */ /* 0x000fe200000010ff */
[----:B------:R-:W-:Y:S01]  /*a990*/  IMAD.U32 R0, R5, 0x200, R0 ;  /* 0x0000020005007824 */ /* 0x000fe200078e0000 */
[----:B------:R-:W-:-:S02]  /*a9a0*/  F2FP.BF16.F32.PACK_AB R5, R139, R138 ;  /* 0x0000008a8b05723e */ /* 0x000fc400000010ff */
[----:B------:R-:W-:Y:S01]  /*a9b0*/  F2FP.BF16.F32.PACK_AB R7, R143, R142 ;  /* 0x0000008e8f07723e */ /* 0x000fe200000010ff */
[----:B------:R-:W1:Y:S01]  /*a9c0*/  SHFL.IDX PT, R2, R2, RZ, 0x1f ;  /* 0x00001fff02027589 */ /* 0x000e6200000e0000 */
[----:B------:R-:W-:Y:S01]  /*a9d0*/  LEA R0, R0, UR60, 0x1 ;  /* 0x0000003c00007c11 */ /* 0x000fe2000f8e08ff */
[----:B------:R-:W-:Y:S01]  /*a9e0*/  BAR.SYNC.DEFER_BLOCKING 0x1, 0x100 ;  /* 0x0044000000007b1d */ /* 0x000fe20000010000 */
[----:B-1----:R-:W-:-:S05]  /*a9f0*/  ISETP.NE.AND P0, PT, R2, 0x7, PT ;  /* 0x000000070200780c */ /* 0x002fca0003f05270 */
[----:B------:R1:W-:Y:S04]  /*aa00*/  STSM.16.MT88.4 [R0+0xa000], R56 ;  /* 0x00a0003800007844 */ /* 0x0003e80000004200 */
        /* <DEDUP_REMOVED lines=9> */
[----:B------:R1:W-:Y:S04]  /*aaa0*/  STSM.16.MT88.4 [R0], R4 ;  /* 0x0000000400007844 */ /* 0x0003e80000004200 */
        /* <DEDUP_REMOVED lines=8> */
[----:B------:R1:W-:Y:S01]  /*ab30*/  STSM.16.MT88.4 [R0+0x7000], R208 ;  /* 0x007000d000007844 */ /* 0x0003e20000004200 */
[----:B------:R-:W-:Y:S01]  /*ab40*/  @!PT LDS RZ, [RZ] ;  /* 0x00000000fffff984 */ /* 0x000fe20000000800 */
[----:B------:R-:W-:Y:S01]  /*ab50*/  @!PT LDS RZ, [RZ] ;  /* 0x00000000fffff984 */ /* 0x000fe20000000800 */
[----:B------:R-:W-:Y:S01]  /*ab60*/  @!PT LDS RZ, [RZ] ;  /* 0x00000000fffff984 */ /* 0x000fe20000000800 */
[----:B------:R-:W-:Y:S01]  /*ab70*/  @!PT LDS RZ, [RZ] ;  /* 0x00000000fffff984 */ /* 0x000fe20000000800 */
[----:B------:R2:W-:Y:S06]  /*ab80*/  MEMBAR.ALL.CTA ;  /* 0x0000000000007992 */ /* 0x0005ec0000008000 */
[----:B--2---:R-:W2:Y:S02]  /*ab90*/  FENCE.VIEW.ASYNC.S ;  /* 0x00000000000073c6 */ /* 0x004ea40000000000 */
[----:B--2---:R-:W-:Y:S06]  /*aba0*/  BAR.ARV 0x1, 0x120 ;  /* 0x0044800000007b1d */ /* 0x004fec0000002000 */
[----:B------:R-:W-:Y:S05]  /*abb0*/  @P0 BRA `(.L_x_24) ;  /* 0x0000000000c80947 */ /* 0x000fea0003800000 */
[----:B------:R-:W-:Y:S01]  /*abc0*/  BAR.SYNC.DEFER_BLOCKING 0x1, 0x120 ;  /* 0x0044800000007b1d */ /* 0x000fe20000010000 */
[----:B------:R-:W-:-:S05]  /*abd0*/  ELECT P0, URZ, PT ;  /* 0x00000000003f782f */ /* 0x000fca0003800000 */
[----:B------:R-:W-:Y:S08]  /*abe0*/  BSSY B0, `(.L_x_24) ;  /* 0x000002f000007945 */ /* 0x000ff00003800000 */
[----:B------:R-:W-:Y:S05]  /*abf0*/  @!P0 BRA `(.L_x_25) ;  /* 0x0000000000b48947 */ /* 0x000fea0003800000 */
[----:B------:R-:W2:Y:S01]  /*ac00*/  S2UR UR10, SR_CTAID.X ;  /* 0x00000000000a79c3 */ /* 0x000ea20000002500 */
[----:B------:R-:W-:Y:S01]  /*ac10*/  ULDC.64 UR6, c[0x0][0x198] ;  /* 0x0000660000067ab9 */ /* 0x000fe20000000a00 */
[----:B------:R-:W-:Y:S02]  /*ac20*/  UIADD3 UR8, UR60, 0xa000, URZ ;  /* 0x0000a0003c087890 */ /* 0x000fe4000fffe03f */
[----:B------:R-:W-:Y:S02]  /*ac30*/  UIADD3 UR4, UP0, UR6, 0x770, URZ ;  /* 0x0000077006047890 */ /* 0x000fe4000ff1e03f */
[----:B------:R-:W-:Y:S02]  /*ac40*/  UIADD3 UR16, UR60, 0xc800, URZ ;  /* 0x0000c8003c107890 */ /* 0x000fe4000fffe03f */
[----:B------:R-:W3:Y:S01]  /*ac50*/  S2UR UR11, SR_CTAID.Y ;  /* 0x00000000000b79c3 */ /* 0x000ee20000002600 */
[----:B------:R-:W-:Y:S02]  /*ac60*/  UIADD3.X UR5, URZ, UR7, URZ, UP0, !UPT ;  /* 0x000000073f057290 */ /* 0x000fe400087fe43f */
[----:B------:R-:W-:-:S02]  /*ac70*/  UIADD3 UR6, UP0, UR6, 0x670, URZ ;  /* 0x0000067006067890 */ /* 0x000fc4000ff1e03f */
[----:B------:R-:W-:Y:S02]  /*ac80*/  UIADD3 UR40, UR60, 0xf000, URZ ;  /* 0x0000f0003c287890 */ /* 0x000fe4000fffe03f */
[----:B------:R-:W-:Y:S01]  /*ac90*/  UIADD3 UR32, UR60, 0x11800, URZ ;  /* 0x000118003c207890 */ /* 0x000fe2000fffe03f */
[----:B------:R-:W4:Y:S01]  /*aca0*/  S2UR UR12, SR_CTAID.Z ;  /* 0x00000000000c79c3 */ /* 0x000f220000002700 */
[----:B------:R-:W-:Y:S01]  /*acb0*/  UIADD3.X UR7, URZ, UR7, URZ, UP0, !UPT ;  /* 0x000000073f077290 */ /* 0x000fe200087fe43f */
[----:B------:R-:W-:Y:S01]  /*acc0*/  UMOV UR9, URZ ;  /* 0x0000003f00097c82 */ /* 0x000fe20008000000 */
[----:B------:R-:W-:Y:S01]  /*acd0*/  UMOV UR17, 0x40 ;  /* 0x0000004000117882 */ /* 0x000fe20000000000 */
[----:B------:R-:W-:Y:S01]  /*ace0*/  UMOV UR41, 0x80 ;  /* 0x0000008000297882 */ /* 0x000fe20000000000 */
[----:B------:R-:W-:Y:S01]  /*acf0*/  UMOV UR33, 0xc0 ;  /* 0x000000c000217882 */ /* 0x000fe20000000000 */
[----:B------:R-:W-:Y:S02]  /*ad00*/  UIADD3 UR24, UR60, 0x2800, URZ ;  /* 0x000028003c187890 */ /* 0x000fe4000fffe03f */
[----:B--2---:R-:W-:Y:S01]  /*ad10*/  UIMAD UR10, UR10, 0x50, URZ ;  /* 0x000000500a0a78a4 */ /* 0x004fe2000f8e023f */
[----:B------:R-:W-:Y:S01]  /*ad20*/  UMOV UR25, 0x40 ;  /* 0x0000004000197882 */ /* 0x000fe20000000000 */
[----:B---3--:R-:W-:-:S05]  /*ad30*/  UMOV UR19, UR11 ;  /* 0x0000000b00137c82 */ /* 0x008fca0008000000 */
[----:B------:R-:W-:Y:S01]  /*ad40*/  UMOV UR18, UR10 ;  /* 0x0000000a00127c82 */ /* 0x000fe20008000000 */
[----:B------:R-:W-:Y:S01]  /*ad50*/  UMOV UR43, UR11 ;  /* 0x0000000b002b7c82 */ /* 0x000fe20008000000 */
[----:B------:R-:W-:Y:S01]  /*ad60*/  UMOV UR42, UR10 ;  /* 0x0000000a002a7c82 */ /* 0x000fe20008000000 */
[----:B------:R-:W-:Y:S01]  /*ad70*/  UMOV UR35, UR11 ;  /* 0x0000000b00237c82 */ /* 0x000fe20008000000 */
[----:B------:R-:W-:Y:S01]  /*ad80*/  UMOV UR34, UR10 ;  /* 0x0000000a00227c82 */ /* 0x000fe20008000000 */
[----:B------:R-:W-:Y:S01]  /*ad90*/  UMOV UR27, UR11 ;  /* 0x0000000b001b7c82 */ /* 0x000fe20008000000 */
[----:B------:R-:W-:Y:S01]  /*ada0*/  UMOV UR26, UR10 ;  /* 0x0000000a001a7c82 */ /* 0x000fe20008000000 */
[----:B----4-:R-:W-:Y:S01]  /*adb0*/  UMOV UR20, UR12 ;  /* 0x0000000c00147c82 */ /* 0x010fe20008000000 */
[----:B------:R-:W-:Y:S01]  /*adc0*/  UMOV UR44, UR12 ;  /* 0x0000000c002c7c82 */ /* 0x000fe20008000000 */
[----:B------:R2:W-:Y:S01]  /*add0*/  UTMASTG.4D [UR8], [UR4] ;  /* 0x00000008040073b5 */ /* 0x0005e20008018000 */
[----:B------:R-:W-:Y:S01]  /*ade0*/  UMOV UR36, UR12 ;  /* 0x0000000c00247c82 */ /* 0x000fe20008000000 */
[----:B------:R-:W-:Y:S01]  /*adf0*/  UMOV UR28, UR12 ;  /* 0x0000000c001c7c82 */ /* 0x000fe20008000000 */
[----:B------:R3:W-:Y:S01]  /*ae00*/  UTMASTG.4D [UR16], [UR4] ;  /* 0x00000010040073b5 */ /* 0x0007e20008018000 */
[----:B------:R-:W-:Y:S01]  /*ae10*/  UTMASTG.4D [UR40], [UR4] ;  /* 0x00000028040073b5 */ /* 0x000fe20008018000 */
[----:B--2---:R-:W-:Y:S01]  /*ae20*/  UMOV UR8, UR60 ;  /* 0x0000003c00087c82 */ /* 0x004fe20008000000 */
[----:B------:R-:W-:Y:S01]  /*ae30*/  UTMASTG.4D [UR32], [UR4] ;  /* 0x00000020040073b5 */ /* 0x000fe20008018000 */
[----:B---3--:R-:W-:Y:S01]  /*ae40*/  UIADD3 UR16, UR60, 0x5000, URZ ;  /* 0x000050003c107890 */ /* 0x008fe2000fffe03f */
[----:B------:R-:W-:Y:S01]  /*ae50*/  UMOV UR17, 0x80 ;  /* 0x0000008000117882 */ /* 0x000fe20000000000 */
[----:B------:R2:W-:Y:S01]  /*ae60*/  UTMASTG.4D [UR8], [UR6] ;  /* 0x00000008060073b5 */ /* 0x0005e20008018000 */
[----:B------:R3:W-:Y:S06]  /*ae70*/  UTMASTG.4D [UR24], [UR6] ;  /* 0x00000018060073b5 */ /* 0x0007ec0008018000 */
[----:B------:R3:W-:Y:S01]  /*ae80*/  UTMASTG.4D [UR16], [UR6] ;  /* 0x00000010060073b5 */ /* 0x0007e20008018000 */
[----:B--2---:R-:W-:Y:S01]  /*ae90*/  UIADD3 UR8, UR60, 0x7800, URZ ;  /* 0x000078003c087890 */ /* 0x004fe2000fffe03f */
[----:B------:R-:W-:-:S08]  /*aea0*/  UMOV UR9, 0xc0 ;  /* 0x000000c000097882 */ /* 0x000fd00000000000 */
[----:B------:R3:W-:Y:S02]  /*aeb0*/  UTMASTG.4D [UR8], [UR6] ;  /* 0x00000008060073b5 */ /* 0x0007e40008018000 */
[----:B---3--:R0:W-:Y:S02]  /*aec0*/  UTMACMDFLUSH ;  /* 0x00000000000079b7 */ /* 0x0081e40000000000 */
.L_x_25:
[----:B------:R-:W-:Y:S05]  /*aed0*/  BSYNC B0 ;  /* 0x0000000000007941 */ /* 0x000fea0003800000 */
.L_x_24:
[----:B------:R-:W-:-:S04]  /*aee0*/  DEPBAR.LE SB0, 0x0 ;  /* 0x000080000000791a */ /* 0x000fc80000000000 */
[----:B------:R-:W-:Y:S05]  /*aef0*/  EXIT ;  /* 0x000000000000794d */ /* 0x000fea0003800000 */
.L_x_4:
[----:B------:R-:W-:-:S08]  /*af00*/  NOP ;  /* 0x0000000000007918 */ /* 0x000fd00000000000 */
[----:B------:R-:W1:-:S00]  /*af10*/  USETMAXREG.DEALLOC.CTAPOOL 0x18 ;  /* 0x00000018000079c8 */ /* 0x000e4000080e0500 */
[----:B-1----:R-:W-:-:S06]  /*af20*/  LOP3.LUT R2, R2, 0x3, RZ, 0xc0, !PT ;  /* 0x0000000302027812 */ /* 0x002fcc00078ec0ff */
[----:B------:R-:W1:Y:S02]  /*af30*/  SHFL.IDX PT, R2, R2, RZ, 0x1f ;  /* 0x00001fff02027589 */ /* 0x000e6400000e0000 */
[----:B-1----:R-:W-:-:S13]  /*af40*/  ISETP.NE.AND P0, PT, R2, RZ, PT ;  /* 0x000000ff0200720c */ /* 0x002fda0003f05270 */
[----:B------:R-:W-:Y:S05]  /*af50*/  @P0 EXIT ;  /* 0x000000000000094d */ /* 0x000fea0003800000 */
[----:B------:R-:W1:Y:S01]  /*af60*/  S2UR UR21, SR_CTAID.Z ;  /* 0x00000000001579c3 */ /* 0x000e620000002700 */
[----:B------:R-:W-:Y:S02]  /*af70*/  IMAD.MOV.U32 R18, RZ, RZ, RZ ;  /* 0x000000ffff127224 */ /* 0x000fe400078e00ff */
[----:B------:R-:W-:Y:S02]  /*af80*/  IMAD.MOV.U32 R6, RZ, RZ, 0x1 ;  /* 0x00000001ff067424 */ /* 0x000fe400078e00ff */
[----:B------:R-:W-:Y:S01]  /*af90*/  IMAD.MOV.U32 R10, RZ, RZ, 0x1 ;  /* 0x00000001ff0a7424 */ /* 0x000fe200078e00ff */
[----:B-1----:R-:W-:-:S13]  /*afa0*/  ISETP.LE.AND P0, PT, RZ, UR21, PT ;  /* 0x00000015ff007c0c */ /* 0x002fda000bf03270 */
[----:B------:R-:W-:Y:S05]  /*afb0*/  @!P0 BRA `(.L_x_26) ;  /* 0x0000001400648947 */ /* 0x000fea0003800000 */
[----:B------:R-:W1:Y:S01]  /*afc0*/  S2R R9, SR_CTAID.Y ;  /* 0x0000000000097919 */ /* 0x000e620000002600 */
[----:B------:R-:W2:Y:S01]  /*afd0*/  LDC.64 R2, c[0x0][0x730] ;  /* 0x0001cc00ff027b82 */ /* 0x000ea20000000a00 */
[----:B------:R-:W-:Y:S01]  /*afe0*/  ULDC UR4, c[0x0][0x2e8] ;  /* 0x0000ba0000047ab9 */ /* 0x000fe20000000800 */
[----:B------:R-:W-:Y:S01]  /*aff0*/  ELECT P0, URZ, PT ;  /* 0x00000000003f782f */ /* 0x000fe20003800000 */
[----:B------:R-:W3:Y:S01]  /*b000*/  S2R R7, SR_CTAID.Z ;  /* 0x0000000000077919 */ /* 0x000ee20000002700 */
[----:B------:R-:W-:Y:S01]  /*b010*/  UISETP.NE.AND UP0, UPT, UR4, 0x1, UPT ;  /* 0x000000010400788c */ /* 0x000fe2000bf05270 */
[----:B------:R-:W-:Y:S01]  /*b020*/  BSSY B0, `(.L_x_26) ;  /* 0x0000152000007945 */ /* 0x000fe20003800000 */
[----:B------:R-:W-:Y:S02]  /*b030*/  IMAD.MOV.U32 R18, RZ, RZ, RZ ;  /* 0x000000ffff127224 */ /* 0x000fe400078e00ff */
[----:B------:R-:W4:Y:S07]  /*b040*/  S2UR UR20, SR_CTAID.Y ;  /* 0x00000000001479c3 */ /* 0x000f2e0000002600 */
[----:B------:R-:W-:Y:S01]  /*b050*/  @UP0 ULDC UR4, c[0x0][0x2ec] ;  /* 0x0000bb0000040ab9 */ /* 0x000fe20000000800 */
[----:B------:R-:W5:Y:S01]  /*b060*/  LDC.64 R4, c[0x0][0x718] ;  /* 0x0001c600ff047b82 */ /* 0x000f620000000a00 */
[----:B------:R-:W-:Y:S01]  /*b070*/  @UP0 ULDC UR6, c[0x0][0x2f0] ;  /* 0x0000bc0000060ab9 */ /* 0x000fe20000000800 */
[----:B-1----:R-:W-:Y:S01]  /*b080*/  SHF.R.S32.HI R9, RZ, 0x1f, R9 ;  /* 0x0000001fff097819 */ /* 0x002fe20000011409 */
[----:B----4-:R-:W-:-:S02]  /*b090*/  UIMAD.WIDE.U32 UR4, UR20, UR4, URZ ;  /* 0x00000004140472a5 */ /* 0x010fc4000f8e003f */
[----:B------:R-:W-:Y:S01]  /*b0a0*/  UMOV UR12, UR20 ;  /* 0x00000014000c7c82 */ /* 0x000fe20008000000 */
[----:B---3--:R-:W-:Y:S01]  /*b0b0*/  SHF.R.S32.HI R7, RZ, 0x1f, R7 ;  /* 0x0000001fff077819 */ /* 0x008fe20000011407 */
[C---:B--2---:R-:W-:Y:S01]  /*b0c0*/  IMAD R10, R9.reuse, R2, RZ ;  /* 0x00000002090a7224 */ /* 0x044fe200078e02ff */
[----:B------:R-:W-:Y:S01]  /*b0d0*/  @UP0 USHF.R.U32.HI UR12, URZ, UR6, UR5 ;  /* 0x000000063f0c0299 */ /* 0x000fe20008011605 */
[----:B-----5:R-:W-:Y:S02]  /*b0e0*/  IMAD R8, R9, R4, RZ ;  /* 0x0000000409087224 */ /* 0x020fe400078e02ff */
[----:B------:R-:W-:Y:S02]  /*b0f0*/  IMAD R15, R3, UR20, R10 ;  /* 0x00000014030f7c24 */ /* 0x000fe4000f8e020a */
[----:B------:R-:W1:Y:S01]  /*b100*/  LDC.64 R10, c[0x0][0x720] ;  /* 0x0001c800ff0a7b82 */ /* 0x000e620000000a00 */
[----:B------:R-:W-:Y:S02]  /*b110*/  IMAD R13, R5, UR20, R8 ;  /* 0x00000014050d7c24 */ /* 0x000fe4000f8e0208 */
[----:B------:R-:W-:-:S04]  /*b120*/  IMAD.WIDE.U32 R4, R4, UR20, RZ ;  /* 0x0000001404047c25 */ /* 0x000fc8000f8e00ff */
[----:B------:R-:W-:Y:S01]  /*b130*/  IMAD.WIDE.U32 R2, R2, UR20, RZ ;  /* 0x0000001402027c25 */ /* 0x000fe2000f8e00ff */
[----:B------:R-:W2:Y:S03]  /*b140*/  LDC.64 R8, c[0x0][0x738] ;  /* 0x0001ce00ff087b82 */ /* 0x000ea60000000a00 */
[----:B------:R-:W-:Y:S02]  /*b150*/  IMAD.IADD R5, R5, 0x1, R13 ;  /* 0x0000000105057824 */ /* 0x000fe400078e020d */
[----:B------:R-:W-:Y:S02]  /*b160*/  IMAD.IADD R3, R3, 0x1, R15 ;  /* 0x0000000103037824 */ /* 0x000fe400078e020f */
[----:B-1----:R-:W-:Y:S02]  /*b170*/  IMAD R12, R7, R10, RZ ;  /* 0x0000000a070c7224 */ /* 0x002fe400078e02ff */
[----:B------:R-:W-:-:S04]  /*b180*/  IMAD.WIDE.U32 R4, R10, UR21, R4 ;  /* 0x000000150a047c25 */ /* 0x000fc8000f8e0004 */
[----:B------:R-:W-:Y:S02]  /*b190*/  IMAD R11, R11, UR21, R12 ;  /* 0x000000150b0b7c24 */ /* 0x000fe4000f8e020c */
[----:B--2---:R-:W-:Y:S02]  /*b1a0*/  IMAD R12, R7, R8, RZ ;  /* 0x00000008070c7224 */ /* 0x004fe400078e02ff */
[----:B------:R-:W-:-:S04]  /*b1b0*/  IMAD.WIDE.U32 R2, R8, UR21, R2 ;  /* 0x0000001508027c25 */ /* 0x000fc8000f8e0002 */
[----:B------:R-:W-:Y:S02]  /*b1c0*/  IMAD R9, R9, UR21, R12 ;  /* 0x0000001509097c24 */ /* 0x000fe4000f8e020c */
[----:B------:R-:W-:Y:S01]  /*b1d0*/  IMAD.MOV.U32 R10, RZ, RZ, 0x1 ;  /* 0x00000001ff0a7424 */ /* 0x000fe200078e00ff */
[----:B------:R-:W-:Y:S06]  /*b1e0*/  @!P0 BRA `(.L_x_27) ;  /* 0x0000001000d48947 */ /* 0x000fec0003800000 */
[----:B------:R-:W1:Y:S01]  /*b1f0*/  S2R R7, SR_CgaCtaId ;  /* 0x0000000000077919 */ /* 0x000e620000008800 */
[----:B------:R-:W-:Y:S02]  /*b200*/  MOV R8, 0x400 ;  /* 0x0000040000087802 */ /* 0x000fe40000000f00 */
[----:B------:R-:W-:Y:S02]  /*b210*/  ISETP.NE.AND P0, PT, R21, RZ, PT ;  /* 0x000000ff1500720c */ /* 0x000fe40003f05270 */
[----:B-1----:R-:W-:Y:S01]  /*b220*/  LEA R8, R7, R8, 0x18 ;  /* 0x0000000807087211 */ /* 0x002fe200078ec0ff */
[----:B------:R-:W-:-:S05]  /*b230*/  IMAD.MOV.U32 R7, RZ, RZ, 0x1 ;  /* 0x00000001ff077424 */ /* 0x000fca00078e00ff */
[----:B------:R-:W-:-:S04]  /*b240*/  SHF.L.U32 R7, R7, 0x1f, RZ ;  /* 0x0000001f07077819 */ /* 0x000fc800000006ff */
[----:B------:R-:W1:Y:S02]  /*b250*/  SYNCS.PHASECHK.TRANS64.TRYWAIT P1, [R8+URZ+0x31820], R7 ;  /* 0x03182007080075a7 */ /* 0x000e64000802017f */
[----:B-1----:R-:W-:Y:S05]  /*b260*/  @!P1 BRA `(.L_x_28) ;  /* 0x0000001400849947 */ /* 0x002fea0003800000 */
.L_x_46:
[----:B------:R-:W-:Y:S02]  /*b270*/  IMAD.IADD R13, R5, 0x1, R11 ;  /* 0x00000001050d7824 */ /* 0x000fe400078e020b */
[----:B-1----:R-:W-:Y:S02]  /*b280*/  IMAD.IADD R7, R3, 0x1, R9 ;  /* 0x0000000103077824 */ /* 0x002fe400078e0209 */
[----:B------:R-:W-:Y:S01]  /*b290*/  IMAD.MOV.U32 R6, RZ, RZ, 0x1 ;  /* 0x00000001ff067424 */ /* 0x000fe200078e00ff */
[----:B------:R-:W-:Y:S06]  /*b2a0*/  @P0 BRA `(.L_x_29) ;  /* 0x0000000000180947 */ /* 0x000fec0003800000 */
[----:B------:R-:W1:Y:S01]  /*b2b0*/  S2R R10, SR_TID.X ;  /* 0x00000000000a7919 */ /* 0x000e620000002100 */
[----:B------:R-:W-:-:S04]  /*b2c0*/  IMAD.MOV.U32 R9, RZ, RZ, 0x8100 ;  /* 0x00008100ff097424 */ /* 0x000fc800078e00ff */
[----:B------:R2:W-:Y:S01]  /*b2d0*/  SYNCS.ARRIVE.TRANS64 RZ, [R8+URZ+0x31810], R9 ;  /* 0x0318100908ff79a7 */ /* 0x0005e2000800003f */
[----:B-1----:R-:W-:-:S13]  /*b2e0*/  LOP3.LUT P1, RZ, R10, 0x1f, RZ, 0xc0, !PT ;  /* 0x0000001f0aff7812 */ /* 0x002fda000782c0ff */
[----:B--2---:R-:W-:Y:S05]  /*b2f0*/  @!P1 BRA `(.L_x_29) ;  /* 0x0000000000049947 */ /* 0x004fea0003800000 */
[----:B------:R-:W-:Y:S01]  /*b300*/  BPT.TRAP 0x1 ;  /* 0x000000040000795c */ /* 0x000fe20000300000 */
.L_x_29:
[----:B------:R-:W1:Y:S01]  /*b310*/  LDC.64 R10, c[0x0][0x700] ;  /* 0x0001c000ff0a7b82 */ /* 0x000e620000000a00 */
[----:B------:R-:W-:Y:S01]  /*b320*/  R2UR UR8, R8 ;  /* 0x00000000080872ca */ /* 0x000fe200000e0000 */
[----:B------:R-:W-:Y:S01]  /*b330*/  UMOV UR19, URZ ;  /* 0x0000003f00137c82 */ /* 0x000fe20008000000 */
[----:B------:R-:W-:Y:S01]  /*b340*/  UMOV UR30, 0x0 ;  /* 0x00000000001e7882 */ /* 0x000fe20000000000 */
[----:B------:R-:W-:Y:S01]  /*b350*/  UMOV UR31, 0x14f00000 ;  /* 0x14f00000001f7882 */ /* 0x000fe20000000000 */
[----:B------:R-:W-:Y:S01]  /*b360*/  UMOV UR18, URZ ;  /* 0x0000003f00127c82 */ /* 0x000fe20008000000 */
[----:B------:R-:W-:Y:S01]  /*b370*/  UMOV UR42, 0x40 ;  /* 0x00000040002a7882 */ /* 0x000fe20000000000 */
[----:B------:R-:W-:Y:S01]  /*b380*/  UMOV UR44, UR20 ;  /* 0x00000014002c7c82 */ /* 0x000fe20008000000 */
[----:B------:R-:W2:Y:S01]  /*b390*/  LDC.64 R14, c[0x0][0x198] ;  /* 0x00006600ff0e7b82 */ /* 0x000ea20000000a00 */
[----:B------:R-:W-:Y:S01]  /*b3a0*/  UMOV UR45, UR21 ;  /* 0x00000015002d7c82 */ /* 0x000fe20008000000 */
[----:B------:R-:W-:Y:S01]  /*b3b0*/  UMOV UR43, UR19 ;  /* 0x00000013002b7c82 */ /* 0x000fe20008000000 */
[----:B------:R-:W-:Y:S01]  /*b3c0*/  UMOV UR34, 0x80 ;  /* 0x0000008000227882 */ /* 0x000fe20000000000 */
[----:B------:R-:W-:Y:S01]  /*b3d0*/  UMOV UR36, UR20 ;  /* 0x0000001400247c82 */ /* 0x000fe20008000000 */
[----:B------:R-:W-:Y:S01]  /*b3e0*/  UMOV UR37, UR21 ;  /* 0x0000001500257c82 */ /* 0x000fe20008000000 */
[----:B------:R-:W-:Y:S01]  /*b3f0*/  UIADD3 UR16, UR8, 0x14100, URZ ;  /* 0x0001410008107890 */ /* 0x000fe2000fffe03f */
[----:B------:R-:W-:Y:S01]  /*b400*/  IMAD.MOV.U32 R18, RZ, RZ, 0x1 ;  /* 0x00000001ff127424 */ /* 0x000fe200078e00ff */
[----:B------:R-:W3:Y:S01]  /*b410*/  S2UR UR46, SR_CTAID.X ;  /* 0x00000000002e79c3 */ /* 0x000ee20000002500 */
[----:B------:R-:W-:-:S02]  /*b420*/  UIADD3 UR17, UR8, 0x31810, URZ ;  /* 0x0003181008117890 */ /* 0x000fc4000fffe03f */
[----:B------:R-:W-:Y:S02]  /*b430*/  UIADD3 UR40, UR8, 0x16100, URZ ;  /* 0x0001610008287890 */ /* 0x000fe4000fffe03f */
[----:B------:R-:W-:Y:S02]  /*b440*/  UIADD3 UR32, UR8, 0x18100, URZ ;  /* 0x0001810008207890 */ /* 0x000fe4000fffe03f */
[----:B------:R-:W-:Y:S01]  /*b450*/  UIADD3 UR24, UR8, 0x1a100, URZ ;  /* 0x0001a10008187890 */ /* 0x000fe2000fffe03f */
[C---:B-1----:R-:W-:Y:S01]  /*b460*/  LEA R12, P1, R4.reuse, R10, 0x2 ;  /* 0x0000000a040c7211 */ /* 0x042fe200078210ff */
[----:B------:R-:W-:Y:S01]  /*b470*/  UMOV UR41, UR17 ;  /* 0x0000001100297c82 */ /* 0x000fe20008000000 */
[----:B------:R-:W-:Y:S01]  /*b480*/  UMOV UR35, UR19 ;  /* 0x0000001300237c82 */ /* 0x000fe20008000000 */
[----:B------:R-:W-:Y:S01]  /*b490*/  UMOV UR33, UR17 ;  /* 0x0000001100217c82 */ /* 0x000fe20008000000 */
[----:B------:R-:W-:Y:S01]  /*b4a0*/  LEA.HI.X R13, R4, R11, R13, 0x2, P1 ;  /* 0x0000000b040d7211 */ /* 0x000fe200008f140d */
[----:B------:R-:W-:Y:S01]  /*b4b0*/  UMOV UR26, 0xc0 ;  /* 0x000000c0001a7882 */ /* 0x000fe20000000000 */
[----:B------:R-:W1:Y:S01]  /*b4c0*/  LDC R11, c[0x0][0x280] ;  /* 0x0000a000ff0b7b82 */ /* 0x000e620000000800 */
[----:B------:R-:W-:Y:S01]  /*b4d0*/  R2UR UR22, R12 ;  /* 0x000000000c1672ca */ /* 0x000fe200000e0000 */
[----:B--2---:R-:W-:Y:S01]  /*b4e0*/  IMAD.MOV.U32 R4, RZ, RZ, R14 ;  /* 0x000000ffff047224 */ /* 0x004fe200078e000e */
[----:B------:R-:W-:Y:S01]  /*b4f0*/  R2UR UR23, R13 ;  /* 0x000000000d1772ca */ /* 0x000fe200000e0000 */
[----:B------:R-:W-:Y:S01]  /*b500*/  UMOV UR28, UR20 ;  /* 0x00000014001c7c82 */ /* 0x000fe20008000000 */
[----:B------:R-:W-:Y:S01]  /*b510*/  UMOV UR29, UR21 ;  /* 0x00000015001d7c82 */ /* 0x000fe20008000000 */
[----:B------:R-:W-:Y:S01]  /*b520*/  UMOV UR27, UR19 ;  /* 0x00000013001b7c82 */ /* 0x000fe20008000000 */
[C---:B------:R-:W-:Y:S01]  /*b530*/  IADD3 R5, P1, R4.reuse, 0xf0, RZ ;  /* 0x000000f004057810 */ /* 0x040fe20007f3e0ff */
[----:B------:R-:W-:Y:S01]  /*b540*/  UMOV UR25, UR17 ;  /* 0x0000001100197c82 */ /* 0x000fe20008000000 */
[----:B------:R-:W-:Y:S01]  /*b550*/  UIADD3 UR38, UR8, 0x2c100, URZ ;  /* 0x0002c10008267890 */ /* 0x000fe2000fffe03f */
[----:B------:R-:W-:Y:S01]  /*b560*/  IMAD.MOV.U32 R10, RZ, RZ, 0x1 ;  /* 0x00000001ff0a7424 */ /* 0x000fe200078e00ff */
[----:B------:R-:W-:Y:S01]  /*b570*/  R2UR UR10, R5 ;  /* 0x00000000050a72ca */ /* 0x000fe200000e0000 */
[----:B------:R-:W-:Y:S01]  /*b580*/  UIADD3 UR9, UR8, 0x31800, URZ ;  /* 0x0003180008097890 */ /* 0x000fe2000fffe03f */
[C---:B------:R-:W-:Y:S01]  /*b590*/  IADD3 R5, P2, R4.reuse, 0x2f0, RZ ;  /* 0x000002f004057810 */ /* 0x040fe20007f5e0ff */
[----:B------:R-:W-:Y:S01]  /*b5a0*/  UMOV UR47, 0x10 ;  /* 0x00000010002f7882 */ /* 0x000fe20000000000 */
[----:B------:R-:W-:Y:S01]  /*b5b0*/  UMOV UR39, UR17 ;  /* 0x0000001100277c82 */ /* 0x000fe20008000000 */
[----:B------:R-:W-:Y:S01]  /*b5c0*/  UMOV UR14, 0x0 ;  /* 0x00000000000e7882 */ /* 0x000fe20000000000 */
[----:B------:R-:W-:Y:S01]  /*b5d0*/  R2UR UR6, R5 ;  /* 0x00000000050672ca */ /* 0x000fe200000e0000 */
[----:B------:R-:W-:Y:S01]  /*b5e0*/  UMOV UR15, 0x10000000 ;  /* 0x10000000000f7882 */ /* 0x000fe20000000000 */
[----:B------:R-:W-:Y:S01]  /*b5f0*/  IADD3 R5, P3, R4, 0x3f0, RZ ;  /* 0x000003f004057810 */ /* 0x000fe20007f7e0ff */
[----:B------:R-:W-:-:S03]  /*b600*/  UMOV UR13, UR21 ;  /* 0x00000015000d7c82 */ /* 0x000fc60008000000 */
[----:B------:R-:W-:Y:S01]  /*b610*/  R2UR UR4, R5 ;  /* 0x00000000050472ca */ /* 0x000fe200000e0000 */
[----:B------:R-:W-:-:S04]  /*b620*/  IMAD.MOV.U32 R5, RZ, RZ, R15 ;  /* 0x000000ffff057224 */ /* 0x000fc800078e000f */
[----:B------:R-:W-:Y:S01]  /*b630*/  IMAD.X R9, RZ, RZ, R5, P1 ;  /* 0x000000ffff097224 */ /* 0x000fe200008e0605 */
[----:B-1----:R-:W-:-:S04]  /*b640*/  ISETP.GE.AND P1, PT, R11, 0x41, PT ;  /* 0x000000410b00780c */ /* 0x002fc80003f26270 */
[----:B------:R-:W-:Y:S01]  /*b650*/  R2UR UR11, R9 ;  /* 0x00000000090b72ca */ /* 0x000fe200000e0000 */
[----:B------:R-:W-:-:S05]  /*b660*/  IMAD.X R9, RZ, RZ, R5, P2 ;  /* 0x000000ffff097224 */ /* 0x000fca00010e0605 */
[----:B------:R-:W-:Y:S01]  /*b670*/  R2UR UR7, R9 ;  /* 0x00000000090772ca */ /* 0x000fe200000e0000 */
[----:B------:R-:W-:-:S05]  /*b680*/  IMAD.X R9, RZ, RZ, R5, P3 ;  /* 0x000000ffff097224 */ /* 0x000fca00018e0605 */
[----:B------:R-:W-:Y:S01]  /*b690*/  R2UR UR5, R9 ;  /* 0x00000000090572ca */ /* 0x000fe200000e0000 */
[----:B------:R-:W-:Y:S01]  /*b6a0*/  UTMALDG.4D [UR16], [UR10], desc[UR30] ;  /* 0x00001e100a0075b4 */ /* 0x000fe20008019000 */
[----:B------:R-:W-:Y:S01]  /*b6b0*/  IMAD.MOV.U32 R9, RZ, RZ, 0x14000 ;  /* 0x00014000ff097424 */ /* 0x000fe200078e00ff */
[----:B------:R1:W-:Y:S01]  /*b6c0*/  UTMALDG.4D [UR40], [UR10], desc[UR30] ;  /* 0x00001e280a0075b4 */ /* 0x0003e20008019000 */
[----:B------:R2:W-:Y:S01]  /*b6d0*/  UTMALDG.4D [UR32], [UR10], desc[UR30] ;  /* 0x00001e200a0075b4 */ /* 0x0005e20008019000 */
[----:B------:R3:W-:Y:S01]  /*b6e0*/  UTMALDG.4D [UR24], [UR10], desc[UR30] ;  /* 0x00001e180a0075b4 */ /* 0x0007e20008019000 */
[----:B------:R-:W-:Y:S01]  /*b6f0*/  UBLKCP.S.G [UR38], [UR22], UR47 ;  /* 0x00000026160073ba */ /* 0x000fe2000800022f */
[----:B------:R4:W-:Y:S01]  /*b700*/  SYNCS.ARRIVE.TRANS64 RZ, [R8+URZ+0x31800], R9 ;  /* 0x0318000908ff79a7 */ /* 0x0009e2000800003f */
[----:B-1----:R-:W-:Y:S01]  /*b710*/  UIADD3 UR40, UR8, 0x2800, URZ ;  /* 0x0000280008287890 */ /* 0x002fe2000fffe03f */
[----:B------:R-:W-:Y:S01]  /*b720*/  UMOV UR44, UR12 ;  /* 0x0000000c002c7c82 */ /* 0x000fe20008000000 */
[----:B------:R-:W-:Y:S01]  /*b730*/  UMOV UR41, UR9 ;  /* 0x0000000900297c82 */ /* 0x000fe20008000000 */
[----:B--2---:R-:W-:Y:S01]  /*b740*/  UIADD3 UR32, UR8, 0x5000, URZ ;  /* 0x0000500008207890 */ /* 0x004fe2000fffe03f */
[----:B----4-:R-:W-:Y:S01]  /*b750*/  IMAD.MOV.U32 R9, RZ, RZ, RZ ;  /* 0x000000ffff097224 */ /* 0x010fe200078e00ff */
[----:B------:R-:W-:Y:S01]  /*b760*/  UMOV UR36, UR12 ;  /* 0x0000000c00247c82 */ /* 0x000fe20008000000 */
[----:B------:R-:W-:Y:S01]  /*b770*/  UMOV UR33, UR9 ;  /* 0x0000000900217c82 */ /* 0x000fe20008000000 */
[----:B---3--:R-:W-:-:S02]  /*b780*/  UIMAD UR11, UR46, 0x50, URZ ;  /* 0x000000502e0b78a4 */ /* 0x008fc4000f8e023f */
[----:B------:R-:W-:Y:S01]  /*b790*/  UIADD3 UR24, UR8, 0x7800, URZ ;  /* 0x0000780008187890 */ /* 0x000fe2000fffe03f */
[----:B------:R-:W-:Y:S01]  /*b7a0*/  UMOV UR10, UR18 ;  /* 0x00000012000a7c82 */ /* 0x000fe20008000000 */
[----:B------:R-:W-:Y:S01]  /*b7b0*/  UMOV UR28, UR12 ;  /* 0x0000000c001c7c82 */ /* 0x000fe20008000000 */
[----:B------:R-:W-:Y:S02]  /*b7c0*/  UMOV UR25, UR9 ;  /* 0x0000000900197c82 */ /* 0x000fe40008000000 */
[----:B------:R-:W-:Y:S01]  /*b7d0*/  UMOV UR43, UR11 ;  /* 0x0000000b002b7c82 */ /* 0x000fe20008000000 */
[----:B------:R-:W-:Y:S01]  /*b7e0*/  UMOV UR35, UR11 ;  /* 0x0000000b00237c82 */ /* 0x000fe20008000000 */
[----:B------:R1:W-:Y:S01]  /*b7f0*/  UTMALDG.4D [UR8], [UR6], desc[UR14] ;  /* 0x00000e08060075b4 */ /* 0x0003e20008019000 */
[----:B------:R-:W-:Y:S01]  /*b800*/  UMOV UR27, UR11 ;  /* 0x0000000b001b7c82 */ /* 0x000fe20008000000 */
[----:B------:R2:W-:Y:S01]  /*b810*/  UTMALDG.4D [UR40], [UR6], desc[UR14] ;  /* 0x00000e28060075b4 */ /* 0x0005e20008019000 */
[----:B------:R3:W-:Y:S01]  /*b820*/  UTMALDG.4D [UR32], [UR6], desc[UR14] ;  /* 0x00000e20060075b4 */ /* 0x0007e20008019000 */
[----:B------:R4:W-:Y:S01]  /*b830*/  UTMALDG.4D [UR24], [UR6], desc[UR14] ;  /* 0x00000e18060075b4 */ /* 0x0009e20008019000 */
[----:B-1----:R-:W-:Y:S01]  /*b840*/  UMOV UR10, 0xc0 ;  /* 0x000000c0000a7882 */ /* 0x002fe20000000000 */
[----:B--2---:R-:W-:Y:S01]  /*b850*/  UIADD3 UR40, UR8, 0xa000, URZ ;  /* 0x0000a00008287890 */ /* 0x004fe2000fffe03f */
[----:B------:R-:W-:Y:S01]  /*b860*/  UMOV UR42, UR18 ;  /* 0x00000012002a7c82 */ /* 0x000fe20008000000 */
[----:B---3--:R-:W-:-:S07]  /*b870*/  UIADD3 UR32, UR8, 0xc800, URZ ;  /* 0x0000c80008207890 */ /* 0x008fce000fffe03f */
[----:B------:R1:W-:Y:S01]  /*b880*/  UTMALDG.4D [UR40], [UR4], desc[UR14] ;  /* 0x00000e28040075b4 */ /* 0x0003e20008019000 */
[----:B------:R-:W-:Y:S01]  /*b890*/  UMOV UR34, 0x40 ;  /* 0x0000004000227882 */ /* 0x000fe20000000000 */
[----:B----4-:R-:W-:Y:S01]  /*b8a0*/  UIADD3 UR24, UR8, 0xf000, URZ ;  /* 0x0000f00008187890 */ /* 0x010fe2000fffe03f */
[----:B------:R1:W-:Y:S01]  /*b8b0*/  UTMALDG.4D [UR32], [UR4], desc[UR14] ;  /* 0x00000e20040075b4 */ /* 0x0003e20008019000 */
[----:B------:R-:W-:Y:S01]  /*b8c0*/  UIADD3 UR8, UR8, 0x11800, URZ ;  /* 0x0001180008087890 */ /* 0x000fe2000fffe03f */
[----:B------:R-:W-:-:S06]  /*b8d0*/  UMOV UR26, 0x80 ;  /* 0x00000080001a7882 */ /* 0x000fcc0000000000 */
[----:B------:R1:W-:Y:S02]  /*b8e0*/  UTMALDG.4D [UR24], [UR4], desc[UR14] ;  /* 0x00000e18040075b4 */ /* 0x0003e40008019000 */
[----:B------:R1:W-:Y:S02]  /*b8f0*/  UTMALDG.4D [UR8], [UR4], desc[UR14] ;  /* 0x00000e08040075b4 */ /* 0x0003e40008019000 */
[----:B-1----:R-:W-:Y:S05]  /*b900*/  @!P1 BRA `(.L_x_30) ;  /* 0x00000008001c9947 */ /* 0x002fea0003800000 */
[----:B------:R-:W1:Y:S01]  /*b910*/  S2R R16, SR_TID.X ;  /* 0x0000000000107919 */ /* 0x000e620000002100 */
[----:B------:R-:W2:Y:S01]  /*b920*/  LDC.64 R4, c[0x0][0x728] ;  /* 0x0001ca00ff047b82 */ /* 0x000ea20000000a00 */
[----:B------:R-:W-:Y:S02]  /*b930*/  VIADD R11, R11, 0x3f ;  /* 0x0000003f0b0b7836 */ /* 0x000fe40000000000 */
[----:B------:R-:W-:Y:S02]  /*b940*/  IMAD.MOV.U32 R10, RZ, RZ, 0x1 ;  /* 0x00000001ff0a7424 */ /* 0x000fe400078e00ff */
[----:B------:R-:W-:Y:S01]  /*b950*/  IMAD.MOV.U32 R9, RZ, RZ, RZ ;  /* 0x000000ffff097224 */ /* 0x000fe200078e00ff */
[----:B------:R-:W-:Y:S01]  /*b960*/  SHF.R.S32.HI R6, RZ, 0x1f, R11 ;  /* 0x0000001fff067819 */ /* 0x000fe2000001140b */
[----:B------:R-:W-:Y:S02]  /*b970*/  IMAD.MOV.U32 R17, RZ, RZ, RZ ;  /* 0x000000ffff117224 */ /* 0x000fe400078e00ff */
[----:B------:R-:W-:Y:S01]  /*b980*/  IMAD.MOV.U32 R18, RZ, RZ, RZ ;  /* 0x000000ffff127224 */ /* 0x000fe200078e00ff */
[----:B------:R-:W-:-:S02]  /*b990*/  LEA.HI R6, R6, R11, RZ, 0x6 ;  /* 0x0000000b06067211 */ /* 0x000fc400078f30ff */
[----:B------:R-:W-:Y:S02]  /*b9a0*/  IADD3 R11, P1, R12, 0x100, RZ ;  /* 0x000001000c0b7810 */ /* 0x000fe40007f3e0ff */
[----:B------:R-:W-:Y:S01]  /*b9b0*/  LEA.HI.SX32 R15, R6, 0xffffffff, 0x1a ;  /* 0xffffffff060f7811 */ /* 0x000fe200078fd2ff */
[----:B------:R-:W-:Y:S02]  /*b9c0*/  IMAD.MOV.U32 R6, RZ, RZ, 0x1 ;  /* 0x00000001ff067424 */ /* 0x000fe400078e00ff */
[----:B------:R-:W-:Y:S01]  /*b9d0*/  IMAD.X R13, RZ, RZ, R13, P1 ;  /* 0x000000ffff0d7224 */ /* 0x000fe200008e060d */
[----:B--2---:R-:W-:-:S04]  /*b9e0*/  LEA R12, P2, R2, R4, 0x2 ;  /* 0x00000004020c7211 */ /* 0x004fc800078410ff */
[----:B------:R-:W-:Y:S02]  /*b9f0*/  LEA.HI.X R14, R2, R5, R7, 0x2, P2 ;  /* 0x00000005020e7211 */ /* 0x000fe400010f1407 */
[----:B-1----:R-:W-:-:S07]  /*ba00*/  LOP3.LUT R16, R16, 0x1f, RZ, 0xc0, !PT ;  /* 0x0000001f10107812 */ /* 0x002fce00078ec0ff */
.L_x_35:
[----:B------:R-:W-:-:S04]  /*ba10*/  SHF.L.U32 R5, R10, 0x1f, RZ ;  /* 0x0000001f0a057819 */ /* 0x000fc800000006ff */
[----:B-1----:R-:W1:Y:S02]  /*ba20*/  SYNCS.PHASECHK.TRANS64.TRYWAIT P1, [R8+URZ+0x31838], R5 ;  /* 0x03183805080075a7 */ /* 0x002e64000802017f */
[----:B-12--5:R-:W-:Y:S05]  /*ba30*/  @!P1 BRA `(.L_x_31) ;  /* 0x0000000c00a49947 */ /* 0x026fea0003800000 */
.L_x_47:
[----:B------:R-:W-:Y:S05]  /*ba40*/  @P0 BRA `(.L_x_32) ;  /* 0x0000000000140947 */ /* 0x000fea0003800000 */
[----:B------:R-:W-:Y:S01]  /*ba50*/  ISETP.NE.AND P1, PT, R16, RZ, PT ;  /* 0x000000ff1000720c */ /* 0x000fe20003f25270 */
[----:B-1----:R-:W-:-:S04]  /*ba60*/  IMAD.MOV.U32 R5, RZ, RZ, 0x8100 ;  /* 0x00008100ff057424 */ /* 0x002fc800078e00ff */
[----:B------:R2:W-:Y:S08]  /*ba70*/  SYNCS.ARRIVE.TRANS64 RZ, [R8+URZ+0x31830], R5 ;  /* 0x0318300508ff79a7 */ /* 0x0005f0000800003f */
[----:B------:R-:W-:Y:S05]  /*ba80*/  @!P1 BRA `(.L_x_32) ;  /* 0x0000000000049947 */ /* 0x000fea0003800000 */
[----:B------:R-:W-:Y:S01]  /*ba90*/  BPT.TRAP 0x1 ;  /* 0x000000040000795c */ /* 0x000fe20000300000 */
.L_x_32:
[----:B------:R3:W-:Y:S02]  /*baa0*/  STL.64 [R1+0x8], R2 ;  /* 0x0000080201007387 */ /* 0x0007e40000100a00 */
[----:B---3--:R-:W3:Y:S02]  /*bab0*/  LDC.64 R2, c[0x0][0x198] ;  /* 0x00006600ff027b82 */ /* 0x008ee40000000a00 */
[----:B---3--:R-:W-:-:S05]  /*bac0*/  IMAD.MOV.U32 R4, RZ, RZ, R2 ;  /* 0x000000ffff047224 */ /* 0x008fca00078e0002 */
[----:B-12---:R-:W-:-:S04]  /*bad0*/  IADD3 R5, P1, R4, 0x1f0, RZ ;  /* 0x000001f004057810 */ /* 0x006fc80007f3e0ff */
[----:B------:R-:W-:Y:S01]  /*bae0*/  R2UR UR6, R5 ;  /* 0x00000000050672ca */ /* 0x000fe200000e0000 */
[----:B------:R-:W-:Y:S02]  /*baf0*/  IMAD.MOV.U32 R5, RZ, RZ, R3 ;  /* 0x000000ffff057224 */ /* 0x000fe400078e0003 */
[----:B------:R1:W5:Y:S01]  /*bb00*/  LDL.LU.64 R2, [R1+0x8] ;  /* 0x0000080001027983 */ /* 0x0003620000300a00 */
[----:B------:R-:W-:Y:S01]  /*bb10*/  R2UR UR10, R8 ;  /* 0x00000000080a72ca */ /* 0x000fe200000e0000 */
[----:B------:R-:W-:Y:S01]  /*bb20*/  IMAD.X R19, RZ, RZ, R5, P1 ;  /* 0x000000ffff137224 */ /* 0x000fe200008e0605 */
[----:B------:R-:W-:Y:S01]  /*bb30*/  R2UR UR19, R9 ;  /* 0x00000000091372ca */ /* 0x000fe200000e0000 */
[----:B------:R-:W-:Y:S01]  /*bb40*/  VIADD R18, R18, 0x1 ;  /* 0x0000000112127836 */ /* 0x000fe20000000000 */
[----:B------:R-:W-:Y:S01]  /*bb50*/  UMOV UR8, 0x0 ;  /* 0x0000000000087882 */ /* 0x000fe20000000000 */
[----:B------:R-:W-:Y:S01]  /*bb60*/  UMOV UR9, 0x14f00000 ;  /* 0x14f0000000097882 */ /* 0x000fe20000000000 */
[----:B------:R-:W-:Y:S01]  /*bb70*/  R2UR UR7, R19 ;  /* 0x00000000130772ca */ /* 0x000fe200000e0000 */
[----:B------:R-:W-:Y:S01]  /*bb80*/  UMOV UR18, URZ ;  /* 0x0000003f00127c82 */ /* 0x000fe20008000000 */
[----:B------:R-:W-:Y:S01]  /*bb90*/  ISETP.NE.AND P1, PT, R18, 0x2, PT ;  /* 0x000000021200780c */ /* 0x000fe20003f25270 */
[----:B------:R-:W-:Y:S01]  /*bba0*/  UMOV UR34, 0x40 ;  /* 0x0000004000227882 */ /* 0x000fe20000000000 */
[----:B------:R-:W-:Y:S01]  /*bbb0*/  R2UR UR4, R12 ;  /* 0x000000000c0472ca */ /* 0x000fe200000e0000 */
[----:B------:R-:W-:Y:S01]  /*bbc0*/  UMOV UR36, UR20 ;  /* 0x0000001400247c82 */ /* 0x000fe20008000000 */
[----:B------:R-:W-:Y:S01]  /*bbd0*/  R2UR UR5, R14 ;  /* 0x000000000e0572ca */ /* 0x000fe200000e0000 */
[----:B------:R-:W-:Y:S01]  /*bbe0*/  UIADD3 UR16, UR10, 0x24100, URZ ;  /* 0x000241000a107890 */ /* 0x000fe2000fffe03f */
[----:B------:R-:W-:Y:S01]  /*bbf0*/  SEL R19, RZ, 0x1, P1 ;  /* 0x00000001ff137807 */ /* 0x000fe20000800000 */
[----:B------:R-:W-:Y:S01]  /*bc00*/  UIADD3 UR17, UR10, 0x31830, URZ ;  /* 0x000318300a117890 */ /* 0x000fe2000fffe03f */
[----:B------:R-:W-:Y:S01]  /*bc10*/  SEL R18, R18, RZ, P1 ;  /* 0x000000ff12127207 */ /* 0x000fe20000800000 */
[----:B------:R-:W-:Y:S01]  /*bc20*/  UIADD3 UR32, UR10, 0x26100, URZ ;  /* 0x000261000a207890 */ /* 0x000fe2000fffe03f */
[----:B------:R-:W-:Y:S01]  /*bc30*/  LOP3.LUT R6, R6, R19, RZ, 0x3c, !PT ;  /* 0x0000001306067212 */ /* 0x000fe200078e3cff */
[----:B------:R-:W-:Y:S01]  /*bc40*/  UIADD3 UR24, UR10, 0x28100, URZ ;  /* 0x000281000a187890 */ /* 0x000fe2000fffe03f */
[----:B------:R-:W-:Y:S01]  /*bc50*/  ISETP.NE.AND P2, PT, R21, RZ, PT ;  /* 0x000000ff1500720c */ /* 0x000fe20003f45270 */
[----:B------:R-:W-:Y:S01]  /*bc60*/  UMOV UR37, UR21 ;  /* 0x0000001500257c82 */ /* 0x000fe20008000000 */
[----:B------:R-:W-:Y:S01]  /*bc70*/  UMOV UR35, UR19 ;  /* 0x0000001300237c82 */ /* 0x000fe20008000000 */
[----:B------:R-:W-:Y:S01]  /*bc80*/  UMOV UR33, UR17 ;  /* 0x0000001100217c82 */ /* 0x000fe20008000000 */
[----:B------:R2:W-:Y:S01]  /*bc90*/  UTMALDG.4D [UR16], [UR6], desc[UR8] ;  /* 0x00000810060075b4 */ /* 0x0005e20008019000 */
[----:B------:R-:W-:Y:S01]  /*bca0*/  UMOV UR26, 0x80 ;  /* 0x00000080001a7882 */ /* 0x000fe20000000000 */
[----:B------:R-:W-:Y:S01]  /*bcb0*/  UMOV UR28, UR20 ;  /* 0x00000014001c7c82 */ /* 0x000fe20008000000 */
[----:B------:R-:W-:Y:S01]  /*bcc0*/  UMOV UR29, UR21 ;  /* 0x00000015001d7c82 */ /* 0x000fe20008000000 */
[----:B------:R-:W-:Y:S01]  /*bcd0*/  UMOV UR27, UR19 ;  /* 0x00000013001b7c82 */ /* 0x000fe20008000000 */
[----:B------:R-:W-:Y:S01]  /*bce0*/  UMOV UR25, UR17 ;  /* 0x0000001100197c82 */ /* 0x000fe20008000000 */
[----:B------:R-:W-:Y:S01]  /*bcf0*/  IMAD R19, R18, 0x8, R8 ;  /* 0x0000000812137824 */ /* 0x000fe200078e0208 */
[----:B------:R-:W-:Y:S01]  /*bd00*/  SHF.L.U32 R20, R6, 0x1f, RZ ;  /* 0x0000001f06147819 */ /* 0x000fe200000006ff */
[----:B------:R1:W-:Y:S01]  /*bd10*/  UTMALDG.4D [UR32], [UR6], desc[UR8] ;  /* 0x00000820060075b4 */ /* 0x0003e20008019000 */
[----:B------:R-:W-:Y:S01]  /*bd20*/  UMOV UR13, 0x10 ;  /* 0x00000010000d7882 */ /* 0x000fe20000000000 */
[----:B------:R-:W-:Y:S01]  /*bd30*/  UMOV UR11, UR17 ;  /* 0x00000011000b7c82 */ /* 0x000fe20008000000 */
[----:B------:R1:W-:Y:S01]  /*bd40*/  UTMALDG.4D [UR24], [UR6], desc[UR8] ;  /* 0x00000818060075b4 */ /* 0x0003e20008019000 */
[----:B--2---:R-:W-:-:S02]  /*bd50*/  UIADD3 UR16, UR10, 0x2a100, URZ ;  /* 0x0002a1000a107890 */ /* 0x004fc4000fffe03f */
[----:B------:R-:W-:Y:S01]  /*bd60*/  UIADD3 UR10, UR10, 0x2c300, URZ ;  /* 0x0002c3000a0a7890 */ /* 0x000fe2000fffe03f */
[----:B------:R-:W-:-:S06]  /*bd70*/  UMOV UR18, 0xc0 ;  /* 0x000000c000127882 */ /* 0x000fcc0000000000 */
[----:B------:R1:W-:Y:S02]  /*bd80*/  UTMALDG.4D [UR16], [UR6], desc[UR8] ;  /* 0x00000810060075b4 */ /* 0x0003e40008019000 */
[----:B------:R1:W-:Y:S01]  /*bd90*/  UBLKCP.S.G [UR10], [UR4], UR13 ;  /* 0x0000000a040073ba */ /* 0x0003e2000800020d */
[----:B------:R-:W2:Y:S02]  /*bda0*/  SYNCS.PHASECHK.TRANS64.TRYWAIT P1, [R19+URZ+0x31820], R20 ;  /* 0x03182014130075a7 */ /* 0x000ea4000802017f */
[----:B-12---:R-:W-:Y:S05]  /*bdb0*/  @!P1 BRA `(.L_x_33) ;  /* 0x0000000800d89947 */ /* 0x006fea0003800000 */
.L_x_49:
[----:B------:R-:W-:Y:S01]  /*bdc0*/  LOP3.LUT R10, R10, 0x1, RZ, 0x3c, !PT ;  /* 0x000000010a0a7812 */ /* 0x000fe200078e3cff */
[----:B------:R-:W-:Y:S06]  /*bdd0*/  @P2 BRA `(.L_x_34) ;  /* 0x0000000000142947 */ /* 0x000fec0003800000 */
[----:B------:R-:W-:Y:S01]  /*bde0*/  ISETP.NE.AND P1, PT, R16, RZ, PT ;  /* 0x000000ff1000720c */ /* 0x000fe20003f25270 */
[----:B-1----:R-:W-:-:S04]  /*bdf0*/  IMAD.MOV.U32 R20, RZ, RZ, 0x8100 ;  /* 0x00008100ff147424 */ /* 0x002fc800078e00ff */
[----:B------:R2:W-:Y:S08]  /*be00*/  SYNCS.ARRIVE.TRANS64 RZ, [R19+URZ+0x31810], R20 ;  /* 0x0318101413ff79a7 */ /* 0x0005f0000800003f */
[----:B------:R-:W-:Y:S05]  /*be10*/  @!P1 BRA `(.L_x_34) ;  /* 0x0000000000049947 */ /* 0x000fea0003800000 */
[----:B------:R-:W-:Y:S01]  /*be20*/  BPT.TRAP 0x1 ;  /* 0x000000040000795c */ /* 0x000fe20000300000 */
.L_x_34:
[----:B------:R-:W-:Y:S01]  /*be30*/  R2UR UR43, R9 ;  /* 0x00000000092b72ca */ /* 0x000fe200000e0000 */
[--C-:B------:R-:W-:Y:S01]  /*be40*/  IMAD R9, R18, 0x8000, R8.reuse ;  /* 0x0000800012097824 */ /* 0x100fe200078e0208 */
[----:B------:R-:W-:Y:S01]  /*be50*/  R2UR UR41, R19 ;  /* 0x00000000132972ca */ /* 0x000fe200000e0000 */
[----:B------:R-:W-:Y:S01]  /*be60*/  VIADD R17, R17, 0x1 ;  /* 0x0000000111117836 */ /* 0x000fe20000000000 */
[----:B------:R-:W-:Y:S01]  /*be70*/  R2UR UR14, R11 ;  /* 0x000000000b0e72ca */ /* 0x000fe200000e0000 */
[----:B------:R-:W-:Y:S01]  /*be80*/  UMOV UR6, 0x0 ;  /* 0x0000000000067882 */ /* 0x000fe20000000000 */
[----:B------:R-:W-:Y:S01]  /*be90*/  R2UR UR16, R9 ;  /* 0x00000000091072ca */ /* 0x000fe200000e0000 */
[----:B------:R-:W-:Y:S01]  /*bea0*/  UMOV UR7, 0x14f00000 ;  /* 0x14f0000000077882 */ /* 0x000fe20000000000 */
[----:B------:R-:W-:Y:S01]  /*beb0*/  IADD3 R9, P1, R4, 0xf0, RZ ;  /* 0x000000f004097810 */ /* 0x000fe20007f3e0ff */
[----:B------:R-:W-:Y:S01]  /*bec0*/  UMOV UR42, URZ ;  /* 0x0000003f002a7c82 */ /* 0x000fe20008000000 */
[----:B------:R-:W-:Y:S01]  /*bed0*/  R2UR UR15, R13 ;  /* 0x000000000d0f72ca */ /* 0x000fe200000e0000 */
[----:B------:R-:W-:Y:S01]  /*bee0*/  UMOV UR44, UR20 ;  /* 0x00000014002c7c82 */ /* 0x000fe20008000000 */
[----:B------:R-:W-:Y:S01]  /*bef0*/  R2UR UR4, R9 ;  /* 0x00000000090472ca */ /* 0x000fe200000e0000 */
[----:B------:R-:W-:Y:S01]  /*bf00*/  IMAD.X R9, RZ, RZ, R5, P1 ;  /* 0x000000ffff097224 */ /* 0x000fe200008e0605 */
[----:B------:R-:W-:Y:S01]  /*bf10*/  UIADD3 UR43, UR43, 0x40, URZ ;  /* 0x000000402b2b7890 */ /* 0x000fe2000fffe03f */
[----:B------:R-:W-:Y:S01]  /*bf20*/  ISETP.GE.AND P1, PT, R17, R15, PT ;  /* 0x0000000f1100720c */ /* 0x000fe20003f26270 */
[----:B------:R-:W-:Y:S01]  /*bf30*/  UIADD3 UR41, UR41, 0x31810, URZ ;  /* 0x0003181029297890 */ /* 0x000fe2000fffe03f */
[----:B------:R-:W-:Y:S01]  /*bf40*/  IADD3 R12, P3, R12, 0x100, RZ ;  /* 0x000001000c0c7810 */ /* 0x000fe20007f7e0ff */
[----:B------:R-:W-:Y:S01]  /*bf50*/  UMOV UR45, UR21 ;  /* 0x00000015002d7c82 */ /* 0x000fe20008000000 */
[----:B------:R-:W-:Y:S01]  /*bf60*/  R2UR UR5, R9 ;  /* 0x00000000090572ca */ /* 0x000fe200000e0000 */
[----:B------:R-:W-:Y:S01]  /*bf70*/  IMAD R9, R18, 0x100, R8 ;  /* 0x0000010012097824 */ /* 0x000fe200078e0208 */
[----:B------:R-:W-:Y:S01]  /*bf80*/  UIADD3 UR40, UR16, 0x14100, URZ ;  /* 0x0001410010287890 */ /* 0x000fe2000fffe03f */
[----:B------:R-:W-:Y:S01]  /*bf90*/  IADD3 R11, P2, R11, 0x100, RZ ;  /* 0x000001000b0b7810 */ /* 0x000fe20007f5e0ff */
[----:B------:R-:W-:Y:S01]  /*bfa0*/  UIADD3 UR32, UR16, 0x16100, URZ ;  /* 0x0001610010207890 */ /* 0x000fe2000fffe03f */
[----:B------:R-:W-:Y:S01]  /*bfb0*/  IMAD.X R14, RZ, RZ, R14, P3 ;  /* 0x000000ffff0e7224 */ /* 0x000fe200018e060e */
[----:B------:R-:W-:Y:S01]  /*bfc0*/  R2UR UR8, R9 ;  /* 0x00000000090872ca */ /* 0x000fe200000e0000 */
[----:B------:R-:W-:Y:S01]  /*bfd0*/  UIADD3 UR24, UR16, 0x18100, URZ ;  /* 0x0001810010187890 */ /* 0x000fe2000fffe03f */
[----:B------:R-:W-:Y:S01]  /*bfe0*/  IMAD.U32 R9, RZ, RZ, UR43 ;  /* 0x0000002bff097e24 */ /* 0x000fe2000f8e00ff */
[----:B------:R-:W-:Y:S01]  /*bff0*/  UIADD3 UR16, UR16, 0x1a100, URZ ;  /* 0x0001a10010107890 */ /* 0x000fe2000fffe03f */
[----:B------:R-:W-:Y:S01]  /*c000*/  IMAD.X R13, RZ, RZ, R13, P2 ;  /* 0x000000ffff0d7224 */ /* 0x000fe200010e060d */
[----:B------:R-:W-:Y:S01]  /*c010*/  UMOV UR34, 0x40 ;  /* 0x0000004000227882 */ /* 0x000fe20000000000 */
[----:B------:R-:W-:Y:S01]  /*c020*/  UMOV UR36, UR20 ;  /* 0x0000001400247c82 */ /* 0x000fe20008000000 */
[----:B------:R-:W-:Y:S01]  /*c030*/  UMOV UR37, UR21 ;  /* 0x0000001500257c82 */ /* 0x000fe20008000000 */
[----:B------:R-:W-:Y:S01]  /*c040*/  UMOV UR33, UR41 ;  /* 0x0000002900217c82 */ /* 0x000fe20008000000 */
[----:B------:R-:W-:Y:S01]  /*c050*/  UMOV UR35, UR43 ;  /* 0x0000002b00237c82 */ /* 0x000fe20008000000 */
[----:B------:R-:W-:Y:S01]  /*c060*/  UMOV UR26, 0x80 ;  /* 0x00000080001a7882 */ /* 0x000fe20000000000 */
[----:B------:R-:W-:Y:S01]  /*c070*/  UMOV UR28, UR20 ;  /* 0x00000014001c7c82 */ /* 0x000fe20008000000 */
[----:B------:R-:W-:Y:S01]  /*c080*/  UMOV UR29, UR21 ;  /* 0x00000015001d7c82 */ /* 0x000fe20008000000 */
[----:B------:R-:W-:Y:S01]  /*c090*/  UIADD3 UR8, UR8, 0x2c100, URZ ;  /* 0x0002c10008087890 */ /* 0x000fe2000fffe03f */
[----:B------:R3:W-:Y:S01]  /*c0a0*/  UTMALDG.4D [UR40], [UR4], desc[UR6] ;  /* 0x00000628040075b4 */ /* 0x0007e20008019000 */
[----:B------:R-:W-:Y:S01]  /*c0b0*/  UMOV UR25, UR41 ;  /* 0x0000002900197c82 */ /* 0x000fe20008000000 */
[----:B------:R-:W-:Y:S01]  /*c0c0*/  UMOV UR27, UR43 ;  /* 0x0000002b001b7c82 */ /* 0x000fe20008000000 */
[----:B------:R-:W-:Y:S01]  /*c0d0*/  UMOV UR18, 0xc0 ;  /* 0x000000c000127882 */ /* 0x000fe20000000000 */
[----:B------:R-:W-:Y:S01]  /*c0e0*/  UMOV UR17, UR41 ;  /* 0x0000002900117c82 */ /* 0x000fe20008000000 */
[----:B------:R-:W-:Y:S01]  /*c0f0*/  UMOV UR19, UR43 ;  /* 0x0000002b00137c82 */ /* 0x000fe20008000000 */
[----:B------:R-:W-:Y:S01]  /*c100*/  UMOV UR10, 0x10 ;  /* 0x00000010000a7882 */ /* 0x000fe20000000000 */
[----:B------:R-:W-:Y:S01]  /*c110*/  UMOV UR9, UR41 ;  /* 0x0000002900097c82 */ /* 0x000fe20008000000 */
[----:B------:R3:W-:Y:S01]  /*c120*/  UTMALDG.4D [UR32], [UR4], desc[UR6] ;  /* 0x00000620040075b4 */ /* 0x0007e20008019000 */
[----:B------:R3:W-:Y:S01]  /*c130*/  UTMALDG.4D [UR24], [UR4], desc[UR6] ;  /* 0x00000618040075b4 */ /* 0x0007e20008019000 */
[----:B------:R3:W-:Y:S01]  /*c140*/  UTMALDG.4D [UR16], [UR4], desc[UR6] ;  /* 0x00000610040075b4 */ /* 0x0007e20008019000 */
[----:B------:R3:W-:Y:S02]  /*c150*/  UBLKCP.S.G [UR8], [UR14], UR10 ;  /* 0x000000080e0073ba */ /* 0x0007e4000800020a */
[----:B---3--:R-:W-:Y:S05]  /*c160*/  @!P1 BRA `(.L_x_35) ;  /* 0xfffffff800289947 */ /* 0x008fea000383ffff */
[----:B------:R-:W-:-:S07]  /*c170*/  VIADD R18, R18, 0x1 ;  /* 0x0000000112127836 */ /* 0x000fce0000000000 */
.L_x_30:
[----:B------:R-:W-:-:S04]  /*c180*/  SHF.L.U32 R11, R10, 0x1f, RZ ;  /* 0x0000001f0a0b7819 */ /* 0x000fc800000006ff */
[----:B------:R-:W3:Y:S02]  /*c190*/  SYNCS.PHASECHK.TRANS64.TRYWAIT P1, [R8+URZ+0x31838], R11 ;  /* 0x0318380b080075a7 */ /* 0x000ee4000802017f */
[----:B---3--:R-:W-:Y:S05]  /*c1a0*/  @!P1 BRA `(.L_x_36) ;  /* 0x0000000400f49947 */ /* 0x008fea0003800000 */
.L_x_50:
[----:B------:R-:W-:Y:S05]  /*c1b0*/  @P0 BRA `(.L_x_37) ;  /* 0x0000000000180947 */ /* 0x000fea0003800000 */
[----:B------:R-:W4:Y:S01]  /*c1c0*/  S2R R12, SR_TID.X ;  /* 0x00000000000c7919 */ /* 0x000f220000002100 */
[----:B---3--:R-:W-:-:S04]  /*c1d0*/  IMAD.MOV.U32 R11, RZ, RZ, 0x8100 ;  /* 0x00008100ff0b7424 */ /* 0x008fc800078e00ff */
[----:B------:R3:W-:Y:S01]  /*c1e0*/  SYNCS.ARRIVE.TRANS64 RZ, [R8+URZ+0x31830], R11 ;  /* 0x0318300b08ff79a7 */ /* 0x0007e2000800003f */
[----:B----4-:R-:W-:-:S13]  /*c1f0*/  LOP3.LUT P0, RZ, R12, 0x1f, RZ, 0xc0, !PT ;  /* 0x0000001f0cff7812 */ /* 0x010fda000780c0ff */
[----:B---3--:R-:W-:Y:S05]  /*c200*/  @!P0 BRA `(.L_x_37) ;  /* 0x0000000000048947 */ /* 0x008fea0003800000 */
[----:B------:R-:W-:Y:S01]  /*c210*/  BPT.TRAP 0x1 ;  /* 0x000000040000795c */ /* 0x000fe20000300000 */
.L_x_37:
[----:B------:R-:W4:Y:S01]  /*c220*/  LDC.64 R12, c[0x0][0x728] ;  /* 0x0001ca00ff0c7b82 */ /* 0x000f220000000a00 */
[C---:B-----5:R-:W-:Y:S01]  /*c230*/  IADD3 R2, P0, R9.reuse, R2, RZ ;  /* 0x0000000209027210 */ /* 0x060fe20007f1e0ff */
[----:B------:R-:W-:Y:S01]  /*c240*/  UMOV UR6, 0x0 ;  /* 0x0000000000067882 */ /* 0x000fe20000000000 */
[----:B------:R-:W-:Y:S01]  /*c250*/  R2UR UR8, R8 ;  /* 0x00000000080872ca */ /* 0x000fe200000e0000 */
[----:B------:R-:W-:Y:S01]  /*c260*/  UMOV UR7, 0x14f00000 ;  /* 0x14f0000000077882 */ /* 0x000fe20000000000 */
[C---:B------:R-:W-:Y:S01]  /*c270*/  LEA.HI.X.SX32 R7, R9.reuse, R7, 0x1, P0 ;  /* 0x0000000709077211 */ /* 0x040fe200000f0eff */
[----:B------:R-:W-:Y:S01]  /*c280*/  UMOV UR42, URZ ;  /* 0x0000003f002a7c82 */ /* 0x000fe20008000000 */
[----:B------:R-:W-:Y:S01]  /*c290*/  R2UR UR43, R9 ;  /* 0x00000000092b72ca */ /* 0x000fe200000e0000 */
[----:B------:R-:W-:Y:S01]  /*c2a0*/  UMOV UR44, UR20 ;  /* 0x00000014002c7c82 */ /* 0x000fe20008000000 */
[----:B------:R-:W-:Y:S01]  /*c2b0*/  UMOV UR45, UR21 ;  /* 0x00000015002d7c82 */ /* 0x000fe20008000000 */
[----:B------:R-:W-:Y:S01]  /*c2c0*/  UMOV UR34, 0x40 ;  /* 0x0000004000227882 */ /* 0x000fe20000000000 */
[----:B------:R-:W-:Y:S01]  /*c2d0*/  UMOV UR36, UR20 ;  /* 0x0000001400247c82 */ /* 0x000fe20008000000 */
[----:B------:R-:W-:Y:S01]  /*c2e0*/  UMOV UR37, UR21 ;  /* 0x0000001500257c82 */ /* 0x000fe20008000000 */
[----:B------:R-:W-:Y:S01]  /*c2f0*/  UMOV UR26, 0x80 ;  /* 0x00000080001a7882 */ /* 0x000fe20000000000 */
[----:B------:R-:W-:Y:S01]  /*c300*/  UMOV UR28, UR20 ;  /* 0x00000014001c7c82 */ /* 0x000fe20008000000 */
[----:B------:R-:W-:Y:S01]  /*c310*/  UMOV UR29, UR21 ;  /* 0x00000015001d7c82 */ /* 0x000fe20008000000 */
[----:B------:R-:W-:Y:S01]  /*c320*/  UIADD3 UR40, UR8, 0x24100, URZ ;  /* 0x0002410008287890 */ /* 0x000fe2000fffe03f */
[----:B------:R-:W-:Y:S01]  /*c330*/  LOP3.LUT R10, R10, 0x1, RZ, 0x3c, !PT ;  /* 0x000000010a0a7812 */ /* 0x000fe200078e3cff */
[----:B------:R-:W-:-:S02]  /*c340*/  UIADD3 UR41, UR8, 0x31830, URZ ;  /* 0x0003183008297890 */ /* 0x000fc4000fffe03f */
[----:B------:R-:W-:Y:S02]  /*c350*/  UIADD3 UR32, UR8, 0x26100, URZ ;  /* 0x0002610008207890 */ /* 0x000fe4000fffe03f */
[----:B------:R-:W-:Y:S01]  /*c360*/  UIADD3 UR24, UR8, 0x28100, URZ ;  /* 0x0002810008187890 */ /* 0x000fe2000fffe03f */
[C---:B----4-:R-:W-:Y:S01]  /*c370*/  LEA R12, P0, R2.reuse, R12, 0x2 ;  /* 0x0000000c020c7211 */ /* 0x050fe200078010ff */
[----:B------:R-:W-:Y:S02]  /*c380*/  UIADD3 UR16, UR8, 0x2a100, URZ ;  /* 0x0002a10008107890 */ /* 0x000fe4000fffe03f */
[----:B------:R-:W-:Y:S01]  /*c390*/  UIADD3 UR8, UR8, 0x2c300, URZ ;  /* 0x0002c30008087890 */ /* 0x000fe2000fffe03f */
[----:B------:R-:W-:Y:S01]  /*c3a0*/  LEA.HI.X R13, R2, R13, R7, 0x2, P0 ;  /* 0x0000000d020d7211 */ /* 0x000fe200000f1407 */
[----:B------:R-:W-:Y:S01]  /*c3b0*/  UMOV UR35, UR43 ;  /* 0x0000002b00237c82 */ /* 0x000fe20008000000 */
[----:B------:R-:W-:Y:S01]  /*c3c0*/  IADD3 R4, P0, R4, 0x1f0, RZ ;  /* 0x000001f004047810 */ /* 0x000fe20007f1e0ff */
[----:B------:R-:W-:Y:S01]  /*c3d0*/  UMOV UR33, UR41 ;  /* 0x0000002900217c82 */ /* 0x000fe20008000000 */
[----:B------:R-:W-:Y:S01]  /*c3e0*/  R2UR UR14, R12 ;  /* 0x000000000c0e72ca */ /* 0x000fe200000e0000 */
[----:B------:R-:W-:Y:S01]  /*c3f0*/  UMOV UR27, UR43 ;  /* 0x0000002b001b7c82 */ /* 0x000fe20008000000 */
[----:B------:R-:W-:Y:S01]  /*c400*/  R2UR UR4, R4 ;  /* 0x00000000040472ca */ /* 0x000fe200000e0000 */
[----:B------:R-:W-:Y:S01]  /*c410*/  IMAD.X R5, RZ, RZ, R5, P0 ;  /* 0x000000ffff057224 */ /* 0x000fe200000e0605 */
[----:B------:R-:W-:Y:S01]  /*c420*/  R2UR UR15, R13 ;  /* 0x000000000d0f72ca */ /* 0x000fe200000e0000 */
[----:B------:R-:W-:Y:S01]  /*c430*/  UMOV UR25, UR41 ;  /* 0x0000002900197c82 */ /* 0x000fe20008000000 */
[----:B------:R-:W-:Y:S01]  /*c440*/  UMOV UR18, 0xc0 ;  /* 0x000000c000127882 */ /* 0x000fe20000000000 */
[----:B------:R-:W-:Y:S01]  /*c450*/  UMOV UR19, UR43 ;  /* 0x0000002b00137c82 */ /* 0x000fe20008000000 */
[----:B------:R-:W-:Y:S01]  /*c460*/  R2UR UR5, R5 ;  /* 0x00000000050572ca */ /* 0x000fe200000e0000 */
[----:B------:R-:W-:Y:S01]  /*c470*/  UMOV UR17, UR41 ;  /* 0x0000002900117c82 */ /* 0x000fe20008000000 */
[----:B------:R-:W-:Y:S01]  /*c480*/  UMOV UR9, UR41 ;  /* 0x0000002900097c82 */ /* 0x000fe20008000000 */
[----:B------:R-:W-:Y:S01]  /*c490*/  UMOV UR10, 0x10 ;  /* 0x00000010000a7882 */ /* 0x000fe20000000000 */
[----:B------:R-:W-:-:S04]  /*c4a0*/  ISETP.NE.AND P0, PT, R18, 0x2, PT ;  /* 0x000000021200780c */ /* 0x000fc80003f05270 */
[----:B------:R-:W-:Y:S02]  /*c4b0*/  SEL R3, RZ, 0x1, P0 ;  /* 0x00000001ff037807 */ /* 0x000fe40000000000 */
[----:B------:R-:W-:Y:S02]  /*c4c0*/  SEL R18, R18, RZ, P0 ;  /* 0x000000ff12127207 */ /* 0x000fe40000000000 */
[----:B------:R-:W-:Y:S01]  /*c4d0*/  LOP3.LUT R6, R6, R3, RZ, 0x3c, !PT ;  /* 0x0000000306067212 */ /* 0x000fe200078e3cff */
[----:B------:R4:W-:Y:S01]  /*c4e0*/  UTMALDG.4D [UR40], [UR4], desc[UR6] ;  /* 0x00000628040075b4 */ /* 0x0009e20008019000 */
[----:B------:R4:W-:Y:S01]  /*c4f0*/  UTMALDG.4D [UR32], [UR4], desc[UR6] ;  /* 0x00000620040075b4 */ /* 0x0009e20008019000 */
[----:B------:R4:W-:Y:S01]  /*c500*/  UTMALDG.4D [UR24], [UR4], desc[UR6] ;  /* 0x00000618040075b4 */ /* 0x0009e20008019000 */
[----:B------:R4:W-:Y:S01]  /*c510*/  UTMALDG.4D [UR16], [UR4], desc[UR6] ;  /* 0x00000610040075b4 */ /* 0x0009e20008019000 */
[----:B------:R4:W-:Y:S02]  /*c520*/  UBLKCP.S.G [UR8], [UR14], UR10 ;  /* 0x000000080e0073ba */ /* 0x0009e4000800020a */
[----:B----4-:R-:W-:Y:S01]  /*c530*/  NOP ;  /* 0x0000000000007918 */ /* 0x010fe20000000000 */
.L_x_27:
[----:B------:R-:W-:Y:S05]  /*c540*/  BSYNC B0 ;  /* 0x0000000000007941 */ /* 0x000fea0003800000 */
.L_x_26:
[----:B------:R-:W-:-:S03]  /*c550*/  UMOV UR4, 0xffffffff ;  /* 0xffffffff00047882 */ /* 0x000fc60000000000 */
[----:B------:R-:W-:Y:S05]  /*c560*/  BRA.DIV UR4, `(.L_x_38) ;  /* 0x0000000604187947 */ /* 0x000fea000b800000 */
[----:B------:R-:W-:-:S13]  /*c570*/  ELECT P6, URZ, PT ;  /* 0x00000000003f782f */ /* 0x000fda00038c0000 */
.L_x_53:
[----:B------:R-:W-:Y:S04]  /*c580*/  BSSY B0, `(.L_x_39) ;  /* 0x000001e000007945 */ /* 0x000fe80003800000 */
[----:B------:R-:W-:Y:S05]  /*c590*/  @!P6 BRA `(.L_x_40) ;  /* 0x000000000070e947 */ /* 0x000fea0003800000 */
[----:B------:R-:W-:-:S04]  /*c5a0*/  LOP3.LUT R0, R0, 0x2, RZ, 0xfc, !PT ;  /* 0x0000000200007812 */ /* 0x000fc800078efcff */
[----:B------:R-:W-:-:S13]  /*c5b0*/  ISETP.NE.AND P1, PT, R0, 0x3, PT ;  /* 0x000000030000780c */ /* 0x000fda0003f25270 */
[----:B------:R-:W-:Y:S05]  /*c5c0*/  @!P1 BRA `(.L_x_41) ;  /* 0x0000000000049947 */ /* 0x000fea0003800000 */
[----:B------:R-:W-:Y:S01]  /*c5d0*/  BPT.TRAP 0x1 ;  /* 0x000000040000795c */ /* 0x000fe20000300000 */
.L_x_41:
[----:B------:R-:W4:Y:S01]  /*c5e0*/  S2R R3, SR_CgaCtaId ;  /* 0x0000000000037919 */ /* 0x000f220000008800 */
[----:B------:R-:W-:-:S04]  /*c5f0*/  MOV R0, 0x400 ;  /* 0x0000040000007802 */ /* 0x000fc80000000f00 */
[----:B----4-:R-:W-:Y:S02]  /*c600*/  LEA R7, R3, R0, 0x18 ;  /* 0x0000000003077211 */ /* 0x010fe400078ec0ff */
[----:B------:R-:W-:-:S03]  /*c610*/  SHF.L.U32 R0, R6, 0x1f, RZ ;  /* 0x0000001f06007819 */ /* 0x000fc600000006ff */
[----:B------:R-:W-:-:S04]  /*c620*/  VIADD R3, R7, 0x31820 ;  /* 0x0003182007037836 */ /* 0x000fc80000000000 */
[----:B------:R-:W-:-:S04]  /*c630*/  IMAD R5, R18, 0x8, R3 ;  /* 0x0000000812057824 */ /* 0x000fc800078e0203 */
[----:B------:R-:W4:Y:S02]  /*c640*/  SYNCS.PHASECHK.TRANS64.TRYWAIT P0, [R5+URZ], R0 ;  /* 0x00000000050075a7 */ /* 0x000f24000800017f */
[----:B----4-:R-:W-:Y:S05]  /*c650*/  @!P0 BRA `(.L_x_42) ;  /* 0x0000000000fc8947 */ /* 0x010fea0003800000 */
.L_x_54:
[----:B------:R-:W-:-:S05]  /*c660*/  VIADD R18, R18, 0x1 ;  /* 0x0000000112127836 */ /* 0x000fca0000000000 */
[----:B------:R-:W-:-:S04]  /*c670*/  ISETP.NE.AND P0, PT, R18, 0x2, PT ;  /* 0x000000021200780c */ /* 0x000fc80003f05270 */
[----:B----4-:R-:W-:Y:S02]  /*c680*/  SEL R5, RZ, 0x1, P0 ;  /* 0x00000001ff057807 */ /* 0x010fe40000000000 */
[----:B------:R-:W-:Y:S02]  /*c690*/  SEL R18, R18, RZ, P0 ;  /* 0x000000ff12127207 */ /* 0x000fe40000000000 */
[----:B------:R-:W-:-:S03]  /*c6a0*/  LOP3.LUT R0, R6, R5, RZ, 0x3c, !PT ;  /* 0x0000000506007212 */ /* 0x000fc600078e3cff */
[----:B------:R-:W-:Y:S01]  /*c6b0*/  IMAD R3, R18, 0x8, R3 ;  /* 0x0000000812037824 */ /* 0x000fe200078e0203 */
[----:B------:R-:W-:-:S04]  /*c6c0*/  SHF.L.U32 R0, R0, 0x1f, RZ ;  /* 0x0000001f00007819 */ /* 0x000fc800000006ff */
[----:B------:R-:W4:Y:S02]  /*c6d0*/  SYNCS.PHASECHK.TRANS64.TRYWAIT P0, [R3+URZ], R0 ;  /* 0x00000000030075a7 */ /* 0x000f24000800017f */
[----:B----4-:R-:W-:Y:S05]  /*c6e0*/  @!P0 BRA `(.L_x_43) ;  /* 0x0000000000ec8947 */ /* 0x010fea0003800000 */
.L_x_55:
[----:B------:R-:W-:Y:S05]  /*c6f0*/  @!P1 BRA `(.L_x_44) ;  /* 0x0000000000049947 */ /* 0x000fea0003800000 */
[----:B------:R-:W-:Y:S01]  /*c700*/  BPT.TRAP 0x1 ;  /* 0x000000040000795c */ /* 0x000fe20000300000 */
.L_x_44:
[----:B------:R-:W-:-:S07]  /*c710*/  SHF.L.U32 R10, R10, 0x1f, RZ ;  /* 0x0000001f0a0a7819 */ /* 0x000fce00000006ff */
.L_x_45:
[----:B------:R1:W1:Y:S02]  /*c720*/  SYNCS.PHASECHK.TRANS64.TRYWAIT P0, [R7+URZ+0x31838], R10 ;  /* 0x0318380a070075a7 */ /* 0x000264000800017f */
[----:B-1----:R-:W-:Y:S05]  /*c730*/  @!P0 NANOSLEEP.SYNCS 0x989680 ;  /* 0x009896800000895d */ /* 0x002fea0003900000 */
[----:B------:R-:W1:Y:S02]  /*c740*/  @!P0 SYNCS.PHASECHK.TRANS64 P0, [R7+URZ+0x31838], R10 ;  /* 0x0318380a070085a7 */ /* 0x000e64000800007f */
[----:B-1----:R-:W-:Y:S05]  /*c750*/  @!P0 BRA `(.L_x_45) ;  /* 0xfffffffc00f08947 */ /* 0x002fea000383ffff */
.L_x_40:
[----:B------:R-:W-:Y:S05]  /*c760*/  BSYNC B0 ;  /* 0x0000000000007941 */ /* 0x000fea0003800000 */
.L_x_39:
[----:B------:R-:W-:Y:S05]  /*c770*/  EXIT ;  /* 0x000000000000794d */ /* 0x000fea0003800000 */
.L_x_7:
[----:B-1----:R-:W-:-:S04]  /*c780*/  IMAD.U32 R8, RZ, RZ, UR60 ;  /* 0x0000003cff087e24 */ /* 0x002fc8000f8e00ff */
[----:B------:R1:W2:Y:S03]  /*c790*/  SYNCS.PHASECHK.TRANS64.TRYWAIT P0, [R8+URZ+0x31800], R3 ;  /* 0x03180003080075a7 */ /* 0x0002a6000800017f */
[----:B--2---:R-:W-:Y:S05]  /*c7a0*/  @!P0 NANOSLEEP.SYNCS 0x989680 ;  /* 0x009896800000895d */ /* 0x004fea0003900000 */
[----:B------:R-:W2:Y:S02]  /*c7b0*/  @!P0 SYNCS.PHASECHK.TRANS64 P0, [R8+URZ+0x31800], R3 ;  /* 0x03180003080085a7 */ /* 0x000ea4000800007f */
[----:B--2---:R-:W-:Y:S05]  /*c7c0*/  @!P0 BRA `(.L_x_7) ;  /* 0xfffffffc00ec8947 */ /* 0x004fea000383ffff */
[----:B------:R-:W-:Y:S05]  /*c7d0*/  BRA `(.L_x_6) ;  /* 0xffffff3c00cc7947 */ /* 0x000fea000383ffff */
.L_x_12:
[----:B--2---:R2:W3:Y:S02]  /*c7e0*/  SYNCS.PHASECHK.TRANS64.TRYWAIT P1, [R17+URZ+0x31810], R10 ;  /* 0x0318100a110075a7 */ /* 0x0044e4000802017f */
[----:B---3--:R-:W-:Y:S05]  /*c7f0*/  @!P1 NANOSLEEP.SYNCS 0x989680 ;  /* 0x009896800000995d */ /* 0x008fea0003900000 */
[----:B------:R-:W3:Y:S02]  /*c800*/  @!P1 SYNCS.PHASECHK.TRANS64 P1, [R17+URZ+0x31810], R10 ;  /* 0x0318100a110095a7 */ /* 0x000ee4000802007f */
[----:B---3--:R-:W-:Y:S05]  /*c810*/  @!P1 BRA `(.L_x_12) ;  /* 0xfffffffc00f09947 */ /* 0x008fea000383ffff */
[----:B------:R-:W-:Y:S05]  /*c820*/  BRA `(.L_x_11) ;  /* 0xffffff48005c7947 */ /* 0x000fea000383ffff */
.L_x_16:
[----:B------:R1:W1:Y:S02]  /*c830*/  SYNCS.PHASECHK.TRANS64.TRYWAIT P1, [R5+URZ+0x31830], R12 ;  /* 0x0318300c050075a7 */ /* 0x000264000802017f */
[----:B-1----:R-:W-:Y:S05]  /*c840*/  @!P1 NANOSLEEP.SYNCS 0x989680 ;  /* 0x009896800000995d */ /* 0x002fea0003900000 */
[----:B------:R-:W1:Y:S02]  /*c850*/  @!P1 SYNCS.PHASECHK.TRANS64 P1, [R5+URZ+0x31830], R12 ;  /* 0x0318300c050095a7 */ /* 0x000e64000802007f */
[----:B-1----:R-:W-:Y:S05]  /*c860*/  @!P1 BRA `(.L_x_16) ;  /* 0xfffffffc00f09947 */ /* 0x002fea000383ffff */
[----:B------:R-:W-:Y:S05]  /*c870*/  BRA `(.L_x_15) ;  /* 0xffffff6c00d47947 */ /* 0x000fea000383ffff */
.L_x_28:
[----:B-1----:R1:W2:Y:S02]  /*c880*/  SYNCS.PHASECHK.TRANS64.TRYWAIT P1, [R8+URZ+0x31820], R7 ;  /* 0x03182007080075a7 */ /* 0x0022a4000802017f */
[----:B--2---:R-:W-:Y:S05]  /*c890*/  @!P1 NANOSLEEP.SYNCS 0x989680 ;  /* 0x009896800000995d */ /* 0x004fea0003900000 */
[----:B------:R-:W2:Y:S02]  /*c8a0*/  @!P1 SYNCS.PHASECHK.TRANS64 P1, [R8+URZ+0x31820], R7 ;  /* 0x03182007080095a7 */ /* 0x000ea4000802007f */
[----:B--2---:R-:W-:Y:S05]  /*c8b0*/  @!P1 BRA `(.L_x_28) ;  /* 0xfffffffc00f09947 */ /* 0x004fea000383ffff */
[----:B------:R-:W-:Y:S05]  /*c8c0*/  BRA `(.L_x_46) ;  /* 0xffffffe800687947 */ /* 0x000fea000383ffff */
.L_x_31:
[----:B-1----:R1:W2:Y:S02]  /*c8d0*/  SYNCS.PHASECHK.TRANS64.TRYWAIT P1, [R8+URZ+0x31838], R5 ;  /* 0x03183805080075a7 */ /* 0x0022a4000802017f */
[----:B--2---:R-:W-:Y:S05]  /*c8e0*/  @!P1 NANOSLEEP.SYNCS 0x989680 ;  /* 0x009896800000995d */ /* 0x004fea0003900000 */
[----:B------:R-:W2:Y:S02]  /*c8f0*/  @!P1 SYNCS.PHASECHK.TRANS64 P1, [R8+URZ+0x31838], R5 ;  /* 0x03183805080095a7 */ /* 0x000ea4000802007f */
[----:B--2---:R-:W-:Y:S05]  /*c900*/  @!P1 BRA `(.L_x_31) ;  /* 0xfffffffc00f09947 */ /* 0x004fea000383ffff */
[----:B------:R-:W-:Y:S05]  /*c910*/  BRA `(.L_x_47) ;  /* 0xfffffff000487947 */ /* 0x000fea000383ffff */
.L_x_33:
[----:B------:R-:W-:-:S07]  /*c920*/  SHF.L.U32 R20, R6, 0x1f, RZ ;  /* 0x0000001f06147819 */ /* 0x000fce00000006ff */
.L_x_48:
[----:B-1----:R1:W2:Y:S02]  /*c930*/  SYNCS.PHASECHK.TRANS64.TRYWAIT P1, [R19+URZ+0x31820], R20 ;  /* 0x03182014130075a7 */ /* 0x0022a4000802017f */
[----:B--2---:R-:W-:Y:S05]  /*c940*/  @!P1 NANOSLEEP.SYNCS 0x989680 ;  /* 0x009896800000995d */ /* 0x004fea0003900000 */
[----:B------:R-:W2:Y:S02]  /*c950*/  @!P1 SYNCS.PHASECHK.TRANS64 P1, [R19+URZ+0x31820], R20 ;  /* 0x03182014130095a7 */ /* 0x000ea4000802007f */
[----:B--2---:R-:W-:Y:S05]  /*c960*/  @!P1 BRA `(.L_x_48) ;  /* 0xfffffffc00f09947 */ /* 0x004fea000383ffff */
[----:B------:R-:W-:Y:S05]  /*c970*/  BRA `(.L_x_49) ;  /* 0xfffffff400107947 */ /* 0x000fea000383ffff */
.L_x_36:
[----:B---3--:R3:W4:Y:S02]  /*c980*/  SYNCS.PHASECHK.TRANS64.TRYWAIT P1, [R8+URZ+0x31838], R11 ;  /* 0x0318380b080075a7 */ /* 0x008724000802017f */
[----:B----4-:R-:W-:Y:S05]  /*c990*/  @!P1 NANOSLEEP.SYNCS 0x989680 ;  /* 0x009896800000995d */ /* 0x010fea0003900000 */
[----:B------:R-:W4:Y:S02]  /*c9a0*/  @!P1 SYNCS.PHASECHK.TRANS64 P1, [R8+URZ+0x31838], R11 ;  /* 0x0318380b080095a7 */ /* 0x000f24000802007f */
[----:B----4-:R-:W-:Y:S05]  /*c9b0*/  @!P1 BRA `(.L_x_36) ;  /* 0xfffffffc00f09947 */ /* 0x010fea000383ffff */
[----:B------:R-:W-:Y:S05]  /*c9c0*/  BRA `(.L_x_50) ;  /* 0xfffffff400f87947 */ /* 0x000fea000383ffff */
.L_x_38:
[----:B------:R-:W-:Y:S01]  /*c9d0*/  BSSY B0, `(.L_x_51) ;  /* 0x0000006000007945 */ /* 0x000fe20003800000 */
[----:B------:R-:W-:-:S07]  /*c9e0*/  IMAD.MOV.U32 R15, RZ, RZ, -0x1 ;  /* 0xffffffffff0f7424 */ /* 0x000fce00078e00ff */
[----:B-123--:R-:W-:Y:S05]  /*c9f0*/  WARPSYNC.COLLECTIVE R15, `(.L_x_52) ;  /* 0x000000000f0c7348 */ /* 0x00efea0003c00000 */
[----:B------:R-:W-:Y:S02]  /*ca00*/  ELECT P6, UR62, PT ;  /* 0x00000000003e782f */ /* 0x000fe400038c0000 */
[----:B------:R-:W-:Y:S01]  /*ca10*/  MOV R14, UR62 ;  /* 0x0000003e000e7c02 */ /* 0x000fe20008000f00 */
[----:B-123--:R-:W-:Y:S10]  /*ca20*/  ENDCOLLECTIVE ;  /* 0x000000000000791b */ /* 0x00eff40003800000 */
.L_x_52:
[----:B------:R-:W-:Y:S05]  /*ca30*/  BSYNC B0 ;  /* 0x0000000000007941 */ /* 0x000fea0003800000 */
.L_x_51:
[----:B------:R-:W-:Y:S05]  /*ca40*/  BRA `(.L_x_53) ;  /* 0xfffffff800cc7947 */ /* 0x000fea000383ffff */
.L_x_42:
[----:B----4-:R4:W1:Y:S02]  /*ca50*/  SYNCS.PHASECHK.TRANS64.TRYWAIT P0, [R5+URZ], R0 ;  /* 0x00000000050075a7 */ /* 0x010864000800017f */
[----:B-1----:R-:W-:Y:S05]  /*ca60*/  @!P0 NANOSLEEP.SYNCS 0x989680 ;  /* 0x009896800000895d */ /* 0x002fea0003900000 */
[----:B------:R-:W1:Y:S02]  /*ca70*/  @!P0 SYNCS.PHASECHK.TRANS64 P0, [R5+URZ], R0 ;  /* 0x00000000050085a7 */ /* 0x000e64000800007f */
[----:B-1----:R-:W-:Y:S05]  /*ca80*/  @!P0 BRA `(.L_x_42) ;  /* 0xfffffffc00f08947 */ /* 0x002fea000383ffff */
[----:B------:R-:W-:Y:S05]  /*ca90*/  BRA `(.L_x_54) ;  /* 0xfffffff800f07947 */ /* 0x000fea000383ffff */
.L_x_43:
[----:B----4-:R4:W1:Y:S02]  /*caa0*/  SYNCS.PHASECHK.TRANS64.TRYWAIT P0, [R3+URZ], R0 ;  /* 0x00000000030075a7 */ /* 0x010864000800017f */
[----:B-1----:R-:W-:Y:S05]  /*cab0*/  @!P0 NANOSLEEP.SYNCS 0x989680 ;  /* 0x009896800000895d */ /* 0x002fea0003900000 */
[----:B------:R-:W1:Y:S02]  /*cac0*/  @!P0 SYNCS.PHASECHK.TRANS64 P0, [R3+URZ], R0 ;  /* 0x00000000030085a7 */ /* 0x000e64000800007f */
[----:B-1----:R-:W-:Y:S05]  /*cad0*/  @!P0 BRA `(.L_x_43) ;  /* 0xfffffffc00f08947 */ /* 0x002fea000383ffff */
[----:B------:R-:W-:Y:S05]  /*cae0*/  BRA `(.L_x_55) ;  /* 0xfffffffc00007947 */ /* 0x000fea000383ffff */
.L_x_56:
[----:B------:R-:W-:-:S00]  /*caf0*/  BRA `(.L_x_56) ;  /* 0xfffffffc00fc7947 */ /* 0x000fc0000383ffff */
[----:B------:R-:W-:-:S00]  /*cb00*/  NOP ;  /* 0x0000000000007918 */ /* 0x000fc00000000000 */
[----:B------:R-:W-:-:S00]  /*cb10*/  NOP ;  /* 0x0000000000007918 */ /* 0x000fc00000000000 */
[----:B------:R-:W-:-:S00]  /*cb20*/  NOP ;  /* 0x0000000000007918 */ /* 0x000fc00000000000 */
[----:B------:R-:W-:-:S00]  /*cb30*/  NOP ;  /* 0x0000000000007918 */ /* 0x000fc00000000000 */
[----:B------:R-:W-:-:S00]  /*cb40*/  NOP ;  /* 0x0000000000007918 */ /* 0x000fc00000000000 */
[----:B------:R-:W-:-:S00]  /*cb50*/  NOP ;  /* 0x0000000000007918 */ /* 0x000fc00000000000 */
[----:B------:R-:W-:-:S00]  /*cb60*/  NOP ;  /* 0x0000000000007918 */ /* 0x000fc00000000000 */
[----:B------:R-:W-:-:S00]  /*cb70*/  NOP ;  /* 0x0000000000007918 */ /* 0x000fc00000000000 */
.L_x_2197:


//--------------------- .text._ZN7cutlass13device_kernelIN5flash11enable_sm90INS1_16FlashAttnBwdSm90INS1_25CollectiveMainloopBwdSm90ILi2ELi1ELi1EN4cute5tupleIJNS5_1CILi1EEES8_S8_EEENS6_IJNS7_ILi64EEENS7_ILi80EEENS7_ILi256EEEEEENS_10bfloat16_tEfNS_4arch4Sm90ELb0ELb0ELb1ELb0ELb0ELb0ELb1ELb1ELi2ELi1ELi1ELi1ELb0EEENS1_24CollectiveEpilogueBwdGQAISD_fSG_Li256ELb0ELb0EEENS1_19SingleTileSchedulerILb0ELb0ELb0ELi80EEEEEEEEEvNT_6ParamsE --------------------------
	.section	.text._ZN7cutlass13device_kernelIN5flash11enable_sm90INS1_16FlashAttnBwdSm90INS1_25CollectiveMainloopBwdSm90ILi2ELi1ELi1EN4cute5tupleIJNS5_1CILi1EEES8_S8_EEENS6_IJNS7_ILi64EEENS7_ILi80EEENS7_ILi256EEEEEENS_10bfloat16_tEfNS_4arch4Sm90ELb0ELb0ELb1ELb0ELb0ELb0ELb1ELb1ELi2ELi1ELi1ELi1ELb0EEENS1_24CollectiveEpilogueBwdGQAISD_fSG_Li256ELb0ELb0EEENS1_19SingleTileSchedulerILb0ELb0ELb0ELi80EEEEEEEEEvNT_6ParamsE,"ax",@progbits
	.align	128
.text._ZN7cutlass13device_kernelIN5flash11enable_sm90INS1_16FlashAttnBwdSm90INS1_25CollectiveMainloopBwdSm90ILi2ELi1ELi1EN4cute5tupleIJNS5_1CILi1EEES8_S8_EEENS6_IJNS7_ILi64EEENS7_ILi80EEENS7_ILi256EEEEEENS_10bfloat16_tEfNS_4arch4Sm90ELb0ELb0ELb1ELb0ELb0ELb0ELb1ELb1ELi2ELi1ELi1ELi1ELb0EEENS1_24CollectiveEpilogueBwdGQAISD_fSG_Li256ELb0ELb0EEENS1_19SingleTileSchedulerILb0ELb0ELb0ELi80EEEEEEEEEvNT_6ParamsE:
        .type           _ZN7cutlass13device_kernelIN5flash11enable_sm90INS1_16FlashAttnBwdSm90INS1_25CollectiveMainloopBwdSm90ILi2ELi1ELi1EN4cute5tupleIJNS5_1CILi1EEES8_S8_EEENS6_IJNS7_ILi64EEENS7_ILi80EEENS7_ILi256EEEEEENS_10bfloat16_tEfNS_4arch4Sm90ELb0ELb0ELb1ELb0ELb0ELb0ELb1ELb1ELi2ELi1ELi1ELi1ELb0EEENS1_24CollectiveEpilogueBwdGQAISD_fSG_Li256ELb0ELb0EEENS1_19SingleTileSchedulerILb0ELb0ELb0ELi80EEEEEEEEEvNT_6ParamsE,@function
        .size           _ZN7cutlass13device_kernelIN5flash11enable_sm90INS1_16FlashAttnBwdSm90INS1_25CollectiveMainloopBwdSm90ILi2ELi1ELi1EN4cute5tupleIJNS5_1CILi1EEES8_S8_EEENS6_IJNS7_ILi64EEENS7_ILi80EEENS7_ILi256EEEEEENS_10bfloat16_tEfNS_4arch4Sm90ELb0ELb0ELb1ELb0ELb0ELb0ELb1ELb1ELi2ELi1ELi1ELi1ELb0EEENS1_24CollectiveEpilogueBwdGQAISD_fSG_Li256ELb0ELb0EEENS1_19SingleTileSchedulerILb0ELb0ELb0ELi80EEEEEEEEEvNT_6ParamsE,(.L_x_2198 - _ZN7cutlass13device_kernelIN5flash11enable_sm90INS1_16FlashAttnBwdSm90INS1_25CollectiveMainloopBwdSm90ILi2ELi1ELi1EN4cute5tupleIJNS5_1CILi1EEES8_S8_EEENS6_IJNS7_ILi64EEENS7_ILi80EEENS7_ILi256EEEEEENS_10bfloat16_tEfNS_4arch4Sm90ELb0ELb0ELb1ELb0ELb0ELb0ELb1ELb1ELi2ELi1ELi1ELi1ELb0EEENS1_24CollectiveEpilogueBwdGQAISD_fSG_Li256ELb0ELb0EEENS1_19SingleTileSchedulerILb0ELb0ELb0ELi80EEEEEEEEEvNT_6ParamsE)
        .other          _ZN7cutlass13device_kernelIN5flash11enable_sm90INS1_16FlashAttnBwdSm90INS1_25CollectiveMainloopBwdSm90ILi2ELi1ELi1EN4cute5tupleIJNS5_1CILi1EEES8_S8_EEENS6_IJNS7_ILi64EEENS7_ILi80EEENS7_ILi256EEEEEENS_10bfloat16_tEfNS_4arch4Sm90ELb0ELb0ELb1ELb0ELb0ELb0ELb1ELb1ELi2ELi1ELi1ELi1ELb0EEENS1_24CollectiveEpilogueBwdGQAISD_fSG_Li256ELb0ELb0EEENS1_19SingleTileSchedulerILb0ELb0ELb0ELi80EEEEEEEEEvNT_6ParamsE,@"STO_CUDA_ENTRY STV_DEFAULT"
_ZN7cutlass13device_kernelIN5flash11enable_sm90INS1_16FlashAttnBwdSm90INS1_25CollectiveMainloopBwdSm90ILi2ELi1ELi1EN4cute5tupleIJNS5_1CILi1EEES8_S8_EEENS6_IJNS7_ILi64EEENS7_ILi80EEENS7_ILi256EEEEEENS_10bfloat16_tEfNS_4arch4Sm90ELb0ELb0ELb1ELb0ELb0ELb0ELb1ELb1ELi2ELi1ELi1ELi1ELb0EEENS1_24CollectiveEpilogueBwdGQAISD_fSG_Li256ELb0ELb0EEENS1_19SingleTileSchedulerILb0ELb0ELb0ELi80EEEEEEEEEvNT_6ParamsE:
        /* <DEDUP_REMOVED lines=14> */
[----:B------:R-:W-:-:S02]  /*00e0*/  UIADD3.X UR7, URZ, UR5, URZ, UP0, !UPT ;  /* 0x000000053f077290 */ /* 0x000fc400087fe43f */
[----:B------:R-:W-:Y:S02]  /*00f0*/  UIADD3.X UR9, URZ, UR5, URZ, UP1, !UPT ;  /* 0x000000053f097290 */ /* 0x000fe40008ffe43f */
[----:B------:R-:W-:Y:S02]  /*0100*/  UIADD3.X UR11, URZ, UR5, URZ, UP2, !UPT ;  /* 0x000000053f0b7290 */ /* 0x000fe400097fe43f */
[----:B------:R-:W-:-:S03]  /*0110*/  UIADD3.X UR5, URZ, UR5, URZ, UP3, !UPT ;  /* 0x000000053f057290 */ /* 0x000fc60009ffe43f */
[----:B------:R1:W-:Y:S02]  /*0120*/  UTMACCTL.PF [UR6] ;  /* 0x00000000060079b9 */ /* 0x0003e40008040000 */
[----:B------:R1:W-:Y:S02]  /*0130*/  UTMACCTL.PF [UR8] ;  /* 0x00000000080079b9 */ /* 0x0003e40008040000 */
[----:B------:R1:W-:Y:S02]  /*0140*/  UTMACCTL.PF [UR10] ;  /* 0x000000000a0079b9 */ /* 0x0003e40008040000 */
[----:B------:R1:W-:Y:S02]  /*0150*/  UTMACCTL.PF [UR4] ;  /* 0x00000000040079b9 */ /* 0x0003e40008040000 */
[----:B-1----:R-:W-:Y:S01]  /*0160*/  NOP ;  /* 0x0000000000007918 */ /* 0x002fe20000000000 */
.L_x_58:
[----:B------:R-:W-:Y:S05]  /*0170*/  BSYNC B0 ;  /* 0x0000000000007941 */ /* 0x000fea0003800000 */
.L_x_57:
        /* <DEDUP_REMOVED lines=34> */
.L_x_59:
        /* <DEDUP_REMOVED lines=20> */
.L_x_60:
[----:B-1----:R-:W-:Y:S01]  /*04e0*/  ISETP.NE.AND P0, PT, R2, RZ, PT ;  /* 0x000000ff0200720c */ /* 0x002fe20003f05270 */
[----:B------:R-:W-:Y:S01]  /*04f0*/  IMAD.MOV.U32 R19, RZ, RZ, 0x1 ;  /* 0x00000001ff137424 */ /* 0x000fe200078e00ff */
[----:B------:R-:W-:Y:S01]  /*0500*/  NOP ;  /* 0x0000000000007918 */ /* 0x000fe20000000000 */
[----:B------:R-:W-:Y:S01]  /*0510*/  BSSY B0, `(.L_x_61) ;  /* 0x00009f7000007945 */ /* 0x000fe20003800000 */
[----:B------:R-:W-:Y:S02]  /*0520*/  LOP3.LUT R21, R4, 0x7f, RZ, 0xc0, !PT ;  /* 0x0000007f04157812 */ /* 0x000fe400078ec0ff */
[----:B------:R-:W-:Y:S01]  /*0530*/  SEL R19, R19, 0x2, !P0 ;  /* 0x0000000213137807 */ /* 0x000fe20004000000 */
[----:B--23--:R-:W-:Y:S06]  /*0540*/  BAR.SYNC.DEFER_BLOCKING 0x0 ;  /* 0x0000000000007b1d */ /* 0x00cfec0000010000 */
[----:B------:R-:W-:Y:S05]  /*0550*/  @!P0 BRA `(.L_x_62) ;  /* 0x0000008400c48947 */ /* 0x000fea0003800000 */
.L_x_63:
[----:B------:R-:W-:-:S08]  /*0560*/  NOP ;  /* 0x0000000000007918 */ /* 0x000fd00000000000 */
[----:B------:R-:W1:Y:S02]  /*0570*/  USETMAXREG.TRY_ALLOC.CTAPOOL UP0, 0xf0 ;  /* 0x000000f0000079c8 */ /* 0x000e640008000600 */
[----:B-1----:R-:W-:-:S13]  /*0580*/  PLOP3.LUT P0, PT, PT, PT, UP0, 0x80, 0x0 ;  /* 0x000000000000781c */ /* 0x002fda0003f0f008 */
[----:B------:R-:W-:Y:S05]  /*0590*/  @!P0 BRA `(.L_x_63) ;  /* 0xfffffffc00f08947 */ /* 0x000fea000383ffff */
[----:B------:R-:W1:Y:S02]  /*05a0*/  S2UR UR4, SR_CTAID.Z ;  /* 0x00000000000479c3 */ /* 0x000e640000002700 */
[----:B-1----:R-:W-:-:S13]  /*05b0*/  ISETP.LE.AND P0, PT, RZ, UR4, PT ;  /* 0x00000004ff007c0c */ /* 0x002fda000bf03270 */
[----:B------:R-:W-:Y:S05]  /*05c0*/  @!P0 BRA `(.L_x_64) ;  /* 0x0000009c00ac8947 */ /* 0x000fea0003800000 */
[----:B------:R-:W1:Y:S01]  /*05d0*/  S2R R0, SR_TID.X ;  /* 0x0000000000007919 */ /* 0x000e620000002100 */
[----:B------:R-:W2:Y:S01]  /*05e0*/  S2UR UR4, SR_CgaCtaId ;  /* 0x00000000000479c3 */ /* 0x000ea20000008800 */
[----:B------:R-:W-:Y:S01]  /*05f0*/  UMOV UR60, 0x400 ;  /* 0x00000400003c7882 */ /* 0x000fe20000000000 */
[----:B------:R-:W-:Y:S01]  /*0600*/  SHF.L.U32 R11, RZ, 0x1f, RZ ;  /* 0x0000001fff0b7819 */ /* 0x000fe200000006ff */
[----:B--2---:R-:W-:Y:S01]  /*0610*/  ULEA UR60, UR4, UR60, 0x18 ;  /* 0x0000003c043c7291 */ /* 0x004fe2000f8ec03f */
[----:B-1----:R-:W-:-:S08]  /*0620*/  VIADD R0, R0, 0xffffff80 ;  /* 0xffffff8000007836 */ /* 0x002fd00000000000 */
[----:B------:R-:W1:Y:S01]  /*0630*/  SYNCS.PHASECHK.TRANS64.TRYWAIT P0, [UR60+0x31800], R11 ;  /* 0x0318000bff0075a7 */ /* 0x000e62000800017c */
[----:B------:R-:W-:-:S04]  /*0640*/  SHF.R.S32.HI R3, RZ, 0x1f, R0 ;  /* 0x0000001fff037819 */ /* 0x000fc80000011400 */
[----:B------:R-:W-:-:S04]  /*0650*/  LEA.HI R2, R3, R0, RZ, 0x7 ;  /* 0x0000000003027211 */ /* 0x000fc800078f38ff */
[----:B------:R-:W-:Y:S02]  /*0660*/  SHF.R.S32.HI R229, RZ, 0x7, R2 ;  /* 0x00000007ffe57819 */ /* 0x000fe40000011402 */
[----:B------:R-:W-:-:S03]  /*0670*/  LOP3.LUT R5, R2, 0xffffff80, RZ, 0xc0, !PT ;  /* 0xffffff8002057812 */ /* 0x000fc600078ec0ff */
[----:B------:R-:W2:Y:S02]  /*0680*/  SHFL.IDX PT, R4, R229, RZ, 0x1f ;  /* 0x00001fffe5047589 */ /* 0x000ea400000e0000 */
[----:B------:R-:W-:-:S05]  /*0690*/  IMAD.IADD R6, R0, 0x1, -R5 ;  /* 0x0000000100067824 */ /* 0x000fca00078e0a05 */
[----:B------:R-:W-:-:S04]  /*06a0*/  SHF.R.S32.HI R7, RZ, 0x1f, R6 ;  /* 0x0000001fff077819 */ /* 0x000fc80000011406 */
[CC--:B------:R-:W-:Y:S02]  /*06b0*/  LEA.HI R8, R7.reuse, R6.reuse, RZ, 0x2 ;  /* 0x0000000607087211 */ /* 0x0c0fe400078f10ff */
[----:B------:R-:W-:Y:S02]  /*06c0*/  LEA.HI R7, R7, R6, RZ, 0x5 ;  /* 0x0000000607077211 */ /* 0x000fe400078f28ff */
[--C-:B------:R-:W-:Y:S02]  /*06d0*/  SHF.R.S32.HI R9, RZ, 0x2, R8.reuse ;  /* 0x00000002ff097819 */ /* 0x100fe40000011408 */
[----:B------:R-:W-:Y:S02]  /*06e0*/  SHF.R.S32.HI R10, RZ, 0x1f, R8 ;  /* 0x0000001fff0a7819 */ /* 0x000fe40000011408 */
[----:B------:R-:W-:Y:S02]  /*06f0*/  SHF.R.S32.HI R7, RZ, 0x5, R7 ;  /* 0x00000005ff077819 */ /* 0x000fe40000011407 */
[----:B------:R-:W-:-:S02]  /*0700*/  LEA.HI R10, R10, R9, RZ, 0x3 ;  /* 0x000000090a0a7211 */ /* 0x000fc400078f18ff */
[----:B--2---:R-:W-:Y:S02]  /*0710*/  LEA.HI R2, R4, R4, RZ, 0x1 ;  /* 0x0000000404027211 */ /* 0x004fe400078f08ff */
[----:B------:R-:W-:Y:S02]  /*0720*/  LOP3.LUT R10, R10, 0xfffffff8, RZ, 0xc0, !PT ;  /* 0xfffffff80a0a7812 */ /* 0x000fe400078ec0ff */
[----:B------:R-:W-:-:S03]  /*0730*/  LOP3.LUT R5, R2, 0xfffffffe, RZ, 0xc0, !PT ;  /* 0xfffffffe02057812 */ /* 0x000fc600078ec0ff */
[----:B------:R-:W-:Y:S02]  /*0740*/  IMAD.IADD R10, R9, 0x1, -R10 ;  /* 0x00000001090a7824 */ /* 0x000fe400078e0a0a */
[----:B------:R-:W-:Y:S01]  /*0750*/  IMAD.IADD R4, R4, 0x1, -R5 ;  /* 0x0000000104047824 */ /* 0x000fe200078e0a05 */
[----:B-1----:R-:W-:Y:S06]  /*0760*/  @P0 BRA `(.L_x_65) ;  /* 0x0000000000080947 */ /* 0x002fec0003800000 */
[----:B------:R-:W1:Y:S02]  /*0770*/  SYNCS.PHASECHK.TRANS64.TRYWAIT P0, [UR60+0x31800], R11 ;  /* 0x0318000bff0075a7 */ /* 0x000e64000800017c */
[----:B-1----:R-:W-:Y:S05]  /*0780*/  @!P0 BRA `(.L_x_66) ;  /* 0x0000009c00448947 */ /* 0x002fea0003800000 */
.L_x_65:
[----:B------:R-:W-:Y:S01]  /*0790*/  IMAD R228, R7, 0x10, R10 ;  /* 0x0000001007e47824 */ /* 0x000fe200078e020a */
[----:B------:R-:W-:Y:S01]  /*07a0*/  CS2R R56, SRZ ;  /* 0x0000000000387805 */ /* 0x000fe2000001ff00 */
[----:B------:R-:W2:Y:S01]  /*07b0*/  LDC R10, c[0x0][0x280] ;  /* 0x0000a000ff0a7b82 */ /* 0x000ea20000000800 */
        /* <DEDUP_REMOVED lines=23> */
[----:B--2---:R-:W-:Y:S02]  /*0930*/  ISETP.GE.AND P0, PT, R10, 0x1, PT ;  /* 0x000000010a00780c */ /* 0x004fe40003f06270 */
        /* <DEDUP_REMOVED lines=55> */
[----:B------:R-:W-:Y:S01]  /*0cb0*/  CS2R R134, SRZ ;  /* 0x0000000000867805 */ /* 0x000fe2000001ff00 */
[----:B------:R-:W-:Y:S01]  /*0cc0*/  IMAD.SHL.U32 R230, R6, 0x4, RZ ;  /* 0x0000000406e67824 */ /* 0x000fe200078e00ff */
[----:B------:R-:W-:Y:S06]  /*0cd0*/  @!P0 BRA `(.L_x_67) ;  /* 0x0000007000a48947 */ /* 0x000fec0003800000 */
[----:B------:R-:W2:Y:S01]  /*0ce0*/  S2R R9, SR_CTAID.X ;  /* 0x0000000000097919 */ /* 0x000ea20000002500 */
[----:B------:R-:W2:Y:S01]  /*0cf0*/  LDC R12, c[0x0][0x290] ;  /* 0x0000a400ff0c7b82 */ /* 0x000ea20000000800 */
[CC--:B-1----:R-:W-:Y:S01]  /*0d00*/  LEA.HI R2, R3.reuse, R0.reuse, RZ, 0x5 ;  /* 0x0000000003027211 */ /* 0x0c2fe200078f28ff */
[----:B------:R-:W-:Y:S01]  /*0d10*/  IMAD.MOV.U32 R18, RZ, RZ, RZ ;  /* 0x000000ffff127224 */ /* 0x000fe200078e00ff */
[----:B------:R-:W-:Y:S01]  /*0d20*/  LEA.HI R3, R3, R0, RZ, 0x4 ;  /* 0x0000000003037211 */ /* 0x000fe200078f20ff */
[----:B------:R-:W-:Y:S01]  /*0d30*/  IMAD.MOV.U32 R17, RZ, RZ, RZ ;  /* 0x000000ffff117224 */ /* 0x000fe200078e00ff */
[--C-:B------:R-:W-:Y:S02]  /*0d40*/  SHF.R.S32.HI R5, RZ, 0x5, R2.reuse ;  /* 0x00000005ff057819 */ /* 0x100fe40000011402 */
[----:B------:R-:W-:Y:S02]  /*0d50*/  CS2R R142, SRZ ;  /* 0x00000000008e7805 */ /* 0x000fe4000001ff00 */
[----:B------:R-:W-:-:S02]  /*0d60*/  SHF.R.S32.HI R2, RZ, 0x1f, R2 ;  /* 0x0000001fff027819 */ /* 0x000fc40000011402 */
[----:B------:R-:W-:Y:S02]  /*0d70*/  CS2R R140, SRZ ;  /* 0x00000000008c7805 */ /* 0x000fe4000001ff00 */
[----:B------:R-:W-:Y:S02]  /*0d80*/  LOP3.LUT R3, R3, 0xffffff0, RZ, 0xc0, !PT ;  /* 0x0ffffff003037812 */ /* 0x000fe400078ec0ff */
[----:B------:R-:W-:Y:S02]  /*0d90*/  CS2R R138, SRZ ;  /* 0x00000000008a7805 */ /* 0x000fe4000001ff00 */
[----:B------:R-:W-:Y:S02]  /*0da0*/  LEA.HI R2, R2, R5, RZ, 0x2 ;  /* 0x0000000502027211 */ /* 0x000fe400078f10ff */
[----:B------:R-:W-:Y:S02]  /*0db0*/  CS2R R136, SRZ ;  /* 0x0000000000887805 */ /* 0x000fe4000001ff00 */
[----:B------:R-:W-:Y:S01]  /*0dc0*/  LOP3.LUT R7, R8, 0xfffffffc, RZ, 0xc0, !PT ;  /* 0xfffffffc08077812 */ /* 0x000fe200078ec0ff */
[----:B------:R-:W-:Y:S01]  /*0dd0*/  IMAD.IADD R0, R0, 0x1, -R3 ;  /* 0x0000000100007824 */ /* 0x000fe200078e0a03 */
[----:B------:R-:W-:-:S02]  /*0de0*/  LOP3.LUT R2, R2, 0xfffffc, RZ, 0xc0, !PT ;  /* 0x00fffffc02027812 */ /* 0x000fc400078ec0ff */
[----:B------:R-:W-:Y:S02]  /*0df0*/  CS2R R158, SRZ ;  /* 0x00000000009e7805 */ /* 0x000fe4000001ff00 */
[----:B------:R-:W-:Y:S01]  /*0e00*/  LEA.HI R8, R229, R229, RZ, 0x1 ;  /* 0x000000e5e5087211 */ /* 0x000fe200078f08ff */
[----:B------:R-:W-:Y:S01]  /*0e10*/  IMAD.IADD R7, R6, 0x1, -R7 ;  /* 0x0000000106077824 */ /* 0x000fe200078e0a07 */
[----:B------:R-:W-:Y:S01]  /*0e20*/  LOP3.LUT R19, R19, 0x1, RZ, 0xfc, !PT ;  /* 0x0000000113137812 */ /* 0x000fe200078efcff */
[----:B------:R-:W-:Y:S01]  /*0e30*/  VIADD R6, R10, 0x3f ;  /* 0x0000003f0a067836 */ /* 0x000fe20000000000 */
[----:B------:R-:W-:Y:S01]  /*0e40*/  LOP3.LUT R8, R8, 0xfffffffe, RZ, 0xc0, !PT ;  /* 0xfffffffe08087812 */ /* 0x000fe200078ec0ff */
[----:B------:R-:W-:Y:S01]  /*0e50*/  IMAD.IADD R5, R5, 0x1, -R2 ;  /* 0x0000000105057824 */ /* 0x000fe200078e0a02 */
[----:B------:R-:W-:Y:S01]  /*0e60*/  CS2R R156, SRZ ;  /* 0x00000000009c7805 */ /* 0x000fe2000001ff00 */
[C---:B------:R-:W-:Y:S01]  /*0e70*/  IMAD R0, R229.reuse, 0x40, R0 ;  /* 0x00000040e5007824 */ /* 0x040fe200078e0200 */
[----:B------:R-:W-:Y:S01]  /*0e80*/  SHF.R.S32.HI R3, RZ, 0x1f, R6 ;  /* 0x0000001fff037819 */ /* 0x000fe20000011406 */
[----:B------:R-:W-:Y:S01]  /*0e90*/  IMAD.IADD R8, R229, 0x1, -R8 ;  /* 0x00000001e5087824 */ /* 0x000fe200078e0a08 */
[----:B------:R-:W-:Y:S01]  /*0ea0*/  CS2R R154, SRZ ;  /* 0x00000000009a7805 */ /* 0x000fe2000001ff00 */
[----:B------:R-:W-:Y:S01]  /*0eb0*/  IMAD R0, R5, 0x10, R0 ;  /* 0x0000001005007824 */ /* 0x000fe200078e0200 */
[----:B------:R-:W-:Y:S01]  /*0ec0*/  LEA.HI R231, R3, R6, RZ, 0x6 ;  /* 0x0000000603e77211 */ /* 0x000fe200078f30ff */
[----:B------:R-:W-:Y:S01]  /*0ed0*/  IMAD.MOV.U32 R3, RZ, RZ, RZ ;  /* 0x000000ffff037224 */ /* 0x000fe200078e00ff */
[----:B------:R-:W-:Y:S01]  /*0ee0*/  CS2R R152, SRZ ;  /* 0x0000000000987805 */ /* 0x000fe2000001ff00 */
[----:B--2---:R-:W-:Y:S01]  /*0ef0*/  IMAD R9, R9, -0x50, R12 ;  /* 0xffffffb009097824 */ /* 0x004fe200078e020c */
[----:B------:R-:W-:Y:S01]  /*0f00*/  CS2R R174, SRZ ;  /* 0x0000000000ae7805 */ /* 0x000fe2000001ff00 */
[----:B------:R-:W-:Y:S01]  /*0f10*/  IMAD.SHL.U32 R0, R0, 0x8, RZ ;  /* 0x0000000800007824 */ /* 0x000fe200078e00ff */
[----:B------:R-:W-:Y:S01]  /*0f20*/  CS2R R172, SRZ ;  /* 0x0000000000ac7805 */ /* 0x000fe2000001ff00 */
[----:B------:R-:W-:Y:S01]  /*0f30*/  IMAD R2, R8, -0x8, R9 ;  /* 0xfffffff808027824 */ /* 0x000fe200078e0209 */
[----:B------:R-:W-:-:S02]  /*0f40*/  CS2R R170, SRZ ;  /* 0x0000000000aa7805 */ /* 0x000fc4000001ff00 */
[----:B------:R-:W-:Y:S02]  /*0f50*/  CS2R R168, SRZ ;  /* 0x0000000000a87805 */ /* 0x000fe4000001ff00 */
[----:B------:R-:W-:Y:S01]  /*0f60*/  CS2R R190, SRZ ;  /* 0x0000000000be7805 */ /* 0x000fe2000001ff00 */
[----:B------:R-:W-:Y:S01]  /*0f70*/  IMAD R2, R7, -0x2, R2 ;  /* 0xfffffffe07027824 */ /* 0x000fe200078e0202 */
        /* <DEDUP_REMOVED lines=67> */
[----:B------:R-:W-:Y:S01]  /*13b0*/  SHF.R.S32.HI R231, RZ, 0x6, R231 ;  /* 0x00000006ffe77819 */ /* 0x000fe200000114e7 */
[----:B------:R-:W-:Y:S01]  /*13c0*/  UMOV UR61, URZ ;  /* 0x0000003f003d7c82 */ /* 0x000fe20008000000 */
[----:B------:R-:W-:-:S07]  /*13d0*/  LEA R0, R0, UR60, 0x1 ;  /* 0x0000003c00007c11 */ /* 0x000fce000f8e08ff */
.L_x_78:
[----:B------:R-:W-:-:S13]  /*13e0*/  ISETP.NE.AND P0, PT, R19, 0x3, PT ;  /* 0x000000031300780c */ /* 0x000fda0003f05270 */
[----:B--2---:R-:W-:Y:S05]  /*13f0*/  @!P0 BRA `(.L_x_68) ;  /* 0x0000000000048947 */ /* 0x004fea0003800000 */
[----:B------:R-:W-:Y:S01]  /*1400*/  BPT.TRAP 0x1 ;  /* 0x000000040000795c */ /* 0x000fe20000300000 */
.L_x_68:
[----:B------:R-:W-:Y:S02]  /*1410*/  LEA R16, R3, UR60, 0x3 ;  /* 0x0000003c03107c11 */ /* 0x000fe4000f8e18ff */
[----:B------:R-:W-:-:S04]  /*1420*/  SHF.L.U32 R11, R18, 0x1f, RZ ;  /* 0x0000001f120b7819 */ /* 0x000fc800000006ff */
[----:B------:R1:W2:Y:S01]  /*1430*/  SYNCS.PHASECHK.TRANS64.TRYWAIT P1, [R16+URZ+0x31810], R11 ;  /* 0x0318100b100075a7 */ /* 0x0002a2000802017f */
[----:B------:R-:W-:Y:S05]  /*1440*/  @!P0 BRA `(.L_x_69) ;  /* 0x0000000000048947 */ /* 0x000fea0003800000 */
[----:B------:R-:W-:Y:S01]  /*1450*/  BPT.TRAP 0x1 ;  /* 0x000000040000795c */ /* 0x000fe20000300000 */
.L_x_69:
[----:B------:R-:W-:Y:S01]  /*1460*/  IMAD.U32 R5, RZ, RZ, UR60 ;  /* 0x0000003cff057e24 */ /* 0x000fe2000f8e00ff */
[----:B------:R-:W-:-:S03]  /*1470*/  LEA R6, R4, UR60, 0xa ;  /* 0x0000003c04067c11 */ /* 0x000fc6000f8e50ff */
[----:B------:R-:W-:Y:S01]  /*1480*/  VIADD R7, R5, 0x14100 ;  /* 0x0001410005077836 */ /* 0x000fe20000000000 */
[----:B------:R-:W-:-:S04]  /*1490*/  SHF.R.U32.HI R8, RZ, 0x4, R6 ;  /* 0x00000004ff087819 */ /* 0x000fc80000011606 */
[----:B------:R-:W-:Y:S02]  /*14a0*/  SHF.R.U32.HI R7, RZ, 0x4, R7 ;  /* 0x00000004ff077819 */ /* 0x000fe40000011607 */
[----:B------:R-:W-:Y:S02]  /*14b0*/  LOP3.LUT R9, R8, 0x3fff, RZ, 0xc0, !PT ;  /* 0x00003fff08097812 */ /* 0x000fe400078ec0ff */
[----:B------:R-:W-:Y:S02]  /*14c0*/  LOP3.LUT R8, R7, 0x3fff, RZ, 0xc0, !PT ;  /* 0x00003fff07087812 */ /* 0x000fe400078ec0ff */
[----:B------:R-:W-:Y:S02]  /*14d0*/  LOP3.LUT R7, R9, 0x10000, RZ, 0xfc, !PT ;  /* 0x0001000009077812 */ /* 0x000fe400078efcff */
[----:B------:R-:W-:Y:S01]  /*14e0*/  LOP3.LUT R8, R8, 0x10000, RZ, 0xfc, !PT ;  /* 0x0001000008087812 */ /* 0x000fe200078efcff */
[----:B--2---:R-:W-:Y:S06]  /*14f0*/  @P1 BRA `(.L_x_70) ;  /* 0x0000000000081947 */ /* 0x004fec0003800000 */
[----:B------:R-:W2:Y:S02]  /*1500*/  SYNCS.PHASECHK.TRANS64.TRYWAIT P1, [R16+URZ+0x31810], R11 ;  /* 0x0318100b100075a7 */ /* 0x000ea4000802017f */
[----:B--2---:R-:W-:Y:S05]  /*1510*/  @!P1 BRA `(.L_x_71) ;  /* 0x0000008c00f89947 */ /* 0x004fea0003800000 */
.L_x_70:
[----:B------:R-:W-:Y:S01]  /*1520*/  IMAD R8, R3, 0x800, R8 ;  /* 0x0000080003087824 */ /* 0x000fe200078e0208 */
[C---:B------:R-:W-:Y:S01]  /*1530*/  R2UR UR6, R7.reuse ;  /* 0x00000000070672ca */ /* 0x040fe200000e0000 */
[C---:B------:R-:W-:Y:S01]  /*1540*/  VIADD R9, R7.reuse, 0x80 ;  /* 0x0000008007097836 */ /* 0x040fe20000000000 */
[----:B------:R-:W-:Y:S01]  /*1550*/  WARPGROUP.ARRIVE ;  /* 0x00000000000079c5 */ /* 0x000fe20000000000 */
[----:B------:R-:W-:Y:S01]  /*1560*/  VIADD R10, R7, 0x100 ;  /* 0x00000100070a7836 */ /* 0x000fe20000000000 */
[----:B------:R-:W-:Y:S01]  /*1570*/  R2UR UR4, R8 ;  /* 0x00000000080472ca */ /* 0x000fe200000e0000 */
[----:B------:R-:W-:Y:S01]  /*1580*/  UMOV UR7, 0x40000000 ;  /* 0x4000000000077882 */ /* 0x000fe20000000000 */
[----:B------:R-:W-:Y:S01]  /*1590*/  R2UR UR8, R9 ;  /* 0x00000000090872ca */ /* 0x000fe200000e0000 */
[C---:B------:R-:W-:Y:S01]  /*15a0*/  VIADD R9, R7.reuse, 0x180 ;  /* 0x0000018007097836 */ /* 0x040fe20000000000 */
[----:B------:R-:W-:Y:S01]  /*15b0*/  R2UR UR9, R10 ;  /* 0x000000000a0972ca */ /* 0x000fe200000e0000 */
[----:B------:R-:W-:Y:S01]  /*15c0*/  VIADD R10, R7, 0x200 ;  /* 0x00000200070a7836 */ /* 0x000fe20000000000 */
[----:B------:R-:W-:-:S02]  /*15d0*/  UMOV UR5, 0x40000040 ;  /* 0x4000004000057882 */ /* 0x000fc40000000000 */
[----:B------:R-:W-:Y:S01]  /*15e0*/  R2UR UR10, R9 ;  /* 0x00000000090a72ca */ /* 0x000fe200000e0000 */
[----:B------:R-:W-:Y:S01]  /*15f0*/  VIADD R9, R8, 0x2 ;  /* 0x0000000208097836 */ /* 0x000fe20000000000 */
[----:B------:R-:W-:Y:S01]  /*1600*/  R2UR UR11, R10 ;  /* 0x000000000a0b72ca */ /* 0x000fe200000e0000 */
[----:B------:R-:W-:Y:S02]  /*1610*/  VIADD R10, R7, 0x2 ;  /* 0x00000002070a7836 */ /* 0x000fe40000000000 */
[----:B------:R-:W-:Y:S01]  /*1620*/  HGMMA.64x8x16.F32.BF16 R24, gdesc[UR4], RZ, !UPT ;  /* 0x00000000041879f0 */ /* 0x000fe2000c7018ff */
[----:B------:R-:W-:Y:S01]  /*1630*/  UMOV UR7, 0x40000000 ;  /* 0x4000000000077882 */ /* 0x000fe20000000000 */
[----:B------:R-:W-:Y:S02]  /*1640*/  UMOV UR6, UR8 ;  /* 0x0000000800067c82 */ /* 0x000fe40008000000 */
[----:B------:R-:W-:Y:S01]  /*1650*/  HGMMA.64x8x16.F32.BF16 R28, gdesc[UR4], RZ, !UPT ;  /* 0x00000000041c79f0 */ /* 0x000fe2000c7018ff */
[----:B------:R-:W-:Y:S01]  /*1660*/  UMOV UR6, UR9 ;  /* 0x0000000900067c82 */ /* 0x000fe20008000000 */
[----:B------:R-:W-:-:S02]  /*1670*/  UMOV UR7, 0x40000000 ;  /* 0x4000000000077882 */ /* 0x000fc40000000000 */
[----:B------:R-:W-:Y:S01]  /*1680*/  HGMMA.64x8x16.F32.BF16 R32, gdesc[UR4], RZ, !UPT ;  /* 0x00000000042079f0 */ /* 0x000fe2000c7018ff */
[----:B------:R-:W-:Y:S01]  /*1690*/  UMOV UR6, UR10 ;  /* 0x0000000a00067c82 */ /* 0x000fe20008000000 */
[----:B------:R-:W-:Y:S02]  /*16a0*/  UMOV UR7, 0x40000000 ;  /* 0x4000000000077882 */ /* 0x000fe40000000000 */
[----:B------:R-:W-:Y:S01]  /*16b0*/  HGMMA.64x8x16.F32.BF16 R36, gdesc[UR4], RZ, !UPT ;  /* 0x00000000042479f0 */ /* 0x000fe2000c7018ff */
[----:B------:R-:W-:Y:S01]  /*16c0*/  UMOV UR6, UR11 ;  /* 0x0000000b00067c82 */ /* 0x000fe20008000000 */
[----:B------:R-:W-:Y:S02]  /*16d0*/  UMOV UR7, 0x40000000 ;  /* 0x4000000000077882 */ /* 0x000fe40000000000 */
[----:B------:R-:W-:Y:S01]  /*16e0*/  HGMMA.64x8x16.F32.BF16 R40, gdesc[UR4], RZ, !UPT ;  /* 0x00000000042879f0 */ /* 0x000fe2000c7018ff */
[----:B------:R-:W-:Y:S01]  /*16f0*/  R2UR UR6, R10 ;  /* 0x000000000a0672ca */ /* 0x000fe200000e0000 */
[----:B------:R-:W-:Y:S01]  /*1700*/  VIADD R10, R7, 0x82 ;  /* 0x00000082070a7836 */ /* 0x000fe20000000000 */
[----:B------:R-:W-:Y:S01]  /*1710*/  R2UR UR4, R9 ;  /* 0x00000000090472ca */ /* 0x000fe200000e0000 */
[C---:B------:R-:W-:Y:S01]  /*1720*/  VIADD R9, R7.reuse, 0x102 ;  /* 0x0000010207097836 */ /* 0x040fe20000000000 */
[----:B------:R-:W-:Y:S01]  /*1730*/  UMOV UR7, 0x40000000 ;  /* 0x4000000000077882 */ /* 0x000fe20000000000 */
        /* <DEDUP_REMOVED lines=9> */
[----:B------:R-:W-:Y:S03]  /*17d0*/  HGMMA.64x8x16.F32.BF16 R24, gdesc[UR4], R24 ;  /* 0x00000000041879f0 */ /* 0x000fe60008701818 */
[----:B------:R-:W-:Y:S01]  /*17e0*/  UMOV UR6, UR8 ;  /* 0x0000000800067c82 */ /* 0x000fe20008000000 */
[----:B------:R-:W-:Y:S02]  /*17f0*/  UMOV UR7, 0x40000000 ;  /* 0x4000000000077882 */ /* 0x000fe40000000000 */
[----:B------:R-:W-:Y:S01]  /*1800*/  HGMMA.64x8x16.F32.BF16 R28, gdesc[UR4], R28 ;  /* 0x00000000041c79f0 */ /* 0x000fe2000870181c */
[----:B------:R-:W-:Y:S01]  /*1810*/  UMOV UR6, UR9 ;  /* 0x0000000900067c82 */ /* 0x000fe20008000000 */
[----:B------:R-:W-:-:S02]  /*1820*/  UMOV UR7, 0x40000000 ;  /* 0x4000000000077882 */ /* 0x000fc40000000000 */
[----:B------:R-:W-:Y:S01]  /*1830*/  HGMMA.64x8x16.F32.BF16 R32, gdesc[UR4], R32 ;  /* 0x00000000042079f0 */ /* 0x000fe20008701820 */
[----:B------:R-:W-:Y:S01]  /*1840*/  UMOV UR6, UR10 ;  /* 0x0000000a00067c82 */ /* 0x000fe20008000000 */
[----:B------:R-:W-:Y:S02]  /*1850*/  UMOV UR7, 0x40000000 ;  /* 0x4000000000077882 */ /* 0x000fe40000000000 */
[----:B------:R-:W-:Y:S01]  /*1860*/  HGMMA.64x8x16.F32.BF16 R36, gdesc[UR4], R36 ;  /* 0x00000000042479f0 */ /* 0x000fe20008701824 */
[----:B------:R-:W-:Y:S01]  /*1870*/  UMOV UR6, UR11 ;  /* 0x0000000b00067c82 */ /* 0x000fe20008000000 */
[----:B------:R-:W-:Y:S02]  /*1880*/  UMOV UR7, 0x40000000 ;  /* 0x4000000000077882 */ /* 0x000fe40000000000 */
[----:B------:R-:W-:Y:S01]  /*1890*/  HGMMA.64x8x16.F32.BF16 R40, gdesc[UR4], R40 ;  /* 0x00000000042879f0 */ /* 0x000fe20008701828 */
        /* <DEDUP_REMOVED lines=312> */
[----:B------:R-:W-:Y:S01]  /*2c20*/  HGMMA.64x8x16.F32.BF16 R24, gdesc[UR4], R24 ;  /* 0x00000000041879f0 */ /* 0x000fe20008701818 */
        /* <DEDUP_REMOVED lines=22> */
[----:B------:R-:W-:Y:S02]  /*2d90*/  R2UR UR10, R10 ;  /* 0x000000000a0a72ca */ /* 0x000fe400000e0000 */
        /* <DEDUP_REMOVED lines=16> */
[C---:B------:R-:W-:Y:S01]  /*2ea0*/  VIADD R9, R7.reuse, 0x806 ;  /* 0x0000080607097836 */ /* 0x040fe20000000000 */
[----:B------:R-:W-:Y:S01]  /*2eb0*/  R2UR UR4, R8 ;  /* 0x00000000080472ca */ /* 0x000fe200000e0000 */
[----:B------:R-:W-:Y:S01]  /*2ec0*/  VIADD R8, R7, 0x886 ;  /* 0x0000088607087836 */ /* 0x000fe20000000000 */
[----:B------:R-:W-:Y:S01]  /*2ed0*/  UMOV UR7, 0x40000000 ;  /* 0x4000000000077882 */ /* 0x000fe20000000000 */
[----:B------:R-:W-:Y:S01]  /*2ee0*/  UMOV UR5, 0x40000040 ;  /* 0x4000004000057882 */ /* 0x000fe20000000000 */
[----:B------:R-:W-:Y:S01]  /*2ef0*/  R2UR UR8, R9 ;  /* 0x00000000090872ca */ /* 0x000fe200000e0000 */
[C---:B------:R-:W-:Y:S01]  /*2f00*/  VIADD R9, R7.reuse, 0x906 ;  /* 0x0000090607097836 */ /* 0x040fe20000000000 */
[----:B------:R-:W-:Y:S01]  /*2f10*/  R2UR UR9, R8 ;  /* 0x00000000080972ca */ /* 0x000fe200000e0000 */
[----:B------:R-:W-:-:S03]  /*2f20*/  VIADD R7, R7, 0x986 ;  /* 0x0000098607077836 */ /* 0x000fc60000000000 */
[----:B------:R-:W-:Y:S02]  /*2f30*/  R2UR UR10, R9 ;  /* 0x00000000090a72ca */ /* 0x000fe400000e0000 */
[----:B------:R-:W-:Y:S01]  /*2f40*/  R2UR UR11, R7 ;  /* 0x00000000070b72ca */ /* 0x000fe200000e0000 */
[----:B------:R-:W-:-:S05]  /*2f50*/  IMAD R7, R3, 0x40, R228 ;  /* 0x0000004003077824 */ /* 0x000fca00078e02e4 */
[----:B------:R-:W-:-:S05]  /*2f60*/  LEA R7, R7, UR60, 0x2 ;  /* 0x0000003c07077c11 */ /* 0x000fca000f8e10ff */
[----:B------:R3:W4:Y:S04]  /*2f70*/  LDS R10, [R7+0x2c100] ;  /* 0x02c10000070a7984 */ /* 0x0007280000000800 */
[----:B------:R3:W1:Y:S01]  /*2f80*/  LDS R8, [R7+0x2c120] ;  /* 0x02c1200007087984 */ /* 0x0006620000000800 */
        /* <DEDUP_REMOVED lines=12> */
[----:B------:R-:W-:Y:S01]  /*3050*/  HGMMA.64x8x16.F32.BF16 R40, gdesc[UR4], R40, gsb0 ;  /* 0x00000000042879f0 */ /* 0x000fe20008001828 */
[----:B---3--:R-:W-:Y:S05]  /*3060*/  @!P0 BRA `(.L_x_72) ;  /* 0x0000000000048947 */ /* 0x008fea0003800000 */
[----:B------:R-:W-:Y:S01]  /*3070*/  BPT.TRAP 0x1 ;  /* 0x000000040000795c */ /* 0x000fe20000300000 */
.L_x_72:
[----:B------:R-:W-:-:S04]  /*3080*/  SHF.L.U32 R12, R17, 0x1f, RZ ;  /* 0x0000001f110c7819 */ /* 0x000fc800000006ff */
[----:B------:R3:W1:Y:S01]  /*3090*/  SYNCS.PHASECHK.TRANS64.TRYWAIT P1, [UR60+0x31830], R12 ;  /* 0x0318300cff0075a7 */ /* 0x000662000802017c */
[----:B------:R-:W-:Y:S05]  /*30a0*/  @!P0 BRA `(.L_x_73) ;  /* 0x0000000000048947 */ /* 0x000fea0003800000 */
[----:B------:R-:W-:Y:S01]  /*30b0*/  BPT.TRAP 0x1 ;  /* 0x000000040000795c */ /* 0x000fe20000300000 */
.L_x_73:
[----:B------:R-:W-:Y:S02]  /*30c0*/  VIADD R6, R6, 0xa000 ;  /* 0x0000a00006067836 */ /* 0x000fe40000000000 */
[----:B------:R-:W-:-:S03]  /*30d0*/  VIADD R9, R5, 0x24100 ;  /* 0x0002410005097836 */ /* 0x000fc60000000000 */
[----:B------:R-:W-:Y:S02]  /*30e0*/  SHF.R.U32.HI R6, RZ, 0x4, R6 ;  /* 0x00000004ff067819 */ /* 0x000fe40000011606 */
[----:B------:R-:W-:Y:S02]  /*30f0*/  SHF.R.U32.HI R7, RZ, 0x4, R9 ;  /* 0x00000004ff077819 */ /* 0x000fe40000011609 */
[----:B------:R-:W-:Y:S02]  /*3100*/  LOP3.LUT R6, R6, 0x3fff, RZ, 0xc0, !PT ;  /* 0x00003fff06067812 */ /* 0x000fe400078ec0ff */
[----:B------:R-:W-:Y:S02]  /*3110*/  LOP3.LUT R7, R7, 0x3fff, RZ, 0xc0, !PT ;  /* 0x00003fff07077812 */ /* 0x000fe400078ec0ff */
[----:B------:R-:W-:Y:S02]  /*3120*/  LOP3.LUT R6, R6, 0x10000, RZ, 0xfc, !PT ;  /* 0x0001000006067812 */ /* 0x000fe400078efcff */
[----:B------:R-:W-:Y:S01]  /*3130*/  LOP3.LUT R7, R7, 0x10000, RZ, 0xfc, !PT ;  /* 0x0001000007077812 */ /* 0x000fe200078efcff */
[----:B-1----:R-:W-:Y:S06]  /*3140*/  @P1 BRA `(.L_x_74) ;  /* 0x0000000000081947 */ /* 0x002fec0003800000 */
[----:B------:R-:W1:Y:S02]  /*3150*/  SYNCS.PHASECHK.TRANS64.TRYWAIT P1, [UR60+0x31830], R12 ;  /* 0x0318300cff0075a7 */ /* 0x000e64000802017c */
[----:B-1----:R-:W-:Y:S05]  /*3160*/  @!P1 BRA `(.L_x_75) ;  /* 0x0000007000f89947 */ /* 0x002fea0003800000 */
.L_x_74:
[C---:B--2---:R-:W-:Y:S01]  /*3170*/  VIADD R11, R6.reuse, 0x80 ;  /* 0x00000080060b7836 */ /* 0x044fe20000000000 */
[----:B------:R-:W-:Y:S01]  /*3180*/  R2UR UR4, R7 ;  /* 0x00000000070472ca */ /* 0x000fe200000e0000 */
[C---:B---3--:R-:W-:Y:S01]  /*3190*/  VIADD R12, R6.reuse, 0x100 ;  /* 0x00000100060c7836 */ /* 0x048fe20000000000 */
[C---:B------:R-:W-:Y:S01]  /*31a0*/  R2UR UR6, R6.reuse ;  /* 0x00000000060672ca */ /* 0x040fe200000e0000 */
[----:B------:R-:W-:Y:S01]  /*31b0*/  WARPGROUP.ARRIVE ;  /* 0x00000000000079c5 */ /* 0x000fe20000000000 */
        /* <DEDUP_REMOVED lines=9> */
[----:B------:R-:W-:Y:S01]  /*3250*/  VIADD R12, R7, 0x2 ;  /* 0x00000002070c7836 */ /* 0x000fe20000000000 */
[C---:B------:R-:W-:Y:S01]  /*3260*/  ISETP.GT.AND P1, PT, R2.reuse, RZ, PT ;  /* 0x000000ff0200720c */ /* 0x040fe20003f24270 */
[----:B------:R-:W-:Y:S01]  /*3270*/  HGMMA.64x8x16.F32.BF16 R44, gdesc[UR4], RZ, !UPT ;  /* 0x00000000042c79f0 */ /* 0x000fe2000c7018ff */
[----:B------:R-:W-:Y:S01]  /*3280*/  UMOV UR7, 0x40000000 ;  /* 0x4000000000077882 */ /* 0x000fe20000000000 */
[----:B------:R-:W-:Y:S01]  /*3290*/  UMOV UR6, UR8 ;  /* 0x0000000800067c82 */ /* 0x000fe20008000000 */
[----:B------:R-:W-:Y:S01]  /*32a0*/  ISETP.GT.AND P2, PT, R2, 0x1, PT ;  /* 0x000000010200780c */ /* 0x000fe20003f44270 */
[----:B------:R-:W-:Y:S01]  /*32b0*/  HGMMA.64x8x16.F32.BF16 R48, gdesc[UR4], RZ, !UPT ;  /* 0x00000000043079f0 */ /* 0x000fe2000c7018ff */
[----:B------:R-:W-:Y:S01]  /*32c0*/  UMOV UR6, UR9 ;  /* 0x0000000900067c82 */ /* 0x000fe20008000000 */
[----:B------:R-:W-:Y:S01]  /*32d0*/  UMOV UR7, 0x40000000 ;  /* 0x4000000000077882 */ /* 0x000fe20000000000 */
[----:B------:R-:W-:Y:S01]  /*32e0*/  LEA R224, R228, UR60, 0x2 ;  /* 0x0000003ce4e07c11 */ /* 0x000fe2000f8e10ff */
[----:B------:R-:W-:Y:S01]  /*32f0*/  HGMMA.64x8x16.F32.BF16 R52, gdesc[UR4], RZ, !UPT ;  /* 0x00000000043479f0 */ /* 0x000fe2000c7018ff */
[----:B------:R-:W-:Y:S01]  /*3300*/  UMOV UR6, UR10 ;  /* 0x0000000a00067c82 */ /* 0x000fe20008000000 */
[----:B------:R-:W-:Y:S01]  /*3310*/  UMOV UR7, 0x40000000 ;  /* 0x4000000000077882 */ /* 0x000fe20000000000 */
[C---:B------:R-:W-:Y:S01]  /*3320*/  ISETP.GT.AND P3, PT, R2.reuse, 0x11, PT ;  /* 0x000000110200780c */ /* 0x040fe20003f64270 */
[----:B------:R-:W-:Y:S01]  /*3330*/  HGMMA.64x8x16.F32.BF16 R216, gdesc[UR4], RZ, !UPT ;  /* 0x0000000004d879f0 */ /* 0x000fe2000c7018ff */
[----:B------:R-:W-:Y:S01]  /*3340*/  UMOV UR6, UR11 ;  /* 0x0000000b00067c82 */ /* 0x000fe20008000000 */
[----:B------:R-:W-:Y:S01]  /*3350*/  UMOV UR7, 0x40000000 ;  /* 0x4000000000077882 */ /* 0x000fe20000000000 */
[----:B------:R-:W-:Y:S01]  /*3360*/  ISETP.GT.AND P4, PT, R2, 0x31, PT ;  /* 0x000000310200780c */ /* 0x000fe20003f84270 */
        /* <DEDUP_REMOVED lines=11> */
[----:B------:R-:W-:Y:S01]  /*3420*/  ISETP.GT.AND P5, PT, R2, 0x40, PT ;  /* 0x000000400200780c */ /* 0x000fe20003fa4270 */
[----:B------:R-:W-:Y:S01]  /*3430*/  UMOV UR57, 0x40000040 ;  /* 0x4000004000397882 */ /* 0x000fe20000000000 */
[----:B------:R-:W-:Y:S01]  /*3440*/  R2UR UR10, R11 ;  /* 0x000000000b0a72ca */ /* 0x000fe200000e0000 */
[----:B------:R-:W-:Y:S01]  /*3450*/  VIADD R11, R6, 0x4 ;  /* 0x00000004060b7836 */ /* 0x000fe20000000000 */
[----:B------:R-:W-:Y:S01]  /*3460*/  R2UR UR11, R12 ;  /* 0x000000000c0b72ca */ /* 0x000fe200000e0000 */
[----:B------:R-:W-:Y:S01]  /*3470*/  VIADD R12, R7, 0x4 ;  /* 0x00000004070c7836 */ /* 0x000fe20000000000 */
[----:B------:R-:W-:Y:S01]  /*3480*/  ISETP.GT.AND P6, PT, R2, 0x41, PT ;  /* 0x000000410200780c */ /* 0x000fe20003fc4270 */
[----:B------:R-:W-:Y:S01]  /*3490*/  UMOV UR59, 0x40 ;  /* 0x00000040003b7882 */ /* 0x000fe20000000000 */
[----:B------:R-:W-:Y:S01]  /*34a0*/  UMOV UR13, UR57 ;  /* 0x00000039000d7c82 */ /* 0x000fe20008000000 */
[----:B------:R-:W-:Y:S01]  /*34b0*/  UMOV UR15, 0x40 ;  /* 0x00000040000f7882 */ /* 0x000fe20000000000 */
[----:B------:R-:W-:Y:S01]  /*34c0*/  UMOV UR17, UR57 ;  /* 0x0000003900117c82 */ /* 0x000fe20008000000 */
[----:B------:R-:W-:Y:S01]  /*34d0*/  UMOV UR19, 0x40 ;  /* 0x0000004000137882 */ /* 0x000fe20000000000 */
[----:B------:R-:W-:Y:S01]  /*34e0*/  UMOV UR49, 0x40000040 ;  /* 0x4000004000317882 */ /* 0x000fe20000000000 */
        /* <DEDUP_REMOVED lines=8> */
[----:B------:R-:W-:Y:S01]  /*3570*/  HGMMA.64x8x16.F32.BF16 R44, gdesc[UR4], R44 ;  /* 0x00000000042c79f0 */ /* 0x000fe2000870182c */
[----:B------:R-:W-:Y:S01]  /*3580*/  UMOV UR6, UR8 ;  /* 0x0000000800067c82 */ /* 0x000fe20008000000 */
[----:B------:R-:W-:Y:S01]  /*3590*/  UMOV UR7, 0x40000000 ;  /* 0x4000000000077882 */ /* 0x000fe20000000000 */
[----:B------:R-:W-:Y:S01]  /*35a0*/  UMOV UR31, 0x40 ;  /* 0x00000040001f7882 */ /* 0x000fe20000000000 */
[----:B------:R-:W-:Y:S01]  /*35b0*/  HGMMA.64x8x16.F32.BF16 R48, gdesc[UR4], R48 ;  /* 0x00000000043079f0 */ /* 0x000fe20008701830 */
[----:B------:R-:W-:Y:S01]  /*35c0*/  UMOV UR6, UR9 ;  /* 0x0000000900067c82 */ /* 0x000fe20008000000 */
        /* <DEDUP_REMOVED lines=20> */
[C---:B------:R-:W-:Y:S01]  /*3710*/  VIADD R12, R6.reuse, 0x204 ;  /* 0x00000204060c7836 */ /* 0x040fe20000000000 */
[----:B------:R-:W-:Y:S01]  /*3720*/  UMOV UR39, 0x40 ;  /* 0x0000004000277882 */ /* 0x000fe20000000000 */
[----:B------:R-:W-:Y:S01]  /*3730*/  UMOV UR33, UR25 ;  /* 0x0000001900217c82 */ /* 0x000fe20008000000 */
[----:B------:R-:W-:Y:S01]  /*3740*/  R2UR UR10, R11 ;  /* 0x000000000b0a72ca */ /* 0x000fe200000e0000 */
[----:B------:R-:W-:Y:S01]  /*3750*/  VIADD R11, R6, 0x6 ;  /* 0x00000006060b7836 */ /* 0x000fe20000000000 */
[----:B------:R-:W-:Y:S01]  /*3760*/  R2UR UR11, R12 ;  /* 0x000000000c0b72ca */ /* 0x000fe200000e0000 */
[----:B------:R-:W-:Y:S01]  /*3770*/  VIADD R12, R7, 0x6 ;  /* 0x00000006070c7836 */ /* 0x000fe20000000000 */
[----:B------:R-:W-:Y:S01]  /*3780*/  UMOV UR35, 0x40 ;  /* 0x0000004000237882 */ /* 0x000fe20000000000 */
[----:B------:R-:W-:Y:S01]  /*3790*/  IMAD R5, R4, 0x2800, R5 ;  /* 0x0000280004057824 */ /* 0x000fe200078e0205 */
[----:B------:R-:W-:Y:S01]  /*37a0*/  UMOV UR21, 0x40000040 ;  /* 0x4000004000157882 */ /* 0x000fe20000000000 */
[----:B------:R-:W-:-:S03]  /*37b0*/  UMOV UR23, 0x40 ;  /* 0x0000004000177882 */ /* 0x000fc60000000000 */
[----:B------:R-:W-:-:S04]  /*37c0*/  SHF.R.U32.HI R5, RZ, 0x4, R5 ;  /* 0x00000004ff057819 */ /* 0x000fc80000011605 */
[----:B------:R-:W-:Y:S01]  /*37d0*/  LOP3.LUT R5, R5, 0x3fff, RZ, 0xc0, !PT ;  /* 0x00003fff05057812 */ /* 0x000fe200078ec0ff */
[----:B------:R-:W-:Y:S01]  /*37e0*/  HGMMA.64x8x16.F32.BF16 R44, gdesc[UR4], R44 ;  /* 0x00000000042c79f0 */ /* 0x000fe2000870182c */
[----:B------:R-:W-:Y:S01]  /*37f0*/  UMOV UR6, UR8 ;  /* 0x0000000800067c82 */ /* 0x000fe20008000000 */
[----:B------:R-:W-:Y:S02]  /*3800*/  UMOV UR7, 0x40000000 ;  /* 0x4000000000077882 */ /* 0x000fe40000000000 */
        /* <DEDUP_REMOVED lines=321> */
[----:B------:R-:W-:Y:S04]  /*4c20*/  HGMMA.64x8x16.F32.BF16 R44, gdesc[UR4], R44 ;  /* 0x00000000042c79f0 */ /* 0x000fe8000870182c */
        /* <DEDUP_REMOVED lines=15> */
[C---:B------:R-:W-:Y:S01]  /*4d20*/  VIADD R11, R6.reuse, 0x886 ;  /* 0x00000886060b7836 */ /* 0x040fe20000000000 */
        /* <DEDUP_REMOVED lines=8> */
[----:B------:R-:W-:Y:S04]  /*4db0*/  HGMMA.64x8x16.F32.BF16 R44, gdesc[UR4], R44 ;  /* 0x00000000042c79f0 */ /* 0x000fe8000870182c */
[----:B------:R-:W-:Y:S01]  /*4dc0*/  UMOV UR6, UR8 ;  /* 0x0000000800067c82 */ /* 0x000fe20008000000 */
[----:B------:R-:W-:Y:S01]  /*4dd0*/  UMOV UR7, 0x40000000 ;  /* 0x4000000000077882 */ /* 0x000fe20000000000 */
[----:B------:R-:W-:Y:S01]  /*4de0*/  ULDC UR8, c[0x0][0x75c] ;  /* 0x0001d70000087ab9 */ /* 0x000fe20000000800 */
[----:B------:R-:W-:Y:S01]  /*4df0*/  HGMMA.64x8x16.F32.BF16 R48, gdesc[UR4], R48 ;  /* 0x00000000043079f0 */ /* 0x000fe20008701830 */
[----:B------:R-:W-:Y:S01]  /*4e00*/  UMOV UR6, UR9 ;  /* 0x0000000900067c82 */ /* 0x000fe20008000000 */
[----:B------:R-:W-:Y:S01]  /*4e10*/  UMOV UR7, 0x40000000 ;  /* 0x4000000000077882 */ /* 0x000fe20000000000 */
[----:B------:R-:W-:Y:S01]  /*4e20*/  UMOV UR9, UR15 ;  /* 0x0000000f00097c82 */ /* 0x000fe20008000000 */
[----:B------:R-:W-:Y:S01]  /*4e30*/  HGMMA.64x8x16.F32.BF16 R52, gdesc[UR4], R52 ;  /* 0x00000000043479f0 */ /* 0x000fe20008701834 */
[----:B------:R-:W-:Y:S01]  /*4e40*/  UMOV UR6, UR10 ;  /* 0x0000000a00067c82 */ /* 0x000fe20008000000 */
[----:B------:R-:W-:-:S02]  /*4e50*/  UMOV UR7, 0x40000000 ;  /* 0x4000000000077882 */ /* 0x000fc40000000000 */
[----:B------:R-:W-:Y:S01]  /*4e60*/  HGMMA.64x8x16.F32.BF16 R216, gdesc[UR4], R216 ;  /* 0x0000000004d879f0 */ /* 0x000fe200087018d8 */
[----:B------:R-:W-:Y:S01]  /*4e70*/  UMOV UR6, UR11 ;  /* 0x0000000b00067c82 */ /* 0x000fe20008000000 */
[----:B------:R-:W-:Y:S01]  /*4e80*/  UMOV UR7, 0x40000000 ;  /* 0x4000000000077882 */ /* 0x000fe20000000000 */
[----:B------:R-:W-:Y:S01]  /*4e90*/  UMOV UR11, UR19 ;  /* 0x00000013000b7c82 */ /* 0x000fe20008000000 */
[----:B------:R-:W-:Y:S01]  /*4ea0*/  HGMMA.64x8x16.F32.BF16 R220, gdesc[UR4], R220, gsb0 ;  /* 0x0000000004dc79f0 */ /* 0x000fe200080018dc */
[----:B------:R-:W-:Y:S01]  /*4eb0*/  ULDC UR4, c[0x0][0x744] ;  /* 0x0001d10000047ab9 */ /* 0x000fe20000000800 */
[----:B------:R-:W-:Y:S01]  /*4ec0*/  UMOV UR7, 0x40 ;  /* 0x0000004000077882 */ /* 0x000fe20000000000 */
[----:B------:R-:W-:Y:S02]  /*4ed0*/  WARPGROUP.DEPBAR.LE gsb0, 0x1 ;  /* 0x00008000000079c5 */ /* 0x000fe40000010100 */
[----:B------:R-:W-:Y:S01]  /*4ee0*/  FMUL.FTZ R11, R24, UR8 ;  /* 0x00000008180b7c20 */ /* 0x000fe20008410000 */
[----:B------:R-:W-:Y:S01]  /*4ef0*/  FMUL.FTZ R12, R26, UR8 ;  /* 0x000000081a0c7c20 */ /* 0x000fe20008410000 */
[----:B------:R-:W-:Y:S01]  /*4f00*/  FMUL.FTZ R13, R25, UR8 ;  /* 0x00000008190d7c20 */ /* 0x000fe20008410000 */
[----:B------:R-:W-:Y:S01]  /*4f10*/  FMUL.FTZ R15, R27, UR8 ;  /* 0x000000081b0f7c20 */ /* 0x000fe20008410000 */
[----:B------:R-:W1:Y:S01]  /*4f20*/  LDS R14, [R224+0x2c320] ;  /* 0x02c32000e00e7984 */ /* 0x000e620000000800 */
[----:B------:R-:W-:Y:S01]  /*4f30*/  FMUL.FTZ R24, R28, UR8 ;  /* 0x000000081c187c20 */ /* 0x000fe20008410000 */
[----:B------:R-:W2:Y:S01]  /*4f40*/  MUFU.TANH R11, R11 ;  /* 0x0000000b000b7308 */ /* 0x000ea20000002400 */
[----:B------:R-:W-:Y:S01]  /*4f50*/  FMUL.FTZ R26, R29, UR8 ;  /* 0x000000081d1a7c20 */ /* 0x000fe20008410000 */
[----:B------:R-:W-:Y:S01]  /*4f60*/  FMUL.FTZ R29, R32, UR8 ;  /* 0x00000008201d7c20 */ /* 0x000fe20008410000 */
[----:B------:R-:W-:Y:S01]  /*4f70*/  FMUL.FTZ R27, R30, UR8 ;  /* 0x000000081e1b7c20 */ /* 0x000fe20008410000 */
[----:B------:R-:W-:Y:S01]  /*4f80*/  FMUL.FTZ R32, R37, UR8 ;  /* 0x0000000825207c20 */ /* 0x000fe20008410000 */
[----:B------:R-:W-:Y:S01]  /*4f90*/  FMUL.FTZ R28, R31, UR8 ;  /* 0x000000081f1c7c20 */ /* 0x000fe20008410000 */
[----:B------:R-:W-:Y:S01]  /*4fa0*/  FMUL.FTZ R30, R35, UR8 ;  /* 0x00000008231e7c20 */ /* 0x000fe20008410000 */
[----:B------:R-:W-:Y:S01]  /*4fb0*/  FMUL.FTZ R35, R41, UR8 ;  /* 0x0000000829237c20 */ /* 0x000fe20008410000 */
[----:B------:R-:W3:Y:S01]  /*4fc0*/  MUFU.TANH R12, R12 ;  /* 0x0000000c000c7308 */ /* 0x000ee20000002400 */
[----:B------:R-:W-:Y:S01]  /*4fd0*/  FMUL.FTZ R40, R40, UR8 ;  /* 0x0000000828287c20 */ /* 0x000fe20008410000 */
[----:B------:R-:W-:Y:S01]  /*4fe0*/  FMUL.FTZ R31, R36, UR8 ;  /* 0x00000008241f7c20 */ /* 0x000fe20008410000 */
[----:B------:R-:W-:-:S05]  /*4ff0*/  FMUL.FTZ R36, R42, UR8 ;  /* 0x000000082a247c20 */ /* 0x000fca0008410000 */
[----:B------:R-:W5:Y:S01]  /*5000*/  MUFU.TANH R13, R13 ;  /* 0x0000000d000d7308 */ /* 0x000f620000002400 */
[C---:B--2---:R-:W-:Y:S01]  /*5010*/  FSEL R7, R11.reuse, -INF , P1 ;  /* 0xff8000000b077808 */ /* 0x044fe20000800000 */
[----:B------:R-:W-:-:S04]  /*5020*/  FFMA.FTZ R11, -R11, R11, 1 ;  /* 0x3f8000000b0b7423 */ /* 0x000fc8000001010b */
[----:B----4-:R-:W-:Y:S02]  /*5030*/  FFMA.FTZ R25, R7, UR4, -R10 ;  /* 0x0000000407197c23 */ /* 0x010fe4000801080a */
[----:B------:R-:W2:Y:S01]  /*5040*/  MUFU.TANH R15, R15 ;  /* 0x0000000f000f7308 */ /* 0x000ea20000002400 */
[----:B---3--:R-:W-:Y:S02]  /*5050*/  FSEL R7, R12, -INF , P1 ;  /* 0xff8000000c077808 */ /* 0x008fe40000800000 */
[----:B------:R-:W-:-:S03]  /*5060*/  ISETP.GT.AND P1, PT, R2, 0x10, PT ;  /* 0x000000100200780c */ /* 0x000fc60003f24270 */
[----:B------:R-:W-:Y:S02]  /*5070*/  FFMA.FTZ R23, R7, UR4, -R8 ;  /* 0x0000000407177c23 */ /* 0x000fe40008010808 */
[----:B------:R-:W-:Y:S01]  /*5080*/  MUFU.EX2 R25, R25 ;  /* 0x0000001900197308 */ /* 0x000fe20000000800 */
[C---:B-----5:R-:W-:Y:S01]  /*5090*/  FSEL R21, R13.reuse, -INF , P2 ;  /* 0xff8000000d157808 */ /* 0x060fe20001000000 */
[----:B------:R-:W-:-:S04]  /*50a0*/  FFMA.FTZ R13, -R13, R13, 1 ;  /* 0x3f8000000d0d7423 */ /* 0x000fc8000001010d */
[----:B------:R-:W-:Y:S02]  /*50b0*/  FFMA.FTZ R20, R21, UR4, -R10 ;  /* 0x0000000415147c23 */ /* 0x000fe4000801080a */
[----:B------:R-:W3:Y:S01]  /*50c0*/  LDS R21, [R224+0x2c300] ;  /* 0x02c30000e0157984 */ /* 0x000ee20000000800 */
[----:B--2---:R-:W-:Y:S01]  /*50d0*/  FSEL R7, R15, -INF , P2 ;  /* 0xff8000000f077808 */ /* 0x004fe20001000000 */
[----:B------:R-:W-:Y:S02]  /*50e0*/  WARPGROUP.DEPBAR.LE gsb0, 0x0 ;  /* 0x00008000000079c5 */ /* 0x000fe40000010000 */
[----:B------:R-:W-:Y:S01]  /*50f0*/  MUFU.EX2 R23, R23 ;  /* 0x0000001700177308 */ /* 0x000fe20000000800 */
[----:B------:R-:W-:Y:S01]  /*5100*/  ISETP.GT.AND P2, PT, R2, 0x20, PT ;  /* 0x000000200200780c */ /* 0x000fe20003f44270 */
[----:B------:R-:W-:Y:S01]  /*5110*/  FFMA.FTZ R22, R7, UR4, -R8 ;  /* 0x0000000407167c23 */ /* 0x000fe20008010808 */
[--C-:B-1----:R-:W-:Y:S01]  /*5120*/  FADD.FTZ R54, R54, -R14.reuse ;  /* 0x8000000e36367221 */ /* 0x102fe20000010000 */
[--C-:B------:R-:W-:Y:S01]  /*5130*/  FADD.FTZ R51, R51, -R14.reuse ;  /* 0x8000000e33337221 */ /* 0x100fe20000010000 */
[--C-:B------:R-:W-:Y:S01]  /*5140*/  FADD.FTZ R222, R222, -R14.reuse ;  /* 0x8000000edede7221 */ /* 0x100fe20000010000 */
[--C-:B------:R-:W-:Y:S01]  /*5150*/  FADD.FTZ R50, R50, -R14.reuse ;  /* 0x8000000e32327221 */ /* 0x100fe20000010000 */
[--C-:B------:R-:W-:Y:S01]  /*5160*/  FADD.FTZ R55, R55, -R14.reuse ;  /* 0x8000000e37377221 */ /* 0x100fe20000010000 */
[----:B------:R-:W1:Y:S01]  /*5170*/  MUFU.EX2 R20, R20 ;  /* 0x0000001400147308 */ /* 0x000e620000000800 */
[--C-:B------:R-:W-:Y:S01]  /*5180*/  FADD.FTZ R218, R218, -R14.reuse ;  /* 0x8000000edada7221 */ /* 0x100fe20000010000 */
[----:B------:R-:W-:-:S06]  /*5190*/  FADD.FTZ R219, R219, -R14 ;  /* 0x8000000edbdb7221 */ /* 0x000fcc0000010000 */
[----:B------:R-:W2:Y:S08]  /*51a0*/  MUFU.EX2 R22, R22 ;  /* 0x0000001600167308 */ /* 0x000eb00000000800 */
[----:B------:R-:W4:Y:S01]  /*51b0*/  MUFU.TANH R24, R24 ;  /* 0x0000001800187308 */ /* 0x000f220000002400 */
[----:B-1----:R-:W-:-:S07]  /*51c0*/  F2FP.BF16.F32.PACK_AB R6, R20, R25 ;  /* 0x000000191406723e */ /* 0x002fce00000010ff */
[----:B------:R-:W1:Y:S01]  /*51d0*/  MUFU.TANH R26, R26 ;  /* 0x0000001a001a7308 */ /* 0x000e620000002400 */
[----:B--2---:R-:W-:Y:S01]  /*51e0*/  F2FP.BF16.F32.PACK_AB R7, R22, R23 ;  /* 0x000000171607723e */ /* 0x004fe200000010ff */
[----:B------:R-:W-:Y:S01]  /*51f0*/  BAR.SYNC.DEFER_BLOCKING 0x9, 0x100 ;  /* 0x0244000000007b1d */ /* 0x000fe20000010000 */
[--C-:B---3--:R-:W-:Y:S01]  /*5200*/  FADD.FTZ R44, R44, -R21.reuse ;  /* 0x800000152c2c7221 */ /* 0x108fe20000010000 */
[--C-:B------:R-:W-:Y:S01]  /*5210*/  FADD.FTZ R45, R45, -R21.reuse ;  /* 0x800000152d2d7221 */ /* 0x100fe20000010000 */
[--C-:B------:R-:W-:Y:S01]  /*5220*/  FADD.FTZ R48, R48, -R21.reuse ;  /* 0x8000001530307221 */ /* 0x100fe20000010000 */
[--C-:B------:R-:W-:Y:S02]  /*5230*/  FADD.FTZ R49, R49, -R21.reuse ;  /* 0x8000001531317221 */ /* 0x100fe40000010000 */
[----:B------:R-:W-:Y:S01]  /*5240*/  MUFU.TANH R29, R29 ;  /* 0x0000001d001d7308 */ /* 0x000fe20000002400 */
[----:B----4-:R-:W-:Y:S01]  /*5250*/  FSEL R37, R24, -INF , P1 ;  /* 0xff80000018257808 */ /* 0x010fe20000800000 */
[--C-:B------:R-:W-:Y:S01]  /*5260*/  FADD.FTZ R52, R52, -R21.reuse ;  /* 0x8000001534347221 */ /* 0x100fe20000010000 */
[--C-:B------:R-:W-:Y:S01]  /*5270*/  FADD.FTZ R53, R53, -R21.reuse ;  /* 0x8000001535357221 */ /* 0x100fe20000010000 */
[--C-:B------:R-:W-:Y:S01]  /*5280*/  FADD.FTZ R216, R216, -R21.reuse ;  /* 0x80000015d8d87221 */ /* 0x100fe20000010000 */
[--C-:B------:R-:W-:Y:S01]  /*5290*/  FADD.FTZ R217, R217, -R21.reuse ;  /* 0x80000015d9d97221 */ /* 0x100fe20000010000 */
[----:B------:R-:W-:Y:S01]  /*52a0*/  FFMA.FTZ R37, R37, UR4, -R10 ;  /* 0x0000000425257c23 */ /* 0x000fe2000801080a */
[--C-:B------:R-:W-:Y:S01]  /*52b0*/  FADD.FTZ R220, R220, -R21.reuse ;  /* 0x80000015dcdc7221 */ /* 0x100fe20000010000 */
[----:B------:R-:W-:Y:S01]  /*52c0*/  MUFU.TANH R27, R27 ;  /* 0x0000001b001b7308 */ /* 0x000fe20000002400 */
[----:B-1----:R-:W-:Y:S01]  /*52d0*/  FSEL R41, R26, -INF , P3 ;  /* 0xff8000001a297808 */ /* 0x002fe20001800000 */
[----:B------:R-:W-:Y:S01]  /*52e0*/  FADD.FTZ R221, R221, -R21 ;  /* 0x80000015dddd7221 */ /* 0x000fe20000010000 */
[----:B------:R-:W-:Y:S01]  /*52f0*/  FMUL.FTZ R44, R25, R44 ;  /* 0x0000002c192c7220 */ /* 0x000fe20000410000 */
[----:B------:R-:W-:Y:S01]  /*5300*/  FMUL.FTZ R25, R43, UR8 ;  /* 0x000000082b197c20 */ /* 0x000fe20008410000 */
[----:B------:R-:W-:Y:S01]  /*5310*/  FMUL.FTZ R20, R20, R45 ;  /* 0x0000002d14147220 */ /* 0x000fe20000410000 */
[----:B------:R-:W-:Y:S01]  /*5320*/  FFMA.FTZ R24, -R24, R24, 1 ;  /* 0x3f80000018187423 */ /* 0x000fe20000010118 */
[----:B------:R-:W-:Y:S01]  /*5330*/  FMUL.FTZ R11, R11, R44 ;  /* 0x0000002c0b0b7220 */ /* 0x000fe20000410000 */
[----:B------:R-:W1:Y:S01]  /*5340*/  MUFU.EX2 R37, R37 ;  /* 0x0000002500257308 */ /* 0x000e620000000800 */
[----:B------:R-:W-:Y:S01]  /*5350*/  FMUL.FTZ R20, R13, R20 ;  /* 0x000000140d147220 */ /* 0x000fe20000410000 */
[----:B------:R2:W-:Y:S06]  /*5360*/  STSM.16.M88.2 [R0+0x2c500], R6 ;  /* 0x02c5000600007844 */ /* 0x0005ec0000000100 */
[----:B------:R-:W-:Y:S01]  /*5370*/  MUFU.TANH R28, R28 ;  /* 0x0000001c001c7308 */ /* 0x000fe20000002400 */
[----:B--2---:R-:W-:Y:S01]  /*5380*/  FMUL.FTZ R6, R33, UR8 ;  /* 0x0000000821067c20 */ /* 0x004fe20008410000 */
[----:B------:R-:W-:Y:S01]  /*5390*/  FMUL.FTZ R33, R38, UR8 ;  /* 0x0000000826217c20 */ /* 0x000fe20008410000 */
[----:B------:R-:W-:-:S05]  /*53a0*/  FADD.FTZ R38, R46, -R14 ;  /* 0x8000000e2e267221 */ /* 0x000fca0000010000 */
[----:B------:R2:W-:Y:S01]  /*53b0*/  MUFU.TANH R21, R40 ;  /* 0x0000002800157308 */ /* 0x0005e20000002400 */
[----:B-1----:R-:W-:Y:S01]  /*53c0*/  FMUL.FTZ R45, R37, R48 ;  /* 0x00000030252d7220 */ /* 0x002fe20000410000 */
[----:B------:R-:W-:Y:S01]  /*53d0*/  FMUL.FTZ R7, R34, UR8 ;  /* 0x0000000822077c20 */ /* 0x000fe20008410000 */
[----:B------:R-:W-:Y:S01]  /*53e0*/  FMUL.FTZ R38, R23, R38 ;  /* 0x0000002617267220 */ /* 0x000fe20000410000 */
[----:B------:R-:W-:Y:S01]  /*53f0*/  FSEL R23, R27, -INF , P1 ;  /* 0xff8000001b177808 */ /* 0x000fe20000800000 */
[----:B------:R-:W-:Y:S01]  /*5400*/  FMUL.FTZ R13, R24, R45 ;  /* 0x0000002d180d7220 */ /* 0x000fe20000410000 */
[----:B------:R-:W-:Y:S01]  /*5410*/  ISETP.GT.AND P1, PT, R2, 0x21, PT ;  /* 0x000000210200780c */ /* 0x000fe20003f24270 */
[----:B------:R-:W-:Y:S01]  /*5420*/  FFMA.FTZ R24, -R29, R29, 1 ;  /* 0x3f8000001d187423 */ /* 0x000fe2000001011d */
[----:B------:R-:W1:Y:S01]  /*5430*/  MUFU.TANH R6, R6 ;  /* 0x0000000600067308 */ /* 0x000e620000002400 */
[----:B--2---:R-:W-:Y:S01]  /*5440*/  FFMA.FTZ R40, R41, UR4, -R10 ;  /* 0x0000000429287c23 */ /* 0x004fe2000801080a */
[----:B------:R-:W-:Y:S01]  /*5450*/  FSEL R41, R29, -INF , P2 ;  /* 0xff8000001d297808 */ /* 0x000fe20001000000 */
[----:B------:R-:W-:Y:S01]  /*5460*/  FMUL.FTZ R34, R39, UR8 ;  /* 0x0000000827227c20 */ /* 0x000fe20008410000 */
[----:B------:R-:W-:Y:S01]  /*5470*/  FADD.FTZ R39, R47, -R14 ;  /* 0x8000000e2f277221 */ /* 0x000fe20000010000 */
[----:B------:R-:W-:Y:S01]  /*5480*/  FFMA.FTZ R23, R23, UR4, -R8 ;  /* 0x0000000417177c23 */ /* 0x000fe20008010808 */
[----:B------:R-:W-:Y:S01]  /*5490*/  FADD.FTZ R14, R223, -R14 ;  /* 0x8000000edf0e7221 */ /* 0x000fe20000010000 */
[----:B------:R-:W-:Y:S01]  /*54a0*/  FFMA.FTZ R41, R41, UR4, -R10 ;  /* 0x0000000429297c23 */ /* 0x000fe2000801080a */
[----:B------:R-:W2:Y:S01]  /*54b0*/  MUFU.TANH R31, R31 ;  /* 0x0000001f001f7308 */ /* 0x000ea20000002400 */
[----:B------:R-:W-:Y:S01]  /*54c0*/  FMUL.FTZ R39, R22, R39 ;  /* 0x0000002716277220 */ /* 0x000fe20000410000 */
[----:B------:R-:W-:Y:S01]  /*54d0*/  FFMA.FTZ R22, -R26, R26, 1 ;  /* 0x3f8000001a167423 */ /* 0x000fe2000001011a */
[----:B------:R-:W-:-:S05]  /*54e0*/  FFMA.FTZ R27, -R27, R27, 1 ;  /* 0x3f8000001b1b7423 */ /* 0x000fca000001011b */
[----:B------:R-:W3:Y:S01]  /*54f0*/  MUFU.EX2 R41, R41 ;  /* 0x0000002900297308 */ /* 0x000ee20000000800 */
[----:B-1----:R-:W-:-:S05]  /*5500*/  FSEL R43, R6, -INF , P1 ;  /* 0xff800000062b7808 */ /* 0x002fca0000800000 */
[----:B------:R-:W-:Y:S01]  /*5510*/  FFMA.FTZ R42, R43, UR4, -R10 ;  /* 0x000000042b2a7c23 */ /* 0x000fe2000801080a */
[----:B------:R-:W-:Y:S01]  /*5520*/  FSEL R43, R28, -INF , P3 ;  /* 0xff8000001c2b7808 */ /* 0x000fe20001800000 */
[----:B------:R-:W1:Y:S01]  /*5530*/  MUFU.TANH R32, R32 ;  /* 0x0000002000207308 */ /* 0x000e620000002400 */
[----:B------:R-:W-:-:S03]  /*5540*/  ISETP.GT.AND P3, PT, R2, 0x30, PT ;  /* 0x000000300200780c */ /* 0x000fc60003f64270 */
[----:B------:R-:W-:Y:S01]  /*5550*/  FFMA.FTZ R44, R43, UR4, -R8 ;  /* 0x000000042b2c7c23 */ /* 0x000fe20008010808 */
[----:B--2---:R-:W-:-:S03]  /*5560*/  FSEL R29, R31, -INF , P3 ;  /* 0xff8000001f1d7808 */ /* 0x004fc60001800000 */
[----:B------:R-:W2:Y:S01]  /*5570*/  MUFU.EX2 R40, R40 ;  /* 0x0000002800287308 */ /* 0x000ea20000000800 */
[----:B---3--:R-:W-:Y:S01]  /*5580*/  FMUL.FTZ R43, R41, R52 ;  /* 0x00000034292b7220 */ /* 0x008fe20000410000 */
[----:B------:R-:W-:Y:S01]  /*5590*/  FFMA.FTZ R45, R29, UR4, -R10 ;  /* 0x000000041d2d7c23 */ /* 0x000fe2000801080a */
[----:B------:R-:W-:Y:S02]  /*55a0*/  FFMA.FTZ R29, -R6, R6, 1 ;  /* 0x3f800000061d7423 */ /* 0x000fe40000010106 */
[----:B------:R-:W-:-:S03]  /*55b0*/  FMUL.FTZ R24, R24, R43 ;  /* 0x0000002b18187220 */ /* 0x000fc60000410000 */
[----:B------:R-:W3:Y:S01]  /*55c0*/  MUFU.TANH R35, R35 ;  /* 0x0000002300237308 */ /* 0x000ee20000002400 */
[----:B-1----:R-:W-:-:S07]  /*55d0*/  FSEL R43, R32, -INF , P4 ;  /* 0xff800000202b7808 */ /* 0x002fce0002000000 */
[----:B------:R-:W1:Y:S01]  /*55e0*/  MUFU.TANH R30, R30 ;  /* 0x0000001e001e7308 */ /* 0x000e620000002400 */
[----:B--2---:R-:W-:-:S04]  /*55f0*/  FMUL.FTZ R49, R40, R49 ;  /* 0x0000003128317220 */ /* 0x004fc80000410000 */
[----:B------:R-:W-:-:S03]  /*5600*/  FMUL.FTZ R22, R22, R49 ;  /* 0x0000003116167220 */ /* 0x000fc60000410000 */
[----:B------:R-:W-:Y:S01]  /*5610*/  MUFU.EX2 R45, R45 ;  /* 0x0000002d002d7308 */ /* 0x000fe20000000800 */
[----:B---3--:R-:W-:Y:S02]  /*5620*/  FSEL R47, R35, -INF , P6 ;  /* 0xff800000232f7808 */ /* 0x008fe40003000000 */
[----:B------:R-:W-:-:S03]  /*5630*/  F2FP.BF16.F32.PACK_AB R22, R22, R13 ;  /* 0x0000000d1616723e */ /* 0x000fc600000010ff */
[----:B------:R-:W-:Y:S02]  /*5640*/  FFMA.FTZ R46, R47, UR4, -R10 ;  /* 0x000000042f2e7c23 */ /* 0x000fe4000801080a */
[----:B------:R-:W2:Y:S01]  /*5650*/  MUFU.TANH R33, R33 ;  /* 0x0000002100217308 */ /* 0x000ea20000002400 */
[----:B-1----:R-:W-:-:S05]  /*5660*/  FSEL R49, R30, -INF , P1 ;  /* 0xff8000001e317808 */ /* 0x002fca0000800000 */
[----:B------:R-:W-:Y:S02]  /*5670*/  FFMA.FTZ R48, R49, UR4, -R8 ;  /* 0x0000000431307c23 */ /* 0x000fe40008010808 */
[----:B------:R1:W3:Y:S08]  /*5680*/  MUFU.EX2 R26, R42 ;  /* 0x0000002a001a7308 */ /* 0x0002f00000000800 */
[----:B------:R-:W4:Y:S01]  /*5690*/  MUFU.TANH R34, R34 ;  /* 0x0000002200227308 */ /* 0x000f220000002400 */
[----:B-1----:R-:W-:Y:S01]  /*56a0*/  FFMA.FTZ R42, R43, UR4, -R10 ;  /* 0x000000042b2a7c23 */ /* 0x002fe2000801080a */
[C---:B------:R-:W-:Y:S01]  /*56b0*/  FSEL R43, R21.reuse, -INF , P5 ;  /* 0xff800000152b7808 */ /* 0x040fe20002800000 */
[----:B------:R-:W-:Y:S01]  /*56c0*/  FFMA.FTZ R21, -R21, R21, 1 ;  /* 0x3f80000015157423 */ /* 0x000fe20000010115 */
[C---:B--2---:R-:W-:Y:S01]  /*56d0*/  FSEL R49, R33.reuse, -INF , P3 ;  /* 0xff80000021317808 */ /* 0x044fe20001800000 */
[----:B------:R-:W-:-:S02]  /*56e0*/  FFMA.FTZ R33, -R33, R33, 1 ;  /* 0x3f80000021217423 */ /* 0x000fc40000010121 */
[----:B------:R-:W-:Y:S01]  /*56f0*/  FFMA.FTZ R43, R43, UR4, -R10 ;  /* 0x000000042b2b7c23 */ /* 0x000fe2000801080a */
[----:B------:R-:W1:Y:S01]  /*5700*/  MUFU.TANH R7, R7 ;  /* 0x0000000700077308 */ /* 0x000e620000002400 */
[----:B------:R-:W-:Y:S01]  /*5710*/  FFMA.FTZ R10, -R31, R31, 1 ;  /* 0x3f8000001f0a7423 */ /* 0x000fe2000001011f */
[----:B------:R-:W-:Y:S01]  /*5720*/  FMUL.FTZ R31, R45, R216 ;  /* 0x000000d82d1f7220 */ /* 0x000fe20000410000 */
[C---:B---3--:R-:W-:Y:S01]  /*5730*/  FMUL.FTZ R6, R26.reuse, R53 ;  /* 0x000000351a067220 */ /* 0x048fe20000410000 */
[----:B------:R-:W-:Y:S01]  /*5740*/  F2FP.BF16.F32.PACK_AB R26, R26, R41 ;  /* 0x000000291a1a723e */ /* 0x000fe200000010ff */
[----:B------:R-:W-:Y:S02]  /*5750*/  IMAD R216, R4, 0x2000, R9 ;  /* 0x0000200004d87824 */ /* 0x000fe400078e0209 */
[----:B------:R-:W-:Y:S01]  /*5760*/  FMUL.FTZ R10, R10, R31 ;  /* 0x0000001f0a0a7220 */ /* 0x000fe20000410000 */
[----:B------:R-:W-:Y:S01]  /*5770*/  FFMA.FTZ R31, -R32, R32, 1 ;  /* 0x3f800000201f7423 */ /* 0x000fe20000010120 */
[----:B------:R-:W2:Y:S01]  /*5780*/  MUFU.TANH R36, R36 ;  /* 0x0000002400247308 */ /* 0x000ea20000002400 */
[----:B----4-:R-:W-:Y:S01]  /*5790*/  FSEL R53, R34, -INF , P4 ;  /* 0xff80000022357808 */ /* 0x010fe20002000000 */
[----:B------:R-:W-:Y:S01]  /*57a0*/  FFMA.FTZ R32, -R35, R35, 1 ;  /* 0x3f80000023207423 */ /* 0x000fe20000010123 */
[--C-:B------:R-:W-:Y:S01]  /*57b0*/  FFMA.FTZ R35, R49, UR4, -R8.reuse ;  /* 0x0000000431237c23 */ /* 0x100fe20008010808 */
[----:B------:R-:W-:Y:S01]  /*57c0*/  FFMA.FTZ R49, -R12, R12, 1 ;  /* 0x3f8000000c317423 */ /* 0x000fe2000001010c */
[----:B------:R-:W-:Y:S01]  /*57d0*/  FMUL.FTZ R29, R29, R6 ;  /* 0x000000061d1d7220 */ /* 0x000fe20000410000 */
[----:B------:R-:W-:Y:S01]  /*57e0*/  FFMA.FTZ R12, R53, UR4, -R8 ;  /* 0x00000004350c7c23 */ /* 0x000fe20008010808 */
[----:B------:R-:W-:Y:S01]  /*57f0*/  FFMA.FTZ R34, -R34, R34, 1 ;  /* 0x3f80000022227423 */ /* 0x000fe20000010122 */
[----:B------:R-:W3:Y:S01]  /*5800*/  MUFU.TANH R25, R25 ;  /* 0x0000001900197308 */ /* 0x000ee20000002400 */
[----:B-1----:R-:W-:Y:S01]  /*5810*/  FSEL R47, R7, -INF , P2 ;  /* 0xff800000072f7808 */ /* 0x002fe20001000000 */
[----:B------:R-:W-:Y:S01]  /*5820*/  FMUL.FTZ R38, R49, R38 ;  /* 0x0000002631267220 */ /* 0x000fe20000410000 */
[----:B------:R-:W-:Y:S01]  /*5830*/  FFMA.FTZ R7, -R7, R7, 1 ;  /* 0x3f80000007077423 */ /* 0x000fe20000010107 */
[----:B------:R-:W-:-:S02]  /*5840*/  F2FP.BF16.F32.PACK_AB R52, R29, R24 ;  /* 0x000000181d34723e */ /* 0x000fc400000010ff */
[----:B------:R-:W-:Y:S02]  /*5850*/  FFMA.FTZ R47, R47, UR4, -R8 ;  /* 0x000000042f2f7c23 */ /* 0x000fe40008010808 */
[----:B------:R-:W1:Y:S01]  /*5860*/  MUFU.EX2 R42, R42 ;  /* 0x0000002a002a7308 */ /* 0x000e620000000800 */
[C---:B--2---:R-:W-:Y:S01]  /*5870*/  FSEL R53, R36.reuse, -INF , P5 ;  /* 0xff80000024357808 */ /* 0x044fe20002800000 */
[----:B------:R-:W-:-:S04]  /*5880*/  FFMA.FTZ R36, -R36, R36, 1 ;  /* 0x3f80000024247423 */ /* 0x000fc80000010124 */
[----:B------:R-:W-:Y:S02]  /*5890*/  FFMA.FTZ R49, R53, UR4, -R8 ;  /* 0x0000000435317c23 */ /* 0x000fe40008010808 */
[----:B------:R-:W2:Y:S01]  /*58a0*/  MUFU.EX2 R47, R47 ;  /* 0x0000002f002f7308 */ /* 0x000ea20000000800 */
[C---:B---3--:R-:W-:Y:S01]  /*58b0*/  FSEL R53, R25.reuse, -INF , P6 ;  /* 0xff80000019357808 */ /* 0x048fe20003000000 */
[----:B------:R-:W-:-:S04]  /*58c0*/  FFMA.FTZ R25, -R25, R25, 1 ;  /* 0x3f80000019197423 */ /* 0x000fc80000010119 */
[----:B------:R-:W-:Y:S01]  /*58d0*/  FFMA.FTZ R8, R53, UR4, -R8 ;  /* 0x0000000435087c23 */ /* 0x000fe20008010808 */
[----:B------:R-:W-:Y:S01]  /*58e0*/  FFMA.FTZ R53, -R30, R30, 1 ;  /* 0x3f8000001e357423 */ /* 0x000fe2000001011e */
[----:B------:R-:W3:Y:S01]  /*58f0*/  MUFU.EX2 R44, R44 ;  /* 0x0000002c002c7308 */ /* 0x000ee20000000800 */
[----:B-1----:R-:W-:Y:S01]  /*5900*/  FMUL.FTZ R6, R42, R217 ;  /* 0x000000d92a067220 */ /* 0x002fe20000410000 */
[----:B------:R-:W-:Y:S01]  /*5910*/  UIADD3 UR4, UR60, 0x2c500, URZ ;  /* 0x0002c5003c047890 */ /* 0x000fe2000fffe03f */
[----:B------:R-:W-:Y:S02]  /*5920*/  SHF.R.U32.HI R217, RZ, 0x4, R216 ;  /* 0x00000004ffd97819 */ /* 0x000fe400000116d8 */
[----:B------:R-:W-:Y:S01]  /*5930*/  FMUL.FTZ R31, R31, R6 ;  /* 0x000000061f1f7220 */ /* 0x000fe20000410000 */
[----:B------:R-:W-:Y:S01]  /*5940*/  FFMA.FTZ R6, -R15, R15, 1 ;  /* 0x3f8000000f067423 */ /* 0x000fe2000001010f */
[----:B------:R-:W-:Y:S01]  /*5950*/  USHF.R.U32.HI UR4, URZ, 0x4, UR4 ;  /* 0x000000043f047899 */ /* 0x000fe20008011604 */
[----:B------:R-:W1:Y:S01]  /*5960*/  MUFU.EX2 R49, R49 ;  /* 0x0000003100317308 */ /* 0x000e620000000800 */
[----:B--2---:R-:W-:Y:S01]  /*5970*/  FMUL.FTZ R30, R47, R54 ;  /* 0x000000362f1e7220 */ /* 0x004fe20000410000 */
[----:B------:R-:W-:Y:S01]  /*5980*/  FMUL.FTZ R39, R6, R39 ;  /* 0x0000002706277220 */ /* 0x000fe20000410000 */
[----:B------:R-:W-:Y:S01]  /*5990*/  FFMA.FTZ R6, -R28, R28, 1 ;  /* 0x3f8000001c067423 */ /* 0x000fe2000001011c */
[----:B------:R-:W-:Y:S01]  /*59a0*/  LOP3.LUT R217, R217, 0x3fff, RZ, 0xc0, !PT ;  /* 0x00003fffd9d97812 */ /* 0x000fe200078ec0ff */
[----:B------:R-:W-:Y:S01]  /*59b0*/  FMUL.FTZ R30, R7, R30 ;  /* 0x0000001e071e7220 */ /* 0x000fe20000410000 */
[----:B------:R-:W-:Y:S01]  /*59c0*/  ULOP3.LUT UR4, UR4, 0x3fff, URZ, 0xc0, !UPT ;  /* 0x00003fff04047892 */ /* 0x000fe2000f8ec03f */
[----:B------:R-:W-:Y:S01]  /*59d0*/  F2FP.BF16.F32.PACK_AB R9, R39, R38 ;  /* 0x000000262709723e */ /* 0x000fe200000010ff */
[----:B------:R-:W2:Y:S01]  /*59e0*/  MUFU.EX2 R23, R23 ;  /* 0x0000001700177308 */ /* 0x000ea20000000800 */
[----:B---3--:R-:W-:Y:S01]  /*59f0*/  FMUL.FTZ R51, R44, R51 ;  /* 0x000000332c337220 */ /* 0x008fe20000410000 */
[----:B------:R-:W-:Y:S01]  /*5a00*/  R2UR UR56, R217 ;  /* 0x00000000d93872ca */ /* 0x000fe200000e0000 */
[----:B------:R-:W-:Y:S01]  /*5a10*/  ULOP3.LUT UR4, UR4, 0x80000, URZ, 0xfc, !UPT ;  /* 0x0008000004047892 */ /* 0x000fe2000f8efc3f */
[----:B------:R-:W-:Y:S01]  /*5a20*/  F2FP.BF16.F32.PACK_AB R10, R31, R10 ;  /* 0x0000000a1f0a723e */ /* 0x000fe200000010ff */
[----:B------:R-:W-:Y:S01]  /*5a30*/  FMUL.FTZ R51, R6, R51 ;  /* 0x0000003306337220 */ /* 0x000fe20000410000 */
[----:B------:R-:W-:Y:S01]  /*5a40*/  F2FP.BF16.F32.PACK_AB R6, R40, R37 ;  /* 0x000000252806723e */ /* 0x000fe200000010ff */
[----:B------:R-:W-:Y:S01]  /*5a50*/  UIADD3 UR5, UR4, 0x80, URZ ;  /* 0x0000008004057890 */ /* 0x000fe2000fffe03f */
[----:B------:R-:W3:Y:S01]  /*5a60*/  MUFU.EX2 R8, R8 ;  /* 0x0000000800087308 */ /* 0x000ee20000000800 */
[----:B-1----:R-:W-:Y:S01]  /*5a70*/  FMUL.FTZ R7, R49, R222 ;  /* 0x000000de31077220 */ /* 0x002fe20000410000 */
[----:B------:R-:W-:-:S02]  /*5a80*/  UIADD3 UR6, UR4, 0x100, URZ ;  /* 0x0000010004067890 */ /* 0x000fc4000fffe03f */
[----:B------:R-:W-:Y:S01]  /*5a90*/  UMOV UR58, UR4 ;  /* 0x00000004003a7c82 */ /* 0x000fe20008000000 */
[----:B------:R-:W-:Y:S01]  /*5aa0*/  FMUL.FTZ R36, R36, R7 ;  /* 0x0000000724247220 */ /* 0x000fe20000410000 */
[----:B------:R-:W-:Y:S01]  /*5ab0*/  UMOV UR14, UR5 ;  /* 0x00000005000e7c82 */ /* 0x000fe20008000000 */
[----:B------:R-:W-:Y:S01]  /*5ac0*/  UMOV UR12, UR56 ;  /* 0x00000038000c7c82 */ /* 0x000fe20008000000 */
[----:B------:R-:W1:Y:S01]  /*5ad0*/  MUFU.EX2 R48, R48 ;  /* 0x0000003000307308 */ /* 0x000e620000000800 */
[----:B--2---:R-:W-:Y:S01]  /*5ae0*/  FMUL.FTZ R28, R23, R50 ;  /* 0x00000032171c7220 */ /* 0x004fe20000410000 */
[----:B------:R-:W-:Y:S01]  /*5af0*/  F2FP.BF16.F32.PACK_AB R7, R44, R23 ;  /* 0x000000172c07723e */ /* 0x000fe200000010ff */
[----:B------:R-:W-:Y:S02]  /*5b00*/  UIADD3 UR5, UR4, 0x180, URZ ;  /* 0x0000018004057890 */ /* 0x000fe4000fffe03f */
[----:B------:R-:W-:Y:S01]  /*5b10*/  FMUL.FTZ R28, R27, R28 ;  /* 0x0000001c1b1c7220 */ /* 0x000fe20000410000 */
[----:B------:R-:W-:Y:S01]  /*5b20*/  UMOV UR8, UR14 ;  /* 0x0000000e00087c82 */ /* 0x000fe20008000000 */
[----:B------:R2:W-:Y:S01]  /*5b30*/  STSM.16.M88.2 [R0+0x2cd00], R6 ;  /* 0x02cd000600007844 */ /* 0x0005e20000000100 */
[----:B------:R-:W4:Y:S01]  /*5b40*/  MUFU.EX2 R46, R46 ;  /* 0x0000002e002e7308 */ /* 0x000f220000000800 */
[----:B---3--:R-:W-:Y:S01]  /*5b50*/  FMUL.FTZ R14, R8, R14 ;  /* 0x0000000e080e7220 */ /* 0x008fe20000410000 */
[----:B------:R-:W-:Y:S01]  /*5b60*/  F2FP.BF16.F32.PACK_AB R23, R51, R28 ;  /* 0x0000001c3317723e */ /* 0x000fe200000010ff */
[----:B------:R-:W-:Y:S01]  /*5b70*/  UMOV UR16, UR56 ;  /* 0x0000003800107c82 */ /* 0x000fe20008000000 */
[----:B------:R-:W-:Y:S01]  /*5b80*/  UMOV UR18, UR5 ;  /* 0x0000000500127c82 */ /* 0x000fe20008000000 */
[----:B------:R-:W-:Y:S01]  /*5b90*/  FMUL.FTZ R25, R25, R14 ;  /* 0x0000000e19197220 */ /* 0x000fe20000410000 */
[----:B------:R-:W-:Y:S01]  /*5ba0*/  F2FP.BF16.F32.PACK_AB R14, R42, R45 ;  /* 0x0000002d2a0e723e */ /* 0x000fe200000010ff */
[----:B------:R-:W-:Y:S01]  /*5bb0*/  UMOV UR10, UR18 ;  /* 0x00000012000a7c82 */ /* 0x000fe20008000000 */
[----:B------:R-:W3:Y:S01]  /*5bc0*/  MUFU.EX2 R35, R35 ;  /* 0x0000002300237308 */ /* 0x000ee20000000800 */
[C---:B-1----:R-:W-:Y:S01]  /*5bd0*/  F2FP.BF16.F32.PACK_AB R27, R48.reuse, R47 ;  /* 0x0000002f301b723e */ /* 0x042fe200000010ff */
[----:B------:R-:W-:Y:S01]  /*5be0*/  FMUL.FTZ R50, R48, R55 ;  /* 0x0000003730327220 */ /* 0x000fe20000410000 */
[----:B------:R-:W-:Y:S01]  /*5bf0*/  F2FP.BF16.F32.PACK_AB R47, R8, R49 ;  /* 0x00000031082f723e */ /* 0x000fe200000010ff */
[----:B------:R-:W-:Y:S01]  /*5c00*/  UIADD3 UR50, UR4, 0x10, URZ ;  /* 0x0000001004327890 */ /* 0x000fe2000fffe03f */
[----:B------:R-:W-:Y:S01]  /*5c10*/  F2FP.BF16.F32.PACK_AB R8, R20, R11 ;  /* 0x0000000b1408723e */ /* 0x000fe200000010ff */
[----:B------:R-:W-:Y:S01]  /*5c20*/  STSM.16.M88.2 [R0+0x2d500], R26 ;  /* 0x02d5001a00007844 */ /* 0x000fe20000000100 */
[----:B------:R-:W-:Y:S01]  /*5c30*/  FMUL.FTZ R53, R53, R50 ;  /* 0x0000003235357220 */ /* 0x000fe20000410000 */
[----:B------:R-:W1:Y:S01]  /*5c40*/  MUFU.EX2 R12, R12 ;  /* 0x0000000c000c7308 */ /* 0x000e620000000800 */
[----:B----4-:R-:W-:Y:S01]  /*5c50*/  FMUL.FTZ R221, R46, R221 ;  /* 0x000000dd2edd7220 */ /* 0x010fe20000410000 */
[----:B------:R-:W-:Y:S01]  /*5c60*/  F2FP.BF16.F32.PACK_AB R25, R25, R36 ;  /* 0x000000241919723e */ /* 0x000fe200000010ff */
[----:B------:R-:W-:Y:S01]  /*5c70*/  UIADD3 UR5, UR4, 0x90, URZ ;  /* 0x0000009004057890 */ /* 0x000fe2000fffe03f */
[----:B------:R-:W-:Y:S01]  /*5c80*/  F2FP.BF16.F32.PACK_AB R53, R53, R30 ;  /* 0x0000001e3535723e */ /* 0x000fe200000010ff */
[----:B------:R-:W-:Y:S01]  /*5c90*/  FMUL.FTZ R32, R32, R221 ;  /* 0x000000dd20207220 */ /* 0x000fe20000410000 */
[----:B------:R-:W-:Y:S01]  /*5ca0*/  UIADD3 UR54, UR4, 0x190, URZ ;  /* 0x0000019004367890 */ /* 0x000fe2000fffe03f */
[----:B--2---:R-:W-:Y:S01]  /*5cb0*/  MOV R7, UR58 ;  /* 0x0000003a00077c02 */ /* 0x004fe20008000f00 */
[----:B------:R-:W2:Y:S01]  /*5cc0*/  MUFU.EX2 R43, R43 ;  /* 0x0000002b002b7308 */ /* 0x000ea20000000800 */
[----:B---3--:R-:W-:Y:S01]  /*5cd0*/  FMUL.FTZ R218, R35, R218 ;  /* 0x000000da23da7220 */ /* 0x008fe20000410000 */
[----:B------:R-:W-:Y:S01]  /*5ce0*/  UIADD3 UR46, UR4, 0x210, URZ ;  /* 0x00000210042e7890 */ /* 0x000fe2000fffe03f */
[----:B------:R-:W-:Y:S01]  /*5cf0*/  MOV R6, UR59 ;  /* 0x0000003b00067c02 */ /* 0x000fe20008000f00 */
[----:B------:R-:W-:Y:S01]  /*5d00*/  UIADD3 UR26, UR4, 0x20, URZ ;  /* 0x00000020041a7890 */ /* 0x000fe2000fffe03f */
[----:B------:R-:W-:Y:S01]  /*5d10*/  FMUL.FTZ R33, R33, R218 ;  /* 0x000000da21217220 */ /* 0x000fe20000410000 */
[----:B------:R-:W-:-:S02]  /*5d20*/  UIADD3 UR30, UR4, 0xa0, URZ ;  /* 0x000000a0041e7890 */ /* 0x000fc4000fffe03f */
[----:B------:R-:W-:Y:S01]  /*5d30*/  UIADD3 UR42, UR4, 0x120, URZ ;  /* 0x00000120042a7890 */ /* 0x000fe2000fffe03f */
[C---:B-1----:R-:W-:Y:S01]  /*5d40*/  F2FP.BF16.F32.PACK_AB R15, R12.reuse, R35 ;  /* 0x000000230c0f723e */ /* 0x042fe200000010ff */
[----:B------:R-:W-:Y:S01]  /*5d50*/  FMUL.FTZ R219, R12, R219 ;  /* 0x000000db0cdb7220 */ /* 0x000fe20000410000 */
[----:B------:R-:W-:Y:S01]  /*5d60*/  VIADD R12, R217, 0x100 ;  /* 0x00000100d90c7836 */ /* 0x000fe20000000000 */
[----:B------:R-:W-:Y:S02]  /*5d70*/  UIADD3 UR38, UR4, 0x1a0, URZ ;  /* 0x000001a004267890 */ /* 0x000fe4000fffe03f */
[----:B------:R-:W-:Y:S01]  /*5d80*/  STSM.16.M88.2 [R0+0x2dd00], R14 ;  /* 0x02dd000e00007844 */ /* 0x000fe20000000100 */
[----:B------:R-:W-:Y:S01]  /*5d90*/  FMUL.FTZ R34, R34, R219 ;  /* 0x000000db22227220 */ /* 0x000fe20000410000 */
[----:B------:R-:W-:Y:S01]  /*5da0*/  R2UR UR24, R12 ;  /* 0x000000000c1872ca */ /* 0x000fe200000e0000 */
[----:B--2---:R-:W-:Y:S01]  /*5db0*/  FMUL.FTZ R220, R43, R220 ;  /* 0x000000dc2bdc7220 */ /* 0x004fe20000410000 */
[----:B------:R-:W-:Y:S01]  /*5dc0*/  F2FP.BF16.F32.PACK_AB R46, R46, R43 ;  /* 0x0000002b2e2e723e */ /* 0x000fe200000010ff */
[----:B------:R-:W-:Y:S01]  /*5dd0*/  UIADD3 UR34, UR4, 0x220, URZ ;  /* 0x0000022004227890 */ /* 0x000fe2000fffe03f */
[----:B------:R-:W-:Y:S01]  /*5de0*/  F2FP.BF16.F32.PACK_AB R11, R34, R33 ;  /* 0x00000021220b723e */ /* 0x000fe200000010ff */
[----:B------:R-:W-:Y:S01]  /*5df0*/  FMUL.FTZ R21, R21, R220 ;  /* 0x000000dc15157220 */ /* 0x000fe20000410000 */
[----:B------:R-:W-:Y:S01]  /*5e00*/  VIADD R12, R217, 0x180 ;  /* 0x00000180d90c7836 */ /* 0x000fe20000000000 */
[----:B------:R-:W-:Y:S01]  /*5e10*/  STSM.16.M88.2 [R0+0x2e500], R46 ;  /* 0x02e5002e00007844 */ /* 0x000fe20000000100 */
[----:B------:R-:W-:-:S02]  /*5e20*/  UIADD3 UR22, UR4, 0x30, URZ ;  /* 0x0000003004167890 */ /* 0x000fc4000fffe03f */
[----:B------:R-:W-:Y:S01]  /*5e30*/  F2FP.BF16.F32.PACK_AB R24, R32, R21 ;  /* 0x000000152018723e */ /* 0x000fe200000010ff */
[----:B------:R1:W-:Y:S06]  /*5e40*/  MEMBAR.ALL.CTA ;  /* 0x0000000000007992 */ /* 0x0003ec0000008000 */
[----:B-1----:R-:W1:Y:S01]  /*5e50*/  FENCE.VIEW.ASYNC.S ;  /* 0x00000000000073c6 */ /* 0x002e620000000000 */
[----:B------:R-:W-:Y:S01]  /*5e60*/  R2UR UR20, R12 ;  /* 0x000000000c1472ca */ /* 0x000fe200000e0000 */
[----:B------:R-:W-:Y:S01]  /*5e70*/  UMOV UR28, UR24 ;  /* 0x00000018001c7c82 */ /* 0x000fe20008000000 */
[----:B------:R-:W-:Y:S01]  /*5e80*/  UMOV UR40, UR24 ;  /* 0x0000001800287c82 */ /* 0x000fe20008000000 */
[----:B------:R-:W-:Y:S01]  /*5e90*/  UMOV UR36, UR24 ;  /* 0x0000001800247c82 */ /* 0x000fe20008000000 */
[----:B------:R-:W-:Y:S01]  /*5ea0*/  UMOV UR32, UR24 ;  /* 0x0000001800207c82 */ /* 0x000fe20008000000 */
[----:B------:R-:W-:Y:S01]  /*5eb0*/  VIADD R12, R5, 0x80 ;  /* 0x00000080050c7836 */ /* 0x000fe20000000000 */
[----:B-1----:R-:W-:Y:S06]  /*5ec0*/  BAR.SYNC.DEFER_BLOCKING 0x9, 0x100 ;  /* 0x0244000000007b1d */ /* 0x002fec0000010000 */
[----:B------:R1:W-:Y:S04]  /*5ed0*/  STSM.16.M88.2 [R0+0x2ed00], R8 ;  /* 0x02ed000800007844 */ /* 0x0003e80000000100 */
[----:B------:R-:W-:Y:S04]  /*5ee0*/  STSM.16.M88.2 [R0+0x2f500], R22 ;  /* 0x02f5001600007844 */ /* 0x000fe80000000100 */
[----:B------:R-:W-:Y:S04]  /*5ef0*/  STSM.16.M88.2 [R0+0x2fd00], R52 ;  /* 0x02fd003400007844 */ /* 0x000fe80000000100 */
[----:B------:R2:W-:Y:S01]  /*5f00*/  STSM.16.M88.2 [R0+0x30500], R10 ;  /* 0x0305000a00007844 */ /* 0x0005e20000000100 */
[----:B-1----:R-:W-:-:S03]  /*5f10*/  VIADD R8, R217, 0x80 ;  /* 0x00000080d9087836 */ /* 0x002fc60000000000 */
[----:B------:R1:W-:Y:S01]  /*5f20*/  STSM.16.M88.2 [R0+0x30d00], R24 ;  /* 0x030d001800007844 */ /* 0x0003e20000000100 */
[----:B------:R-:W-:Y:S01]  /*5f30*/  WARPGROUP.ARRIVE ;  /* 0x00000000000079c5 */ /* 0x000fe20000000000 */
[----:B------:R-:W-:-:S05]  /*5f40*/  R2UR UR48, R8 ;  /* 0x00000000083072ca */ /* 0x000fca00000e0000 */
[----:B------:R-:W-:Y:S04]  /*5f50*/  HGMMA.64x16x16.F32.BF16 R56, gdesc[UR56].tnspA.tnspB, R56 ;  /* 0x60200000383879f0 */ /* 0x000fe80008701838 */
[----:B------:R-:W-:Y:S01]  /*5f60*/  HGMMA.64x16x16.F32.BF16 R64, gdesc[UR12].tnspA.tnspB, R64 ;  /* 0x602000000c4079f0 */ /* 0x000fe20008701840 */
[----:B------:R-:W-:Y:S01]  /*5f70*/  UMOV UR14, UR6 ;  /* 0x00000006000e7c82 */ /* 0x000fe20008000000 */
[----:B------:R-:W-:Y:S01]  /*5f80*/  UIADD3 UR6, UR4, 0x200, URZ ;  /* 0x0000020004067890 */ /* 0x000fe2000fffe03f */
[----:B------:R-:W-:Y:S01]  /*5f90*/  UMOV UR12, UR56 ;  /* 0x00000038000c7c82 */ /* 0x000fe20008000000 */
[----:B------:R-:W-:Y:S01]  /*5fa0*/  UMOV UR13, UR57 ;  /* 0x00000039000d7c82 */ /* 0x000fe20008000000 */
[----:B------:R-:W-:Y:S01]  /*5fb0*/  UMOV UR15, 0x40 ;  /* 0x00000040000f7882 */ /* 0x000fe20000000000 */
[----:B------:R-:W-:Y:S01]  /*5fc0*/  UMOV UR52, UR48 ;  /* 0x0000003000347c82 */ /* 0x000fe20008000000 */
[----:B------:R-:W-:Y:S01]  /*5fd0*/  HGMMA.64x16x16.F32.BF16 R72, gdesc[UR12].tnspA.tnspB, R72 ;  /* 0x602000000c4879f0 */ /* 0x000fe20008701848 */
[----:B------:R-:W-:Y:S01]  /*5fe0*/  UMOV UR12, UR14 ;  /* 0x0000000e000c7c82 */ /* 0x000fe20008000000 */
[----:B------:R-:W-:Y:S01]  /*5ff0*/  UMOV UR13, UR15 ;  /* 0x0000000f000d7c82 */ /* 0x000fe20008000000 */
[----:B------:R-:W-:Y:S01]  /*6000*/  UMOV UR44, UR48 ;  /* 0x00000030002c7c82 */ /* 0x000fe20008000000 */
[----:B------:R-:W-:Y:S01]  /*6010*/  HGMMA.64x16x16.F32.BF16 R80, gdesc[UR16].tnspA.tnspB, R80 ;  /* 0x60200000105079f0 */ /* 0x000fe20008701850 */
[----:B------:R-:W-:Y:S01]  /*6020*/  UMOV UR16, UR56 ;  /* 0x0000003800107c82 */ /* 0x000fe20008000000 */
[----:B------:R-:W-:Y:S01]  /*6030*/  UMOV UR17, UR57 ;  /* 0x0000003900117c82 */ /* 0x000fe20008000000 */
[----:B------:R-:W-:Y:S01]  /*6040*/  UMOV UR18, UR6 ;  /* 0x0000000600127c82 */ /* 0x000fe20008000000 */
[----:B------:R-:W-:Y:S01]  /*6050*/  UMOV UR19, 0x40 ;  /* 0x0000004000137882 */ /* 0x000fe20000000000 */
[----:B------:R-:W-:Y:S01]  /*6060*/  UIADD3 UR6, UR4, 0x110, URZ ;  /* 0x0000011004067890 */ /* 0x000fe2000fffe03f */
[----:B------:R-:W-:Y:S01]  /*6070*/  HGMMA.64x16x16.F32.BF16 R88, gdesc[UR16].tnspA.tnspB, R88 ;  /* 0x60200000105879f0 */ /* 0x000fe20008701858 */
[----:B------:R-:W-:Y:S01]  /*6080*/  UMOV UR14, UR18 ;  /* 0x00000012000e7c82 */ /* 0x000fe20008000000 */
[----:B------:R-:W-:Y:S01]  /*6090*/  UMOV UR15, UR19 ;  /* 0x00000013000f7c82 */ /* 0x000fe20008000000 */
[----:B------:R-:W-:Y:S01]  /*60a0*/  UMOV UR16, UR48 ;  /* 0x0000003000107c82 */ /* 0x000fe20008000000 */
[----:B------:R-:W-:Y:S01]  /*60b0*/  UMOV UR17, UR49 ;  /* 0x0000003100117c82 */ /* 0x000fe20008000000 */
[----:B------:R-:W-:Y:S01]  /*60c0*/  UMOV UR18, UR5 ;  /* 0x0000000500127c82 */ /* 0x000fe20008000000 */
[----:B------:R-:W-:Y:S01]  /*60d0*/  UMOV UR19, 0x40 ;  /* 0x0000004000137882 */ /* 0x000fe20000000000 */
[----:B------:R-:W-:Y:S01]  /*60e0*/  UMOV UR56, UR18 ;  /* 0x0000001200387c82 */ /* 0x000fe20008000000 */
[----:B------:R-:W-:Y:S01]  /*60f0*/  UMOV UR57, UR19 ;  /* 0x0000001300397c82 */ /* 0x000fe20008000000 */
[----:B------:R-:W-:Y:S01]  /*6100*/  MOV R221, UR56 ;  /* 0x0000003800dd7c02 */ /* 0x000fe20008000f00 */
[----:B------:R-:W-:Y:S01]  /*6110*/  UMOV UR56, UR12 ;  /* 0x0000000c00387c82 */ /* 0x000fe20008000000 */
[----:B------:R-:W-:Y:S01]  /*6120*/  UIADD3 UR5, UR60, 0x2ed00, URZ ;  /* 0x0002ed003c057890 */ /* 0x000fe2000fffe03f */
[----:B--2---:R-:W-:Y:S01]  /*6130*/  MOV R11, UR56 ;  /* 0x00000038000b7c02 */ /* 0x004fe20008000f00 */
[----:B------:R-:W-:Y:S01]  /*6140*/  UMOV UR12, UR20 ;  /* 0x00000014000c7c82 */ /* 0x000fe20008000000 */
[----:B------:R-:W-:Y:S01]  /*6150*/  MOV R220, UR57 ;  /* 0x0000003900dc7c02 */ /* 0x000fe20008000f00 */
[----:B------:R-:W-:Y:S01]  /*6160*/  USHF.R.U32.HI UR5, URZ, 0x4, UR5 ;  /* 0x000000043f057899 */ /* 0x000fe20008011605 */
[----:B------:R-:W-:Y:S01]  /*6170*/  UMOV UR57, UR13 ;  /* 0x0000000d00397c82 */ /* 0x000fe20008000000 */
[----:B------:R-:W-:Y:S01]  /*6180*/  UMOV UR13, UR21 ;  /* 0x00000015000d7c82 */ /* 0x000fe20008000000 */
[----:B------:R-:W-:Y:S01]  /*6190*/  MOV R10, UR57 ;  /* 0x00000039000a7c02 */ /* 0x000fe20008000f00 */
[----:B------:R-:W-:Y:S01]  /*61a0*/  UMOV UR57, 0x40000040 ;  /* 0x4000004000397882 */ /* 0x000fe20000000000 */
[----:B------:R-:W-:Y:S04]  /*61b0*/  HGMMA.64x16x16.F32.BF16 R56, gdesc[UR48].tnspA.tnspB, R56 ;  /* 0x60200000303879f0 */ /* 0x000fe80008701838 */
[----:B------:R-:W-:Y:S01]  /*61c0*/  HGMMA.64x16x16.F32.BF16 R64, gdesc[UR16].tnspA.tnspB, R64 ;  /* 0x60200000104079f0 */ /* 0x000fe20008701840 */
[----:B------:R-:W-:Y:S01]  /*61d0*/  UMOV UR16, UR48 ;  /* 0x0000003000107c82 */ /* 0x000fe20008000000 */
[----:B------:R-:W-:Y:S01]  /*61e0*/  UMOV UR17, UR49 ;  /* 0x0000003100117c82 */ /* 0x000fe20008000000 */
[----:B------:R-:W-:Y:S01]  /*61f0*/  UMOV UR18, UR6 ;  /* 0x0000000600127c82 */ /* 0x000fe20008000000 */
[----:B------:R-:W-:Y:S01]  /*6200*/  UMOV UR19, 0x40 ;  /* 0x0000004000137882 */ /* 0x000fe20000000000 */
[----:B------:R-:W-:Y:S01]  /*6210*/  R2UR UR6, R5 ;  /* 0x00000000050672ca */ /* 0x000fe200000e0000 */
[----:B------:R-:W-:Y:S01]  /*6220*/  UMOV UR58, UR18 ;  /* 0x00000012003a7c82 */ /* 0x000fe20008000000 */
[----:B------:R-:W-:Y:S01]  /*6230*/  UMOV UR59, UR19 ;  /* 0x00000013003b7c82 */ /* 0x000fe20008000000 */
[----:B------:R-:W-:Y:S01]  /*6240*/  HGMMA.64x16x16.F32.BF16 R72, gdesc[UR16].tnspA.tnspB, R72 ;  /* 0x60200000104879f0 */ /* 0x000fe20008701848 */
[----:B------:R-:W-:Y:S01]  /*6250*/  MOV R219, UR58 ;  /* 0x0000003a00db7c02 */ /* 0x000fe20008000f00 */
[----:B------:R-:W-:Y:S01]  /*6260*/  UMOV UR58, UR14 ;  /* 0x0000000e003a7c82 */ /* 0x000fe20008000000 */
[----:B------:R-:W-:Y:S01]  /*6270*/  UIADD3 UR14, UR4, 0xb0, URZ ;  /* 0x000000b0040e7890 */ /* 0x000fe2000fffe03f */
[----:B------:R-:W-:Y:S01]  /*6280*/  HGMMA.64x16x16.F32.BF16 R80, gdesc[UR52].tnspA.tnspB, R80 ;  /* 0x60200000345079f0 */ /* 0x000fe20008701850 */
[----:B------:R-:W-:Y:S01]  /*6290*/  MOV R23, UR58 ;  /* 0x0000003a00177c02 */ /* 0x000fe20008000f00 */
[----:B------:R-:W-:Y:S01]  /*62a0*/  UMOV UR58, UR10 ;  /* 0x0000000a003a7c82 */ /* 0x000fe20008000000 */
[----:B------:R-:W-:Y:S01]  /*62b0*/  UIADD3 UR10, UR4, 0x130, URZ ;  /* 0x00000130040a7890 */ /* 0x000fe2000fffe03f */
[----:B------:R-:W-:Y:S01]  /*62c0*/  MOV R218, UR59 ;  /* 0x0000003b00da7c02 */ /* 0x000fe20008000f00 */
[----:B------:R-:W-:Y:S01]  /*62d0*/  UIADD3 UR18, UR4, 0x1b0, URZ ;  /* 0x000001b004127890 */ /* 0x000fe2000fffe03f */
[----:B------:R-:W-:Y:S01]  /*62e0*/  HGMMA.64x16x16.F32.BF16 R88, gdesc[UR44].tnspA.tnspB, R88 ;  /* 0x602000002c5879f0 */ /* 0x000fe20008701858 */
[----:B------:R-:W-:Y:S01]  /*62f0*/  UMOV UR56, UR6 ;  /* 0x0000000600387c82 */ /* 0x000fe20008000000 */
[----:B------:R-:W-:Y:S01]  /*6300*/  UIADD3 UR6, UR4, 0x230, URZ ;  /* 0x0000023004067890 */ /* 0x000fe2000fffe03f */
[----:B------:R-:W-:Y:S01]  /*6310*/  MOV R9, UR58 ;  /* 0x0000003a00097c02 */ /* 0x000fe20008000f00 */
[----:B------:R-:W-:Y:S01]  /*6320*/  UMOV UR59, UR15 ;  /* 0x0000000f003b7c82 */ /* 0x000fe20008000000 */
[----:B------:R-:W-:Y:S01]  /*6330*/  UMOV UR52, UR8 ;  /* 0x0000000800347c82 */ /* 0x000fe20008000000 */
[----:B------:R-:W-:Y:S01]  /*6340*/  MOV R22, UR59 ;  /* 0x0000003b00167c02 */ /* 0x000fe20008000f00 */
        /* <DEDUP_REMOVED lines=8> */
[----:B------:R-:W-:Y:S01]  /*63d0*/  UMOV UR19, 0x40 ;  /* 0x0000004000137882 */ /* 0x000fe20000000000 */
[----:B------:R-:W-:Y:S01]  /*63e0*/  UMOV UR4, UR20 ;  /* 0x0000001400047c82 */ /* 0x000fe20008000000 */
[----:B------:R-:W-:Y:S01]  /*63f0*/  MOV R8, UR59 ;  /* 0x0000003b00087c02 */ /* 0x000fe20008000f00 */
[----:B------:R-:W-:-:S02]  /*6400*/  UMOV UR59, 0x8 ;  /* 0x00000008003b7882 */ /* 0x000fc40000000000 */
[----:B------:R-:W-:Y:S01]  /*6410*/  IMAD.U32 R21, RZ, RZ, UR59 ;  /* 0x0000003bff157e24 */ /* 0x000fe2000f8e00ff */
[----:B------:R-:W-:Y:S01]  /*6420*/  HGMMA.64x16x16.F32.BF16 R56, gdesc[UR24].tnspA.tnspB, R56 ;  /* 0x60200000183879f0 */ /* 0x000fe20008701838 */
[----:B------:R-:W-:-:S03]  /*6430*/  UMOV UR25, 0x40000040 ;  /* 0x4000004000197882 */ /* 0x000fc60000000000 */
[----:B------:R-:W-:Y:S04]  /*6440*/  HGMMA.64x16x16.F32.BF16 R64, gdesc[UR28].tnspA.tnspB, R64 ;  /* 0x602000001c4079f0 */ /* 0x000fe80008701840 */
[----:B------:R-:W-:Y:S04]  /*6450*/  HGMMA.64x16x16.F32.BF16 R72, gdesc[UR40].tnspA.tnspB, R72 ;  /* 0x60200000284879f0 */ /* 0x000fe80008701848 */
[----:B------:R-:W-:Y:S01]  /*6460*/  HGMMA.64x16x16.F32.BF16 R80, gdesc[UR36].tnspA.tnspB, R80 ;  /* 0x60200000245079f0 */ /* 0x000fe20008701850 */
[----:B------:R-:W-:Y:S01]  /*6470*/  UMOV UR36, UR52 ;  /* 0x0000003400247c82 */ /* 0x000fe20008000000 */
[----:B------:R-:W-:-:S02]  /*6480*/  UMOV UR37, UR53 ;  /* 0x0000003500257c82 */ /* 0x000fc40008000000 */
[----:B------:R-:W-:Y:S01]  /*6490*/  HGMMA.64x16x16.F32.BF16 R88, gdesc[UR32].tnspA.tnspB, R88 ;  /* 0x60200000205879f0 */ /* 0x000fe20008701858 */
[----:B------:R-:W-:-:S03]  /*64a0*/  ULOP3.LUT UR32, UR5, 0x3fff, URZ, 0xc0, !UPT ;  /* 0x00003fff05207892 */ /* 0x000fc6000f8ec03f */
[----:B------:R-:W-:Y:S01]  /*64b0*/  UMOV UR5, UR21 ;  /* 0x0000001500057c82 */ /* 0x000fe20008000000 */
[----:B------:R-:W-:-:S07]  /*64c0*/  ULOP3.LUT UR24, UR32, 0x400000, URZ, 0xfc, !UPT ;  /* 0x0040000020187892 */ /* 0x000fce000f8efc3f */
[----:B------:R-:W-:Y:S02]  /*64d0*/  UMOV UR58, UR24 ;  /* 0x00000018003a7c82 */ /* 0x000fe40008000000 */
[----:B------:R-:W-:Y:S01]  /*64e0*/  IMAD.U32 R20, RZ, RZ, UR58 ;  /* 0x0000003aff147e24 */ /* 0x000fe2000f8e00ff */
[----:B------:R-:W-:Y:S01]  /*64f0*/  HGMMA.64x16x16.F32.BF16 R56, gdesc[UR20].tnspA.tnspB, R56 ;  /* 0x60200000143879f0 */ /* 0x000fe20008701838 */
[----:B------:R-:W-:Y:S01]  /*6500*/  VIADD R216, R216, 0xffff0000 ;  /* 0xffff0000d8d87836 */ /* 0x000fe20000000000 */
[----:B------:R-:W-:Y:S02]  /*6510*/  UMOV UR21, 0x40000040 ;  /* 0x4000004000157882 */ /* 0x000fe40000000000 */
[----:B------:R-:W-:Y:S01]  /*6520*/  HGMMA.64x16x16.F32.BF16 R64, gdesc[UR12].tnspA.tnspB, R64 ;  /* 0x602000000c4079f0 */ /* 0x000fe20008701840 */
[----:B------:R-:W-:-:S03]  /*6530*/  UMOV UR13, UR21 ;  /* 0x00000015000d7c82 */ /* 0x000fc60008000000 */
[----:B------:R-:W-:Y:S01]  /*6540*/  HGMMA.64x16x16.F32.BF16 R72, gdesc[UR8].tnspA.tnspB, R72 ;  /* 0x60200000084879f0 */ /* 0x000fe20008701848 */
[----:B------:R-:W-:Y:S01]  /*6550*/  S2UR UR8, SR_CTAID.Z ;  /* 0x00000000000879c3 */ /* 0x000fe20000002700 */
[----:B------:R-:W-:Y:S01]  /*6560*/  SHF.R.U32.HI R216, RZ, 0x4, R216 ;  /* 0x00000004ffd87819 */ /* 0x000fe200000116d8 */
[----:B------:R-:W-:Y:S01]  /*6570*/  UMOV UR9, UR21 ;  /* 0x0000001500097c82 */ /* 0x000fe20008000000 */
[----:B------:R-:W-:Y:S01]  /*6580*/  HGMMA.64x16x16.F32.BF16 R80, gdesc[UR16].tnspA.tnspB, R80 ;  /* 0x60200000105079f0 */ /* 0x000fe20008701850 */
[----:B------:R-:W-:-:S03]  /*6590*/  UMOV UR17, UR21 ;  /* 0x0000001500117c82 */ /* 0x000fc60008000000 */
[----:B------:R-:W-:Y:S01]  /*65a0*/  HGMMA.64x16x16.F32.BF16 R88, gdesc[UR4].tnspA.tnspB, R88, gsb0 ;  /* 0x60200000045879f0 */ /* 0x000fe20008001858 */
[----:B------:R2:W-:Y:S06]  /*65b0*/  MEMBAR.ALL.CTA ;  /* 0x0000000000007992 */ /* 0x0005ec0000008000 */
[----:B--2---:R-:W2:Y:S01]  /*65c0*/  FENCE.VIEW.ASYNC.S ;  /* 0x00000000000073c6 */ /* 0x004ea20000000000 */
[----:B------:R-:W-:Y:S01]  /*65d0*/  R2UR UR5, R12 ;  /* 0x000000000c0572ca */ /* 0x000fe200000e0000 */
[----:B------:R-:W-:Y:S01]  /*65e0*/  UIADD3 UR4, UR24, 0x80, URZ ;  /* 0x0000008018047890 */ /* 0x000fe2000fffe03f */
[----:B--2---:R-:W-:Y:S06]  /*65f0*/  BAR.SYNC.DEFER_BLOCKING 0x9, 0x100 ;  /* 0x0244000000007b1d */ /* 0x004fec0000010000 */
[----:B-1----:R-:W-:-:S06]  /*6600*/  WARPGROUP.ARRIVE ;  /* 0x00000000000079c5 */ /* 0x002fcc0000000000 */
[----:B------:R-:W-:Y:S01]  /*6610*/  HGMMA.64x64x16.F32.BF16 R24, gdesc[UR56].tnspA, RZ, !UPT ;  /* 0x20e00000381879f0 */ /* 0x000fe2000c7018ff */
[----:B------:R-:W-:Y:S01]  /*6620*/  UMOV UR56, UR5 ;  /* 0x0000000500387c82 */ /* 0x000fe20008000000 */
[----:B------:R-:W-:Y:S01]  /*6630*/  UMOV UR57, 0x40000040 ;  /* 0x4000004000397882 */ /* 0x000fe20000000000 */
[----:B------:R-:W-:Y:S01]  /*6640*/  UMOV UR58, UR4 ;  /* 0x00000004003a7c82 */ /* 0x000fe20008000000 */
[----:B------:R-:W-:Y:S01]  /*6650*/  UMOV UR59, 0x8 ;  /* 0x00000008003b7882 */ /* 0x000fe20000000000 */
[----:B------:R-:W-:Y:S01]  /*6660*/  IMAD.U32 R14, RZ, RZ, UR58 ;  /* 0x0000003aff0e7e24 */ /* 0x000fe2000f8e00ff */
[----:B------:R-:W-:Y:S01]  /*6670*/  UIADD3 UR4, UR24, 0x100, URZ ;  /* 0x0000010018047890 */ /* 0x000fe2000fffe03f */
[----:B------:R-:W-:Y:S01]  /*6680*/  IMAD.U32 R15, RZ, RZ, UR59 ;  /* 0x0000003bff0f7e24 */ /* 0x000fe2000f8e00ff */
[----:B------:R-:W-:Y:S01]  /*6690*/  HGMMA.64x64x16.F32.BF16 R24, gdesc[UR56].tnspA, R24 ;  /* 0x20e00000381879f0 */ /* 0x000fe20008701818 */
[----:B------:R-:W-:Y:S01]  /*66a0*/  R2UR UR59, R8 ;  /* 0x00000000083b72ca */ /* 0x000fe200000e0000 */
[----:B------:R-:W-:Y:S01]  /*66b0*/  VIADD R8, R5, 0x100 ;  /* 0x0000010005087836 */ /* 0x000fe20000000000 */
[----:B------:R-:W-:-:S02]  /*66c0*/  R2UR UR58, R9 ;  /* 0x00000000093a72ca */ /* 0x000fc400000e0000 */
[----:B------:R-:W-:Y:S02]  /*66d0*/  R2UR UR57, R10 ;  /* 0x000000000a3972ca */ /* 0x000fe400000e0000 */
[----:B------:R-:W-:Y:S02]  /*66e0*/  R2UR UR56, R11 ;  /* 0x000000000b3872ca */ /* 0x000fe400000e0000 */
[----:B------:R-:W-:Y:S01]  /*66f0*/  R2UR UR5, R8 ;  /* 0x00000000080572ca */ /* 0x000fe200000e0000 */
[----:B------:R-:W-:-:S04]  /*6700*/  VIADD R8, R5, 0x180 ;  /* 0x0000018005087836 */ /* 0x000fc80000000000 */
[----:B------:R-:W-:Y:S01]  /*6710*/  UMOV UR29, UR59 ;  /* 0x0000003b001d7c82 */ /* 0x000fe20008000000 */
[----:B------:R-:W-:Y:S01]  /*6720*/  UMOV UR59, 0x8 ;  /* 0x00000008003b7882 */ /* 0x000fe20000000000 */
[----:B------:R-:W-:Y:S01]  /*6730*/  UMOV UR28, UR58 ;  /* 0x0000003a001c7c82 */ /* 0x000fe20008000000 */
[----:B------:R-:W-:Y:S01]  /*6740*/  UMOV UR58, UR4 ;  /* 0x00000004003a7c82 */ /* 0x000fe20008000000 */
[----:B------:R-:W-:Y:S01]  /*6750*/  UMOV UR41, UR57 ;  /* 0x0000003900297c82 */ /* 0x000fe20008000000 */
[----:B------:R-:W-:Y:S01]  /*6760*/  UMOV UR57, 0x40000040 ;  /* 0x4000004000397882 */ /* 0x000fe20000000000 */
[----:B------:R-:W-:Y:S01]  /*6770*/  UMOV UR40, UR56 ;  /* 0x0000003800287c82 */ /* 0x000fe20008000000 */
[----:B------:R-:W-:Y:S01]  /*6780*/  IMAD.U32 R12, RZ, RZ, UR58 ;  /* 0x0000003aff0c7e24 */ /* 0x000fe2000f8e00ff */
[----:B------:R-:W-:Y:S01]  /*6790*/  UMOV UR56, UR5 ;  /* 0x0000000500387c82 */ /* 0x000fe20008000000 */
[----:B------:R-:W-:Y:S01]  /*67a0*/  IMAD.U32 R13, RZ, RZ, UR59 ;  /* 0x0000003bff0d7e24 */ /* 0x000fe2000f8e00ff */
[----:B------:R-:W-:Y:S01]  /*67b0*/  R2UR UR5, R8 ;  /* 0x00000000080572ca */ /* 0x000fe200000e0000 */
[----:B------:R-:W-:Y:S01]  /*67c0*/  UIADD3 UR4, UR24, 0x180, URZ ;  /* 0x0000018018047890 */ /* 0x000fe2000fffe03f */
[----:B------:R-:W-:Y:S01]  /*67d0*/  VIADD R8, R5, 0x200 ;  /* 0x0000020005087836 */ /* 0x000fe20000000000 */
[----:B------:R-:W-:Y:S01]  /*67e0*/  HGMMA.64x64x16.F32.BF16 R24, gdesc[UR56].tnspA, R24 ;  /* 0x20e00000381879f0 */ /* 0x000fe20008701818 */
[----:B------:R-:W-:-:S09]  /*67f0*/  R2UR UR59, R22 ;  /* 0x00000000163b72ca */ /* 0x000fd200000e0000 */
[----:B------:R-:W-:Y:S01]  /*6800*/  UMOV UR56, UR5 ;  /* 0x0000000500387c82 */ /* 0x000fe20008000000 */
[----:B------:R-:W-:Y:S01]  /*6810*/  R2UR UR58, R23 ;  /* 0x00000000173a72ca */ /* 0x000fe200000e0000 */
[----:B------:R-:W-:Y:S01]  /*6820*/  UMOV UR57, 0x40000040 ;  /* 0x4000004000397882 */ /* 0x000fe20000000000 */
[----:B------:R-:W-:Y:S01]  /*6830*/  R2UR UR5, R8 ;  /* 0x00000000080572ca */ /* 0x000fe200000e0000 */
[----:B------:R-:W-:Y:S01]  /*6840*/  VIADD R22, R217, 0x400 ;  /* 0x00000400d9167836 */ /* 0x000fe20000000000 */
[----:B------:R-:W-:Y:S01]  /*6850*/  UMOV UR49, UR59 ;  /* 0x0000003b00317c82 */ /* 0x000fe20008000000 */
[----:B------:R-:W-:-:S08]  /*6860*/  UMOV UR59, 0x8 ;  /* 0x00000008003b7882 */ /* 0x000fd00000000000 */
[----:B------:R-:W-:Y:S01]  /*6870*/  UMOV UR48, UR58 ;  /* 0x0000003a00307c82 */ /* 0x000fe20008000000 */
[----:B------:R-:W-:Y:S01]  /*6880*/  UMOV UR58, UR4 ;  /* 0x00000004003a7c82 */ /* 0x000fe20008000000 */
[----:B------:R-:W-:Y:S01]  /*6890*/  IMAD.U32 R11, RZ, RZ, UR59 ;  /* 0x0000003bff0b7e24 */ /* 0x000fe2000f8e00ff */
[----:B------:R-:W-:Y:S01]  /*68a0*/  UIADD3 UR4, UR24, 0x200, URZ ;  /* 0x0000020018047890 */ /* 0x000fe2000fffe03f */
[----:B------:R-:W-:Y:S01]  /*68b0*/  IMAD.U32 R10, RZ, RZ, UR58 ;  /* 0x0000003aff0a7e24 */ /* 0x000fe2000f8e00ff */
[----:B------:R-:W-:Y:S01]  /*68c0*/  HGMMA.64x64x16.F32.BF16 R24, gdesc[UR56].tnspA, R24 ;  /* 0x20e00000381879f0 */ /* 0x000fe20008701818 */
[----:B------:R-:W-:Y:S01]  /*68d0*/  R2UR UR59, R218 ;  /* 0x00000000da3b72ca */ /* 0x000fe200000e0000 */
[----:B------:R-:W-:Y:S01]  /*68e0*/  IMAD R218, R229, 0x2000, R230 ;  /* 0x00002000e5da7824 */ /* 0x000fe200078e02e6 */
[----:B------:R-:W-:Y:S02]  /*68f0*/  R2UR UR58, R219 ;  /* 0x00000000db3a72ca */ /* 0x000fe400000e0000 */
[----:B------:R-:W-:-:S02]  /*6900*/  R2UR UR57, R220 ;  /* 0x00000000dc3972ca */ /* 0x000fc400000e0000 */
[----:B------:R-:W-:Y:S02]  /*6910*/  R2UR UR56, R221 ;  /* 0x00000000dd3872ca */ /* 0x000fe400000e0000 */
[----:B------:R-:W-:-:S05]  /*6920*/  SHF.R.S32.HI R219, RZ, 0x1f, R218 ;  /* 0x0000001fffdb7819 */ /* 0x000fca00000114da */
[----:B------:R-:W-:Y:S01]  /*6930*/  UMOV UR53, UR59 ;  /* 0x0000003b00357c82 */ /* 0x000fe20008000000 */
[----:B------:R-:W-:Y:S01]  /*6940*/  UMOV UR59, 0x8 ;  /* 0x00000008003b7882 */ /* 0x000fe20000000000 */
[----:B------:R-:W-:Y:S01]  /*6950*/  UMOV UR52, UR58 ;  /* 0x0000003a00347c82 */ /* 0x000fe20008000000 */
[----:B------:R-:W-:Y:S01]  /*6960*/  UMOV UR58, UR4 ;  /* 0x00000004003a7c82 */ /* 0x000fe20008000000 */
[----:B------:R-:W-:Y:S01]  /*6970*/  UMOV UR45, UR57 ;  /* 0x00000039002d7c82 */ /* 0x000fe20008000000 */
[----:B------:R-:W-:Y:S01]  /*6980*/  UMOV UR57, 0x40000040 ;  /* 0x4000004000397882 */ /* 0x000fe20000000000 */
[----:B------:R-:W-:Y:S01]  /*6990*/  UMOV UR44, UR56 ;  /* 0x00000038002c7c82 */ /* 0x000fe20008000000 */
[----:B------:R-:W-:Y:S01]  /*69a0*/  UMOV UR56, UR5 ;  /* 0x0000000500387c82 */ /* 0x000fe20008000000 */
[----:B------:R-:W-:Y:S01]  /*69b0*/  IMAD.U32 R8, RZ, RZ, UR58 ;  /* 0x0000003aff087e24 */ /* 0x000fe2000f8e00ff */
[----:B------:R-:W1:Y:S01]  /*69c0*/  S2UR UR4, SR_CTAID.Y ;  /* 0x00000000000479c3 */ /* 0x000e620000002600 */
[----:B------:R-:W-:Y:S01]  /*69d0*/  IMAD.U32 R9, RZ, RZ, UR59 ;  /* 0x0000003bff097e24 */ /* 0x000fe2000f8e00ff */
[----:B-1----:R-:W-:Y:S01]  /*69e0*/  USHF.R.S32.HI UR5, URZ, 0x1f, UR4 ;  /* 0x0000001f3f057899 */ /* 0x002fe20008011404 */
[----:B------:R-:W-:Y:S01]  /*69f0*/  HGMMA.64x64x16.F32.BF16 R24, gdesc[UR56].tnspA, R24, gsb0 ;  /* 0x20e00000381879f0 */ /* 0x000fe20008001818 */
[----:B------:R-:W-:Y:S01]  /*6a00*/  R2UR UR59, R6 ;  /* 0x00000000063b72ca */ /* 0x000fe200000e0000 */
[----:B------:R-:W-:Y:S01]  /*6a10*/  WARPGROUP.ARRIVE ;  /* 0x00000000000079c5 */ /* 0x000fe20000000000 */
[----:B------:R-:W-:Y:S01]  /*6a20*/  R2UR UR58, R7 ;  /* 0x00000000073a72ca */ /* 0x000fe200000e0000 */
[----:B------:R-:W-:Y:S01]  /*6a30*/  UMOV UR57, 0x40000040 ;  /* 0x4000004000397882 */ /* 0x000fe20000000000 */
[----:B------:R-:W-:Y:S01]  /*6a40*/  R2UR UR56, R22 ;  /* 0x00000000163872ca */ /* 0x000fe200000e0000 */
[C---:B------:R-:W-:Y:S01]  /*6a50*/  VIADD R6, R217.reuse, 0x480 ;  /* 0x00000480d9067836 */ /* 0x040fe20000000000 */
[----:B------:R-:W1:Y:S11]  /*6a60*/  LDC.64 R22, c[0x0][0x2d8] ;  /* 0x0000b600ff167b82 */ /* 0x000e760000000a00 */
        /* <DEDUP_REMOVED lines=15> */
[----:B------:R-:W-:Y:S01]  /*6b60*/  R2UR UR48, R6 ;  /* 0x00000000063072ca */ /* 0x000fe200000e0000 */
[----:B------:R-:W-:Y:S01]  /*6b70*/  HGMMA.64x16x16.F32.BF16 R128, gdesc[UR56].tnspA.tnspB, R128 ;  /* 0x60200000388079f0 */ /* 0x000fe20008701880 */
[----:B------:R-:W-:Y:S01]  /*6b80*/  UMOV UR49, 0x40000040 ;  /* 0x4000004000317882 */ /* 0x000fe20000000000 */
[----:B------:R-:W-:Y:S01]  /*6b90*/  VIADD R6, R217, 0x500 ;  /* 0x00000500d9067836 */ /* 0x000fe20000000000 */
[----:B------:R-:W-:Y:S01]  /*6ba0*/  LOP3.LUT R216, R216, 0x3fff, RZ, 0xc0, !PT ;  /* 0x00003fffd8d87812 */ /* 0x000fe200078ec0ff */
[C---:B-1----:R-:W-:Y:S01]  /*6bb0*/  IMAD R220, R22.reuse, UR5, RZ ;  /* 0x0000000516dc7c24 */ /* 0x042fe2000f8e02ff */
[----:B------:R-:W-:Y:S01]  /*6bc0*/  USHF.R.S32.HI UR5, URZ, 0x1f, UR8 ;  /* 0x0000001f3f057899 */ /* 0x000fe20008011408 */
[----:B------:R-:W-:Y:S01]  /*6bd0*/  IMAD.WIDE.U32 R218, R22, UR4, R218 ;  /* 0x0000000416da7c25 */ /* 0x000fe2000f8e00da */
[----:B------:R-:W-:Y:S01]  /*6be0*/  R2UR UR24, R6 ;  /* 0x00000000061872ca */ /* 0x000fe200000e0000 */
[----:B------:R-:W-:Y:S01]  /*6bf0*/  ULDC.64 UR56, c[0x0][0x208] ;  /* 0x0000820000387ab9 */ /* 0x000fe20000000a00 */
[----:B------:R-:W1:Y:S01]  /*6c00*/  LDC.64 R6, c[0x0][0x2e0] ;  /* 0x0000b800ff067b82 */ /* 0x000e620000000a00 */
[----:B------:R-:W-:Y:S01]  /*6c10*/  IMAD R23, R23, UR4, R220 ;  /* 0x0000000417177c24 */ /* 0x000fe2000f8e02dc */
[----:B------:R-:W-:Y:S01]  /*6c20*/  USHF.L.U32 UR4, UR61, 0xe, URZ ;  /* 0x0000000e3d047899 */ /* 0x000fe2000800063f */
[----:B------:R-:W-:-:S02]  /*6c30*/  VIADD R217, R217, 0x580 ;  /* 0x00000580d9d97836 */ /* 0x000fc40000000000 */
[----:B------:R-:W-:-:S03]  /*6c40*/  IMAD.IADD R219, R219, 0x1, R23 ;  /* 0x00000001dbdb7824 */ /* 0x000fc600078e0217 */
[----:B------:R-:W-:-:S03]  /*6c50*/  R2UR UR20, R217 ;  /* 0x00000000d91472ca */ /* 0x000fc600000e0000 */
        /* <DEDUP_REMOVED lines=14> */
[C---:B-1----:R-:W-:Y:S01]  /*6d40*/  IMAD.WIDE.U32 R22, R6.reuse, UR8, R218 ;  /* 0x0000000806167c25 */ /* 0x042fe2000f8e00da */
[----:B------:R-:W-:Y:S01]  /*6d50*/  HGMMA.64x16x16.F32.BF16 R120, gdesc[UR52].tnspA.tnspB, R120 ;  /* 0x60200000347879f0 */ /* 0x000fe20008701878 */
[----:B------:R-:W-:Y:S01]  /*6d60*/  UMOV UR12, UR20 ;  /* 0x00000014000c7c82 */ /* 0x000fe20008000000 */
[----:B------:R-:W-:Y:S01]  /*6d70*/  UMOV UR16, UR20 ;  /* 0x0000001400107c82 */ /* 0x000fe20008000000 */
[----:B------:R-:W-:Y:S01]  /*6d80*/  IMAD R6, R6, UR5, RZ ;  /* 0x0000000506067c24 */ /* 0x000fe2000f8e02ff */
[----:B------:R-:W-:Y:S01]  /*6d90*/  HGMMA.64x16x16.F32.BF16 R128, gdesc[UR44].tnspA.tnspB, R128 ;  /* 0x602000002c8079f0 */ /* 0x000fe20008701880 */
[----:B------:R-:W-:-:S02]  /*6da0*/  USHF.R.S32.HI UR5, URZ, 0x1f, UR4 ;  /* 0x0000001f3f057899 */ /* 0x000fc40008011404 */
[----:B------:R-:W-:Y:S01]  /*6db0*/  IMAD R217, R7, UR8, R6 ;  /* 0x0000000807d97c24 */ /* 0x000fe2000f8e0206 */
[----:B------:R-:W-:Y:S01]  /*6dc0*/  IADD3 R7, P1, R22, UR4, RZ ;  /* 0x0000000416077c10 */ /* 0x000fe2000ff3e0ff */
[----:B------:R-:W-:Y:S01]  /*6dd0*/  IMAD R232, R3, 0x800, R216 ;  /* 0x0000080003e87824 */ /* 0x000fe200078e02d8 */
[----:B------:R-:W-:Y:S02]  /*6de0*/  UMOV UR8, UR20 ;  /* 0x0000001400087c82 */ /* 0x000fe40008000000 */
[----:B------:R-:W-:Y:S01]  /*6df0*/  IADD3.X R22, R23, UR5, R217, P1, !PT ;  /* 0x0000000517167c10 */ /* 0x000fe20008ffe4d9 */
[----:B------:R-:W-:Y:S02]  /*6e00*/  ULDC.64 UR4, c[0x0][0x2c0] ;  /* 0x0000b00000047ab9 */ /* 0x000fe40000000a00 */
[C---:B------:R-:W-:Y:S01]  /*6e10*/  LEA R6, P1, R7.reuse, UR4, 0x2 ;  /* 0x0000000407067c11 */ /* 0x040fe2000f8210ff */
[----:B------:R-:W-:Y:S01]  /*6e20*/  UMOV UR4, UR20 ;  /* 0x0000001400047c82 */ /* 0x000fe20008000000 */
[----:B------:R-:W-:Y:S01]  /*6e30*/  HGMMA.64x16x16.F32.BF16 R96, gdesc[UR24].tnspA.tnspB, R96 ;  /* 0x60200000186079f0 */ /* 0x000fe20008701860 */
[----:B------:R-:W-:Y:S01]  /*6e40*/  UMOV UR26, UR34 ;  /* 0x00000022001a7c82 */ /* 0x000fe20008000000 */
[----:B------:R-:W-:Y:S01]  /*6e50*/  UMOV UR27, UR35 ;  /* 0x00000023001b7c82 */ /* 0x000fe20008000000 */
[----:B------:R-:W-:Y:S01]  /*6e60*/  R2UR UR52, R232 ;  /* 0x00000000e83472ca */ /* 0x000fe200000e0000 */
[----:B------:R-:W-:Y:S01]  /*6e70*/  HGMMA.64x16x16.F32.BF16 R104, gdesc[UR28].tnspA.tnspB, R104 ;  /* 0x602000001c6879f0 */ /* 0x000fe20008701868 */
[----:B------:R-:W-:Y:S01]  /*6e80*/  LEA.HI.X R7, R7, UR5, R22, 0x2, P1 ;  /* 0x0000000507077c11 */ /* 0x000fe200088f1416 */
[----:B------:R-:W-:-:S02]  /*6e90*/  UMOV UR5, UR21 ;  /* 0x0000001500057c82 */ /* 0x000fc40008000000 */
[----:B------:R-:W-:Y:S04]  /*6ea0*/  HGMMA.64x16x16.F32.BF16 R112, gdesc[UR40].tnspA.tnspB, R112 ;  /* 0x60200000287079f0 */ /* 0x000fe80008701870 */
[----:B------:R-:W-:Y:S04]  /*6eb0*/  HGMMA.64x16x16.F32.BF16 R120, gdesc[UR36].tnspA.tnspB, R120 ;  /* 0x60200000247879f0 */ /* 0x000fe80008701878 */
[----:B------:R-:W-:Y:S01]  /*6ec0*/  HGMMA.64x16x16.F32.BF16 R128, gdesc[UR24].tnspA.tnspB, R128 ;  /* 0x60200000188079f0 */ /* 0x000fe20008701880 */
[----:B------:R-:W-:Y:S01]  /*6ed0*/  UMOV UR53, 0x40000040 ;  /* 0x4000004000357882 */ /* 0x000fe20000000000 */
[----:B------:R-:W-:-:S02]  /*6ee0*/  UMOV UR55, 0x40 ;  /* 0x0000004000377882 */ /* 0x000fc40000000000 */
[----:B------:R-:W-:Y:S04]  /*6ef0*/  HGMMA.64x16x16.F32.BF16 R96, gdesc[UR20].tnspA.tnspB, R96 ;  /* 0x60200000146079f0 */ /* 0x000fe80008701860 */
[----:B------:R-:W-:Y:S04]  /*6f00*/  HGMMA.64x16x16.F32.BF16 R104, gdesc[UR12].tnspA.tnspB, R104 ;  /* 0x602000000c6879f0 */ /* 0x000fe80008701868 */
[----:B------:R-:W-:Y:S01]  /*6f10*/  HGMMA.64x16x16.F32.BF16 R112, gdesc[UR8].tnspA.tnspB, R112 ;  /* 0x60200000087079f0 */ /* 0x000fe20008701870 */
[----:B------:R-:W-:-:S03]  /*6f20*/  ULOP3.LUT UR8, UR32, 0x80000, URZ, 0xfc, !UPT ;  /* 0x0008000020087892 */ /* 0x000fc6000f8efc3f */
[----:B------:R-:W-:Y:S04]  /*6f30*/  HGMMA.64x16x16.F32.BF16 R120, gdesc[UR16].tnspA.tnspB, R120 ;  /* 0x60200000107879f0 */ /* 0x000fe80008701878 */
[----:B------:R-:W-:Y:S01]  /*6f40*/  HGMMA.64x16x16.F32.BF16 R128, gdesc[UR4].tnspA.tnspB, R128, gsb0 ;  /* 0x60200000048079f0 */ /* 0x000fe20008001880 */
[----:B------:R-:W-:Y:S02]  /*6f50*/  UIADD3 UR4, UR8, 0x80, URZ ;  /* 0x0000008008047890 */ /* 0x000fe4000fffe03f */
[----:B------:R-:W-:Y:S02]  /*6f60*/  WARPGROUP.DEPBAR.LE gsb0, 0x1 ;  /* 0x00008000000079c5 */ /* 0x000fe40000010100 */
[----:B------:R-:W-:Y:S01]  /*6f70*/  WARPGROUP.ARRIVE ;  /* 0x00000000000079c5 */ /* 0x000fe20000000000 */
[----:B------:R-:W-:Y:S01]  /*6f80*/  UIADD3 UR5, UR8, 0x100, URZ ;  /* 0x0000010008057890 */ /* 0x000fe2000fffe03f */
[----:B------:R1:W-:Y:S01]  /*6f90*/  REDG.E.ADD.F32x4.FTZ.RN.STRONG.GPU desc[UR56][R6.64], R24 ;  /* 0x00000018060079a6 */ /* 0x0003e2000c10f7b8 */
[----:B------:R-:W-:Y:S01]  /*6fa0*/  UMOV UR54, UR8 ;  /* 0x0000000800367c82 */ /* 0x000fe20008000000 */
[----:B------:R-:W-:Y:S01]  /*6fb0*/  UIADD3 UR6, UR8, 0x180, URZ ;  /* 0x0000018008067890 */ /* 0x000fe2000fffe03f */
[----:B------:R-:W-:Y:S01]  /*6fc0*/  UMOV UR12, UR52 ;  /* 0x00000034000c7c82 */ /* 0x000fe20008000000 */
[----:B------:R-:W-:Y:S01]  /*6fd0*/  UMOV UR13, UR53 ;  /* 0x00000035000d7c82 */ /* 0x000fe20008000000 */
[----:B------:R-:W-:Y:S01]  /*6fe0*/  UMOV UR14, UR4 ;  /* 0x00000004000e7c82 */ /* 0x000fe20008000000 */
[----:B------:R-:W-:Y:S01]  /*6ff0*/  UMOV UR15, 0x40 ;  /* 0x00000040000f7882 */ /* 0x000fe20000000000 */
[----:B------:R-:W-:Y:S01]  /*7000*/  HGMMA.64x16x16.F32.BF16 R208, gdesc[UR52].tnspA.tnspB, R208 ;  /* 0x6020000034d079f0 */ /* 0x000fe200087018d0 */
[----:B------:R-:W-:Y:S01]  /*7010*/  IMAD.U32 R22, RZ, RZ, UR14 ;  /* 0x0000000eff167e24 */ /* 0x000fe2000f8e00ff */
[----:B------:R-:W-:Y:S01]  /*7020*/  UIADD3 UR4, UR8, 0x200, URZ ;  /* 0x0000020008047890 */ /* 0x000fe2000fffe03f */
[----:B------:R-:W-:Y:S01]  /*7030*/  IMAD.U32 R23, RZ, RZ, UR15 ;  /* 0x0000000fff177e24 */ /* 0x000fe2000f8e00ff */
[----:B------:R-:W-:Y:S01]  /*7040*/  HGMMA.64x16x16.F32.BF16 R192, gdesc[UR12].tnspA.tnspB, R192 ;  /* 0x602000000cc079f0 */ /* 0x000fe200087018c0 */
[----:B------:R-:W-:Y:S01]  /*7050*/  UMOV UR12, UR52 ;  /* 0x00000034000c7c82 */ /* 0x000fe20008000000 */
[----:B------:R-:W-:Y:S01]  /*7060*/  UMOV UR13, UR53 ;  /* 0x00000035000d7c82 */ /* 0x000fe20008000000 */
[----:B------:R-:W-:Y:S01]  /*7070*/  UMOV UR14, UR5 ;  /* 0x00000005000e7c82 */ /* 0x000fe20008000000 */
[----:B------:R-:W-:Y:S01]  /*7080*/  UMOV UR15, 0x40 ;  /* 0x00000040000f7882 */ /* 0x000fe20000000000 */
[----:B------:R-:W-:Y:S01]  /*7090*/  IMAD.U32 R216, RZ, RZ, UR14 ;  /* 0x0000000effd87e24 */ /* 0x000fe2000f8e00ff */
[----:B------:R-:W-:Y:S01]  /*70a0*/  HGMMA.64x16x16.F32.BF16 R176, gdesc[UR12].tnspA.tnspB, R176 ;  /* 0x602000000cb079f0 */ /* 0x000fe200087018b0 */
[----:B------:R-:W-:Y:S01]  /*70b0*/  IMAD.U32 R217, RZ, RZ, UR15 ;  /* 0x0000000fffd97e24 */ /* 0x000fe2000f8e00ff */
        /* <DEDUP_REMOVED lines=11> */
[----:B-1----:R-:W-:Y:S01]  /*7170*/  VIADD R24, R232, 0x80 ;  /* 0x00000080e8187836 */ /* 0x002fe20000000000 */
[----:B------:R-:W-:Y:S01]  /*7180*/  HGMMA.64x16x16.F32.BF16 R144, gdesc[UR12].tnspA.tnspB, R144 ;  /* 0x602000000c9079f0 */ /* 0x000fe20008701890 */
[----:B------:R-:W-:Y:S01]  /*7190*/  UIADD3 UR46, UR8, 0x10, URZ ;  /* 0x00000010082e7890 */ /* 0x000fe2000fffe03f */
[----:B------:R1:W-:Y:S02]  /*71a0*/  REDG.E.ADD.F32x4.FTZ.RN.STRONG.GPU desc[UR56][R6.64+0x800], R28 ;  /* 0x0008001c060079a6 */ /* 0x0003e4000c10f7b8 */
[----:B------:R-:W-:Y:S01]  /*71b0*/  R2UR UR44, R24 ;  /* 0x00000000182c72ca */ /* 0x000fe200000e0000 */
[----:B------:R-:W-:-:S02]  /*71c0*/  UIADD3 UR4, UR8, 0x90, URZ ;  /* 0x0000009008047890 */ /* 0x000fc4000fffe03f */
[----:B------:R-:W-:Y:S01]  /*71d0*/  UIADD3 UR5, UR8, 0x110, URZ ;  /* 0x0000011008057890 */ /* 0x000fe2000fffe03f */
[----:B------:R-:W-:Y:S01]  /*71e0*/  IMAD.U32 R220, RZ, RZ, UR14 ;  /* 0x0000000effdc7e24 */ /* 0x000fe2000f8e00ff */
[----:B------:R-:W-:Y:S01]  /*71f0*/  UMOV UR45, 0x40000040 ;  /* 0x40000040002d7882 */ /* 0x000fe20000000000 */
[----:B------:R-:W-:Y:S01]  /*7200*/  IMAD.U32 R221, RZ, RZ, UR15 ;  /* 0x0000000fffdd7e24 */ /* 0x000fe2000f8e00ff */
[----:B------:R-:W-:Y:S01]  /*7210*/  UMOV UR47, 0x40 ;  /* 0x00000040002f7882 */ /* 0x000fe20000000000 */
[----:B------:R-:W-:Y:S01]  /*7220*/  UIADD3 UR6, UR8, 0x190, URZ ;  /* 0x0000019008067890 */ /* 0x000fe2000fffe03f */
[----:B------:R1:W-:Y:S01]  /*7230*/  REDG.E.ADD.F32x4.FTZ.RN.STRONG.GPU desc[UR56][R6.64+0x1000], R32 ;  /* 0x00100020060079a6 */ /* 0x0003e2000c10f7b8 */
[----:B------:R-:W-:Y:S01]  /*7240*/  UMOV UR13, UR45 ;  /* 0x0000002d000d7c82 */ /* 0x000fe20008000000 */
[----:B------:R-:W-:Y:S01]  /*7250*/  UMOV UR14, UR4 ;  /* 0x00000004000e7c82 */ /* 0x000fe20008000000 */
[----:B------:R-:W-:Y:S01]  /*7260*/  UMOV UR15, 0x40 ;  /* 0x00000040000f7882 */ /* 0x000fe20000000000 */
[----:B------:R-:W-:Y:S01]  /*7270*/  UMOV UR12, UR44 ;  /* 0x0000002c000c7c82 */ /* 0x000fe20008000000 */
[----:B------:R-:W-:Y:S01]  /*7280*/  UIADD3 UR50, UR8, 0x210, URZ ;  /* 0x0000021008327890 */ /* 0x000fe2000fffe03f */
[----:B------:R-:W-:Y:S01]  /*7290*/  IMAD.U32 R222, RZ, RZ, UR14 ;  /* 0x0000000effde7e24 */ /* 0x000fe2000f8e00ff */
[----:B------:R-:W-:Y:S01]  /*72a0*/  UMOV UR48, UR44 ;  /* 0x0000002c00307c82 */ /* 0x000fe20008000000 */
[----:B------:R-:W-:Y:S01]  /*72b0*/  IMAD.U32 R223, RZ, RZ, UR15 ;  /* 0x0000000fffdf7e24 */ /* 0x000fe2000f8e00ff */
[----:B------:R-:W-:Y:S01]  /*72c0*/  UMOV UR49, UR45 ;  /* 0x0000002d00317c82 */ /* 0x000fe20008000000 */
[----:B------:R-:W-:Y:S01]  /*72d0*/  UMOV UR51, 0x40 ;  /* 0x0000004000337882 */ /* 0x000fe20000000000 */
[----:B------:R-:W-:Y:S01]  /*72e0*/  VIADD R24, R232, 0x100 ;  /* 0x00000100e8187836 */ /* 0x000fe20000000000 */
[----:B------:R-:W-:Y:S01]  /*72f0*/  UIADD3 UR26, UR8, 0x20, URZ ;  /* 0x00000020081a7890 */ /* 0x000fe2000fffe03f */
[----:B------:R1:W-:Y:S01]  /*7300*/  REDG.E.ADD.F32x4.FTZ.RN.STRONG.GPU desc[UR56][R6.64+0x1800], R36 ;  /* 0x00180024060079a6 */ /* 0x0003e2000c10f7b8 */
[----:B------:R-:W-:Y:S02]  /*7310*/  HGMMA.64x16x16.F32.BF16 R208, gdesc[UR44].tnspA.tnspB, R208 ;  /* 0x602000002cd079f0 */ /* 0x000fe400087018d0 */
[----:B------:R-:W-:Y:S01]  /*7320*/  R2UR UR24, R24 ;  /* 0x00000000181872ca */ /* 0x000fe200000e0000 */
[----:B------:R-:W-:Y:S01]  /*7330*/  UIADD3 UR42, UR8, 0xa0, URZ ;  /* 0x000000a0082a7890 */ /* 0x000fe2000fffe03f */
[----:B------:R1:W-:Y:S01]  /*7340*/  REDG.E.ADD.F32x4.FTZ.RN.STRONG.GPU desc[UR56][R6.64+0x2000], R40 ;  /* 0x00200028060079a6 */ /* 0x0003e2000c10f7b8 */
        /* <DEDUP_REMOVED lines=12> */
[----:B------:R-:W-:Y:S01]  /*7410*/  UIADD3 UR38, UR8, 0x120, URZ ;  /* 0x0000012008267890 */ /* 0x000fe2000fffe03f */
[----:B------:R-:W-:Y:S01]  /*7420*/  HGMMA.64x16x16.F32.BF16 R160, gdesc[UR12].tnspA.tnspB, R160 ;  /* 0x602000000ca079f0 */ /* 0x000fe200087018a0 */
[----:B------:R-:W-:-:S02]  /*7430*/  UIADD3 UR34, UR8, 0x1a0, URZ ;  /* 0x000001a008227890 */ /* 0x000fc4000fffe03f */
[----:B------:R-:W-:Y:S01]  /*7440*/  UIADD3 UR30, UR8, 0x220, URZ ;  /* 0x00000220081e7890 */ /* 0x000fe2000fffe03f */
[----:B------:R-:W-:Y:S01]  /*7450*/  UMOV UR25, 0x40000040 ;  /* 0x4000004000197882 */ /* 0x000fe20000000000 */
[----:B------:R-:W-:Y:S01]  /*7460*/  UMOV UR27, 0x40 ;  /* 0x00000040001b7882 */ /* 0x000fe20000000000 */
[----:B------:R-:W-:Y:S01]  /*7470*/  HGMMA.64x16x16.F32.BF16 R144, gdesc[UR48].tnspA.tnspB, R144 ;  /* 0x60200000309079f0 */ /* 0x000fe20008701890 */
        /* <DEDUP_REMOVED lines=18> */
[----:B------:R-:W-:Y:S01]  /*75a0*/  IMAD.U32 R226, RZ, RZ, UR14 ;  /* 0x0000000effe27e24 */ /* 0x000fe2000f8e00ff */
[----:B------:R-:W-:Y:S01]  /*75b0*/  HGMMA.64x16x16.F32.BF16 R192, gdesc[UR40].tnspA.tnspB, R192 ;  /* 0x6020000028c079f0 */ /* 0x000fe200087018c0 */
[----:B------:R-:W-:-:S02]  /*75c0*/  UIADD3 UR18, UR8, 0x130, URZ ;  /* 0x0000013008127890 */ /* 0x000fc4000fffe03f */
[----:B------:R-:W-:Y:S01]  /*75d0*/  UIADD3 UR10, UR8, 0x230, URZ ;  /* 0x00000230080a7890 */ /* 0x000fe2000fffe03f */
[----:B------:R-:W-:Y:S01]  /*75e0*/  UMOV UR5, 0x40000040 ;  /* 0x4000004000057882 */ /* 0x000fe20000000000 */
[----:B------:R-:W-:Y:S01]  /*75f0*/  HGMMA.64x16x16.F32.BF16 R176, gdesc[UR36].tnspA.tnspB, R176 ;  /* 0x6020000024b079f0 */ /* 0x000fe200087018b0 */
[----:B------:R-:W-:Y:S01]  /*7600*/  UMOV UR7, 0x40 ;  /* 0x0000004000077882 */ /* 0x000fe20000000000 */
[----:B------:R-:W-:Y:S01]  /*7610*/  UMOV UR23, 0x40 ;  /* 0x0000004000177882 */ /* 0x000fe20000000000 */
[----:B------:R-:W-:Y:S01]  /*7620*/  IMAD.U32 R227, RZ, RZ, UR15 ;  /* 0x0000000fffe37e24 */ /* 0x000fe2000f8e00ff */
[----:B------:R-:W-:Y:S01]  /*7630*/  UMOV UR19, 0x40 ;  /* 0x0000004000137882 */ /* 0x000fe20000000000 */
[----:B------:R-:W-:Y:S01]  /*7640*/  UMOV UR11, 0x40 ;  /* 0x00000040000b7882 */ /* 0x000fe20000000000 */
[----:B------:R1:W-:Y:S01]  /*7650*/  REDG.E.ADD.F32x4.FTZ.RN.STRONG.GPU desc[UR56][R6.64+0x3000], R48 ;  /* 0x00300030060079a6 */ /* 0x0003e2000c10f7b8 */
[----:B------:R-:W-:Y:S01]  /*7660*/  HGMMA.64x16x16.F32.BF16 R160, gdesc[UR32].tnspA.tnspB, R160 ;  /* 0x6020000020a079f0 */ /* 0x000fe200087018a0 */
[----:B------:R-:W-:Y:S01]  /*7670*/  UIADD3 UR14, UR8, 0x1b0, URZ ;  /* 0x000001b0080e7890 */ /* 0x000fe2000fffe03f */
[----:B------:R-:W-:Y:S01]  /*7680*/  UMOV UR20, UR4 ;  /* 0x0000000400147c82 */ /* 0x000fe20008000000 */
[----:B------:R-:W-:Y:S01]  /*7690*/  UMOV UR21, UR5 ;  /* 0x0000000500157c82 */ /* 0x000fe20008000000 */
[----:B------:R-:W-:Y:S01]  /*76a0*/  UMOV UR16, UR4 ;  /* 0x0000000400107c82 */ /* 0x000fe20008000000 */
[----:B------:R-:W-:Y:S01]  /*76b0*/  UMOV UR17, UR5 ;  /* 0x0000000500117c82 */ /* 0x000fe20008000000 */
[----:B------:R-:W-:Y:S01]  /*76c0*/  HGMMA.64x16x16.F32.BF16 R144, gdesc[UR28].tnspA.tnspB, R144 ;  /* 0x602000001c9079f0 */ /* 0x000fe20008701890 */
[----:B------:R-:W-:Y:S01]  /*76d0*/  UMOV UR12, UR4 ;  /* 0x00000004000c7c82 */ /* 0x000fe20008000000 */
[----:B------:R-:W-:Y:S01]  /*76e0*/  UMOV UR13, UR5 ;  /* 0x00000005000d7c82 */ /* 0x000fe20008000000 */
[----:B------:R-:W-:Y:S01]  /*76f0*/  UMOV UR15, 0x40 ;  /* 0x00000040000f7882 */ /* 0x000fe20000000000 */
[----:B------:R-:W-:Y:S01]  /*7700*/  UMOV UR8, UR4 ;  /* 0x0000000400087c82 */ /* 0x000fe20008000000 */
[----:B------:R-:W-:Y:S01]  /*7710*/  UMOV UR9, UR5 ;  /* 0x0000000500097c82 */ /* 0x000fe20008000000 */
[----:B------:R1:W-:Y:S01]  /*7720*/  REDG.E.ADD.F32x4.FTZ.RN.STRONG.GPU desc[UR56][R6.64+0x3800], R52 ;  /* 0x00380034060079a6 */ /* 0x0003e2000c10f7b8 */
[----:B------:R-:W-:Y:S04]  /*7730*/  HGMMA.64x16x16.F32.BF16 R208, gdesc[UR4].tnspA.tnspB, R208 ;  /* 0x6020000004d079f0 */ /* 0x000fe800087018d0 */
[----:B------:R-:W-:Y:S04]  /*7740*/  HGMMA.64x16x16.F32.BF16 R192, gdesc[UR20].tnspA.tnspB, R192 ;  /* 0x6020000014c079f0 */ /* 0x000fe800087018c0 */
[----:B------:R-:W-:Y:S04]  /*7750*/  HGMMA.64x16x16.F32.BF16 R176, gdesc[UR16].tnspA.tnspB, R176 ;  /* 0x6020000010b079f0 */ /* 0x000fe800087018b0 */
[----:B------:R-:W-:Y:S04]  /*7760*/  HGMMA.64x16x16.F32.BF16 R160, gdesc[UR12].tnspA.tnspB, R160 ;  /* 0x602000000ca079f0 */ /* 0x000fe800087018a0 */
[----:B------:R-:W-:Y:S03]  /*7770*/  HGMMA.64x16x16.F32.BF16 R144, gdesc[UR8].tnspA.tnspB, R144, gsb0 ;  /* 0x60200000089079f0 */ /* 0x000fe60008001890 */
[----:B------:R-:W-:-:S02]  /*7780*/  WARPGROUP.DEPBAR.LE gsb0, 0x1 ;  /* 0x00008000000079c5 */ /* 0x000fc40000010100 */
[----:B-1----:R-:W-:Y:S05]  /*7790*/  @!P0 BRA `(.L_x_76) ;  /* 0x0000000000048947 */ /* 0x002fea0003800000 */
[----:B------:R-:W-:Y:S01]  /*77a0*/  BPT.TRAP 0x1 ;  /* 0x000000040000795c */ /* 0x000fe20000300000 */
.L_x_76:
        /* <DEDUP_REMOVED lines=11> */
[----:B------:R-:W-:Y:S01]  /*7860*/  HGMMA.64x64x16.F32.BF16 R24, gdesc[UR56].tnspA, RZ, !UPT ;  /* 0x20e00000381879f0 */ /* 0x000fe2000c7018ff */
[----:B------:R-:W-:Y:S01]  /*7870*/  R2UR UR56, R20 ;  /* 0x00000000143872ca */ /* 0x000fe200000e0000 */
[----:B------:R-:W-:Y:S01]  /*7880*/  UMOV UR57, 0x40000040 ;  /* 0x4000004000397882 */ /* 0x000fe20000000000 */
[----:B------:R-:W-:Y:S01]  /*7890*/  R2UR UR58, R14 ;  /* 0x000000000e3a72ca */ /* 0x000fe200000e0000 */
[----:B------:R-:W-:Y:S01]  /*78a0*/  VIADD R14, R5, 0x600 ;  /* 0x00000600050e7836 */ /* 0x000fe20000000000 */
[----:B------:R-:W-:-:S13]  /*78b0*/  R2UR UR59, R15 ;  /* 0x000000000f3b72ca */ /* 0x000fda00000e0000 */
[----:B------:R-:W-:Y:S01]  /*78c0*/  HGMMA.64x64x16.F32.BF16 R24, gdesc[UR56].tnspA, R24 ;  /* 0x20e00000381879f0 */ /* 0x000fe20008701818 */
[----:B------:R-:W-:Y:S01]  /*78d0*/  R2UR UR56, R14 ;  /* 0x000000000e3872ca */ /* 0x000fe200000e0000 */
[----:B------:R-:W-:Y:S01]  /*78e0*/  UMOV UR57, 0x40000040 ;  /* 0x4000004000397882 */ /* 0x000fe20000000000 */
[----:B------:R-:W-:Y:S01]  /*78f0*/  R2UR UR58, R12 ;  /* 0x000000000c3a72ca */ /* 0x000fe200000e0000 */
[----:B------:R-:W-:Y:S01]  /*7900*/  VIADD R12, R5, 0x680 ;  /* 0x00000680050c7836 */ /* 0x000fe20000000000 */
[----:B------:R-:W-:Y:S01]  /*7910*/  R2UR UR59, R13 ;  /* 0x000000000d3b72ca */ /* 0x000fe200000e0000 */
[----:B------:R-:W-:-:S12]  /*7920*/  VIADD R5, R5, 0x700 ;  /* 0x0000070005057836 */ /* 0x000fd80000000000 */
[----:B------:R-:W-:Y:S01]  /*7930*/  HGMMA.64x64x16.F32.BF16 R24, gdesc[UR56].tnspA, R24 ;  /* 0x20e00000381879f0 */ /* 0x000fe20008701818 */
[----:B------:R-:W-:Y:S01]  /*7940*/  R2UR UR56, R12 ;  /* 0x000000000c3872ca */ /* 0x000fe200000e0000 */
[----:B------:R-:W-:Y:S01]  /*7950*/  UMOV UR57, 0x40000040 ;  /* 0x4000004000397882 */ /* 0x000fe20000000000 */
[----:B------:R-:W-:Y:S02]  /*7960*/  R2UR UR58, R10 ;  /* 0x000000000a3a72ca */ /* 0x000fe400000e0000 */
[----:B------:R-:W-:-:S13]  /*7970*/  R2UR UR59, R11 ;  /* 0x000000000b3b72ca */ /* 0x000fda00000e0000 */
[----:B------:R-:W-:Y:S01]  /*7980*/  HGMMA.64x64x16.F32.BF16 R24, gdesc[UR56].tnspA, R24 ;  /* 0x20e00000381879f0 */ /* 0x000fe20008701818 */
[----:B------:R-:W-:Y:S01]  /*7990*/  R2UR UR56, R5 ;  /* 0x00000000053872ca */ /* 0x000fe200000e0000 */
[----:B------:R-:W-:Y:S01]  /*79a0*/  UMOV UR57, 0x40000040 ;  /* 0x4000004000397882 */ /* 0x000fe20000000000 */
[----:B------:R-:W-:Y:S02]  /*79b0*/  R2UR UR58, R8 ;  /* 0x00000000083a72ca */ /* 0x000fe400000e0000 */
[----:B------:R-:W-:Y:S01]  /*79c0*/  R2UR UR59, R9 ;  /* 0x00000000093b72ca */ /* 0x000fe200000e0000 */
[----:B------:R-:W-:-:S12]  /*79d0*/  VIADD R5, R232, 0x400 ;  /* 0x00000400e8057836 */ /* 0x000fd80000000000 */
[----:B------:R-:W-:Y:S01]  /*79e0*/  HGMMA.64x64x16.F32.BF16 R24, gdesc[UR56].tnspA, R24, gsb0 ;  /* 0x20e00000381879f0 */ /* 0x000fe20008001818 */
[----:B------:R-:W-:Y:S01]  /*79f0*/  R2UR UR52, R5 ;  /* 0x00000000053472ca */ /* 0x000fe200000e0000 */
[----:B------:R-:W-:Y:S01]  /*7a00*/  UMOV UR53, 0x40000040 ;  /* 0x4000004000357882 */ /* 0x000fe20000000000 */
[----:B------:R-:W-:-:S05]  /*7a10*/  VIADD R5, R232, 0x480 ;  /* 0x00000480e8057836 */ /* 0x000fca0000000000 */
[----:B------:R-:W-:Y:S01]  /*7a20*/  R2UR UR44, R5 ;  /* 0x00000000052c72ca */ /* 0x000fe200000e0000 */
[----:B------:R-:W-:Y:S02]  /*7a30*/  WARPGROUP.DEPBAR.LE gsb0, 0x0 ;  /* 0x00008000000079c5 */ /* 0x000fe40000010000 */
[----:B------:R-:W-:Y:S01]  /*7a40*/  WARPGROUP.ARRIVE ;  /* 0x00000000000079c5 */ /* 0x000fe20000000000 */
[----:B------:R-:W-:Y:S01]  /*7a50*/  UMOV UR45, 0x40000040 ;  /* 0x40000040002d7882 */ /* 0x000fe20000000000 */
[----:B------:R-:W-:Y:S01]  /*7a60*/  VIADD R5, R232, 0x500 ;  /* 0x00000500e8057836 */ /* 0x000fe20000000000 */
[----:B------:R-:W-:Y:S01]  /*7a70*/  UMOV UR25, 0x40000040 ;  /* 0x4000004000197882 */ /* 0x000fe20000000000 */
[----:B------:R-:W-:Y:S01]  /*7a80*/  UMOV UR5, 0x40000040 ;  /* 0x4000004000057882 */ /* 0x000fe20000000000 */
[----:B------:R1:W-:Y:S01]  /*7a90*/  REDG.E.ADD.F32x4.FTZ.RN.STRONG.GPU desc[UR8][R6.64+0x4000], R24 ;  /* 0x00400018060079a6 */ /* 0x0003e2000c10f788 */
[----:B------:R-:W-:Y:S01]  /*7aa0*/  HGMMA.64x16x16.F32.BF16 R200, gdesc[UR52].tnspA.tnspB, R200 ;  /* 0x6020000034c879f0 */ /* 0x000fe200087018c8 */
[----:B------:R-:W-:-:S02]  /*7ab0*/  R2UR UR54, R22 ;  /* 0x00000000163672ca */ /* 0x000fc400000e0000 */
[----:B------:R-:W-:Y:S02]  /*7ac0*/  R2UR UR55, R23 ;  /* 0x00000000173772ca */ /* 0x000fe400000e0000 */
[----:B------:R-:W-:Y:S01]  /*7ad0*/  R2UR UR24, R5 ;  /* 0x00000000051872ca */ /* 0x000fe200000e0000 */
[----:B------:R-:W-:Y:S01]  /*7ae0*/  UMOV UR41, UR25 ;  /* 0x0000001900297c82 */ /* 0x000fe20008000000 */
[----:B------:R-:W-:Y:S01]  /*7af0*/  UMOV UR37, UR25 ;  /* 0x0000001900257c82 */ /* 0x000fe20008000000 */
[----:B------:R-:W-:Y:S01]  /*7b00*/  UMOV UR33, UR25 ;  /* 0x0000001900217c82 */ /* 0x000fe20008000000 */
[----:B------:R-:W-:Y:S01]  /*7b10*/  VIADD R232, R232, 0x580 ;  /* 0x00000580e8e87836 */ /* 0x000fe20000000000 */
[----:B------:R-:W-:Y:S01]  /*7b20*/  UMOV UR21, UR5 ;  /* 0x0000000500157c82 */ /* 0x000fe20008000000 */
[----:B------:R-:W-:Y:S01]  /*7b30*/  UMOV UR17, UR5 ;  /* 0x0000000500117c82 */ /* 0x000fe20008000000 */
[----:B------:R-:W-:Y:S01]  /*7b40*/  UMOV UR13, UR5 ;  /* 0x00000005000d7c82 */ /* 0x000fe20008000000 */
[----:B------:R1:W-:Y:S03]  /*7b50*/  REDG.E.ADD.F32x4.FTZ.RN.STRONG.GPU desc[UR8][R6.64+0x4800], R28 ;  /* 0x0048001c060079a6 */ /* 0x0003e6000c10f788 */
[----:B------:R-:W-:Y:S01]  /*7b60*/  HGMMA.64x16x16.F32.BF16 R184, gdesc[UR52].tnspA.tnspB, R184 ;  /* 0x6020000034b879f0 */ /* 0x000fe200087018b8 */
[----:B------:R-:W-:Y:S01]  /*7b70*/  R2UR UR54, R216 ;  /* 0x00000000d83672ca */ /* 0x000fe200000e0000 */
[----:B------:R-:W-:Y:S01]  /*7b80*/  UMOV UR40, UR24 ;  /* 0x0000001800287c82 */ /* 0x000fe20008000000 */
[----:B------:R-:W-:Y:S01]  /*7b90*/  R2UR UR55, R217 ;  /* 0x00000000d93772ca */ /* 0x000fe200000e0000 */
[----:B------:R-:W-:Y:S01]  /*7ba0*/  UMOV UR36, UR24 ;  /* 0x0000001800247c82 */ /* 0x000fe20008000000 */
[----:B------:R-:W-:Y:S01]  /*7bb0*/  UMOV UR32, UR24 ;  /* 0x0000001800207c82 */ /* 0x000fe20008000000 */
[----:B------:R-:W-:Y:S01]  /*7bc0*/  R2UR UR4, R232 ;  /* 0x00000000e80472ca */ /* 0x000fe200000e0000 */
[----:B------:R1:W-:Y:S04]  /*7bd0*/  REDG.E.ADD.F32x4.FTZ.RN.STRONG.GPU desc[UR8][R6.64+0x5000], R32 ;  /* 0x00500020060079a6 */ /* 0x0003e8000c10f788 */
[----:B------:R1:W-:Y:S04]  /*7be0*/  REDG.E.ADD.F32x4.FTZ.RN.STRONG.GPU desc[UR8][R6.64+0x5800], R36 ;  /* 0x00580024060079a6 */ /* 0x0003e8000c10f788 */
[----:B------:R1:W-:Y:S01]  /*7bf0*/  REDG.E.ADD.F32x4.FTZ.RN.STRONG.GPU desc[UR8][R6.64+0x6000], R40 ;  /* 0x00600028060079a6 */ /* 0x0003e2000c10f788 */
[----:B------:R-:W-:Y:S01]  /*7c00*/  HGMMA.64x16x16.F32.BF16 R168, gdesc[UR52].tnspA.tnspB, R168 ;  /* 0x6020000034a879f0 */ /* 0x000fe200087018a8 */
[----:B------:R-:W-:-:S02]  /*7c10*/  R2UR UR54, R218 ;  /* 0x00000000da3672ca */ /* 0x000fc400000e0000 */
[----:B------:R-:W-:Y:S01]  /*7c20*/  R2UR UR55, R219 ;  /* 0x00000000db3772ca */ /* 0x000fe200000e0000 */
[----:B------:R-:W-:Y:S01]  /*7c30*/  UMOV UR20, UR4 ;  /* 0x0000000400147c82 */ /* 0x000fe20008000000 */
[----:B------:R-:W-:Y:S01]  /*7c40*/  UMOV UR16, UR4 ;  /* 0x0000000400107c82 */ /* 0x000fe20008000000 */
[----:B------:R-:W-:Y:S01]  /*7c50*/  UMOV UR12, UR4 ;  /* 0x00000004000c7c82 */ /* 0x000fe20008000000 */
[----:B------:R1:W-:Y:S04]  /*7c60*/  REDG.E.ADD.F32x4.FTZ.RN.STRONG.GPU desc[UR8][R6.64+0x6800], R44 ;  /* 0x0068002c060079a6 */ /* 0x0003e8000c10f788 */
[----:B------:R1:W-:Y:S04]  /*7c70*/  REDG.E.ADD.F32x4.FTZ.RN.STRONG.GPU desc[UR8][R6.64+0x7000], R48 ;  /* 0x00700030060079a6 */ /* 0x0003e8000c10f788 */
[----:B------:R1:W-:Y:S01]  /*7c80*/  REDG.E.ADD.F32x4.FTZ.RN.STRONG.GPU desc[UR8][R6.64+0x7800], R52 ;  /* 0x00780034060079a6 */ /* 0x0003e2000c10f788 */
[----:B------:R-:W-:Y:S01]  /*7c90*/  HGMMA.64x16x16.F32.BF16 R152, gdesc[UR52].tnspA.tnspB, R152 ;  /* 0x60200000349879f0 */ /* 0x000fe20008701898 */
[----:B------:R-:W-:-:S02]  /*7ca0*/  R2UR UR54, R220 ;  /* 0x00000000dc3672ca */ /* 0x000fc400000e0000 */
[----:B------:R-:W-:-:S13]  /*7cb0*/  R2UR UR55, R221 ;  /* 0x00000000dd3772ca */ /* 0x000fda00000e0000 */
[----:B------:R-:W-:Y:S04]  /*7cc0*/  HGMMA.64x16x16.F32.BF16 R136, gdesc[UR52].tnspA.tnspB, R136 ;  /* 0x60200000348879f0 */ /* 0x000fe80008701888 */
[----:B------:R-:W-:Y:S01]  /*7cd0*/  HGMMA.64x16x16.F32.BF16 R200, gdesc[UR44].tnspA.tnspB, R200 ;  /* 0x602000002cc879f0 */ /* 0x000fe200087018c8 */
[----:B------:R-:W-:Y:S02]  /*7ce0*/  R2UR UR46, R222 ;  /* 0x00000000de2e72ca */ /* 0x000fe400000e0000 */
[----:B------:R-:W-:-:S13]  /*7cf0*/  R2UR UR47, R223 ;  /* 0x00000000df2f72ca */ /* 0x000fda00000e0000 */
[----:B------:R-:W-:Y:S01]  /*7d00*/  HGMMA.64x16x16.F32.BF16 R184, gdesc[UR44].tnspA.tnspB, R184 ;  /* 0x602000002cb879f0 */ /* 0x000fe200087018b8 */
[----:B------:R-:W-:Y:S02]  /*7d10*/  R2UR UR46, R224 ;  /* 0x00000000e02e72ca */ /* 0x000fe400000e0000 */
[----:B------:R-:W-:-:S13]  /*7d20*/  R2UR UR47, R225 ;  /* 0x00000000e12f72ca */ /* 0x000fda00000e0000 */
[----:B------:R-:W-:Y:S01]  /*7d30*/  HGMMA.64x16x16.F32.BF16 R168, gdesc[UR44].tnspA.tnspB, R168 ;  /* 0x602000002ca879f0 */ /* 0x000fe200087018a8 */
[----:B------:R-:W-:Y:S02]  /*7d40*/  R2UR UR46, R226 ;  /* 0x00000000e22e72ca */ /* 0x000fe400000e0000 */
[----:B------:R-:W-:-:S13]  /*7d50*/  R2UR UR47, R227 ;  /* 0x00000000e32f72ca */ /* 0x000fda00000e0000 */
[----:B------:R-:W-:Y:S01]  /*7d60*/  HGMMA.64x16x16.F32.BF16 R152, gdesc[UR44].tnspA.tnspB, R152 ;  /* 0x602000002c9879f0 */ /* 0x000fe20008701898 */
[----:B------:R-:W-:Y:S01]  /*7d70*/  UMOV UR46, UR50 ;  /* 0x00000032002e7c82 */ /* 0x000fe20008000000 */
[----:B------:R-:W-:Y:S02]  /*7d80*/  UMOV UR47, UR51 ;  /* 0x00000033002f7c82 */ /* 0x000fe40008000000 */
[----:B------:R-:W-:Y:S04]  /*7d90*/  HGMMA.64x16x16.F32.BF16 R136, gdesc[UR44].tnspA.tnspB, R136 ;  /* 0x602000002c8879f0 */ /* 0x000fe80008701888 */
[----:B------:R-:W-:Y:S01]  /*7da0*/  HGMMA.64x16x16.F32.BF16 R200, gdesc[UR24].tnspA.tnspB, R200 ;  /* 0x6020000018c879f0 */ /* 0x000fe200087018c8 */
[----:B------:R-:W-:Y:S01]  /*7db0*/  UMOV UR26, UR30 ;  /* 0x0000001e001a7c82 */ /* 0x000fe20008000000 */
[----:B------:R-:W-:-:S02]  /*7dc0*/  UMOV UR27, UR31 ;  /* 0x0000001f001b7c82 */ /* 0x000fc40008000000 */
[----:B------:R-:W-:Y:S04]  /*7dd0*/  HGMMA.64x16x16.F32.BF16 R184, gdesc[UR40].tnspA.tnspB, R184 ;  /* 0x6020000028b879f0 */ /* 0x000fe800087018b8 */
[----:B------:R-:W-:Y:S04]  /*7de0*/  HGMMA.64x16x16.F32.BF16 R168, gdesc[UR36].tnspA.tnspB, R168 ;  /* 0x6020000024a879f0 */ /* 0x000fe800087018a8 */
[----:B------:R-:W-:Y:S04]  /*7df0*/  HGMMA.64x16x16.F32.BF16 R152, gdesc[UR32].tnspA.tnspB, R152 ;  /* 0x60200000209879f0 */ /* 0x000fe80008701898 */
[----:B------:R-:W-:Y:S04]  /*7e00*/  HGMMA.64x16x16.F32.BF16 R136, gdesc[UR24].tnspA.tnspB, R136 ;  /* 0x60200000188879f0 */ /* 0x000fe80008701888 */
[----:B------:R-:W-:Y:S01]  /*7e10*/  HGMMA.64x16x16.F32.BF16 R200, gdesc[UR4].tnspA.tnspB, R200 ;  /* 0x6020000004c879f0 */ /* 0x000fe200087018c8 */
[----:B------:R-:W-:Y:S01]  /*7e20*/  UMOV UR6, UR10 ;  /* 0x0000000a00067c82 */ /* 0x000fe20008000000 */
[----:B------:R-:W-:-:S02]  /*7e30*/  UMOV UR7, UR11 ;  /* 0x0000000b00077c82 */ /* 0x000fc40008000000 */
[----:B------:R-:W-:Y:S04]  /*7e40*/  HGMMA.64x16x16.F32.BF16 R184, gdesc[UR20].tnspA.tnspB, R184 ;  /* 0x6020000014b879f0 */ /* 0x000fe800087018b8 */
[----:B------:R-:W-:Y:S04]  /*7e50*/  HGMMA.64x16x16.F32.BF16 R168, gdesc[UR16].tnspA.tnspB, R168 ;  /* 0x6020000010a879f0 */ /* 0x000fe800087018a8 */
[----:B------:R-:W-:Y:S04]  /*7e60*/  HGMMA.64x16x16.F32.BF16 R152, gdesc[UR12].tnspA.tnspB, R152 ;  /* 0x602000000c9879f0 */ /* 0x000fe80008701898 */
[----:B------:R-:W-:Y:S03]  /*7e70*/  HGMMA.64x16x16.F32.BF16 R136, gdesc[UR4].tnspA.tnspB, R136, gsb0 ;  /* 0x60200000048879f0 */ /* 0x000fe60008001888 */
[----:B------:R-:W-:-:S02]  /*7e80*/  WARPGROUP.DEPBAR.LE gsb0, 0x0 ;  /* 0x00008000000079c5 */ /* 0x000fc40000010000 */
[----:B-1----:R-:W-:Y:S05]  /*7e90*/  @!P0 BRA `(.L_x_77) ;  /* 0x0000000000048947 */ /* 0x002fea0003800000 */
[----:B------:R-:W-:Y:S01]  /*7ea0*/  BPT.TRAP 0x1 ;  /* 0x000000040000795c */ /* 0x000fe20000300000 */
.L_x_77:
[----:B------:R-:W-:Y:S01]  /*7eb0*/  UIADD3 UR61, UR61, 0x1, URZ ;  /* 0x000000013d3d7890 */ /* 0x000fe2000fffe03f */
[----:B------:R-:W-:Y:S01]  /*7ec0*/  VIADD R3, R3, 0x1 ;  /* 0x0000000103037836 */ /* 0x000fe20000000000 */
[----:B------:R-:W-:Y:S01]  /*7ed0*/  LOP3.LUT R17, R17, 0x1, RZ, 0x3c, !PT ;  /* 0x0000000111117812 */ /* 0x000fe200078e3cff */
[----:B------:R-:W-:-:S03]  /*7ee0*/  VIADD R16, R16, 0x31820 ;  /* 0x0003182010107836 */ /* 0x000fc60000000000 */
[----:B------:R-:W-:Y:S02]  /*7ef0*/  ISETP.LE.AND P1, PT, R231, UR61, PT ;  /* 0x0000003de7007c0c */ /* 0x000fe4000bf23270 */
[C---:B------:R-:W-:Y:S02]  /*7f00*/  ISETP.NE.AND P0, PT, R3.reuse, 0x2, PT ;  /* 0x000000020300780c */ /* 0x040fe40003f05270 */
[----:B------:R-:W-:Y:S02]  /*7f10*/  PRMT R16, RZ, 0x654, R16 ;  /* 0x00000654ff107816 */ /* 0x000fe40000000010 */
[----:B------:R-:W-:Y:S02]  /*7f20*/  SEL R5, RZ, 0x1, P0 ;  /* 0x00000001ff057807 */ /* 0x000fe40000000000 */
[----:B------:R2:W-:Y:S01]  /*7f30*/  SYNCS.ARRIVE.TRANS64.RED.A1T0 RZ, [R16+URZ], RZ ;  /* 0x000000ff10ff79a7 */ /* 0x0005e2000810043f */
[----:B------:R-:W-:Y:S02]  /*7f40*/  SEL R3, R3, RZ, P0 ;  /* 0x000000ff03037207 */ /* 0x000fe40000000000 */
[----:B------:R-:W-:-:S02]  /*7f50*/  LOP3.LUT R18, R18, R5, RZ, 0x3c, !PT ;  /* 0x0000000512127212 */ /* 0x000fc400078e3cff */
[----:B------:R-:W-:Y:S05]  /*7f60*/  @!P1 BRA `(.L_x_78) ;  /* 0xffffff94001c9947 */ /* 0x000fea000383ffff */
.L_x_67:
[----:B------:R-:W3:Y:S01]  /*7f70*/  S2UR UR10, SR_CTAID.Y ;  /* 0x00000000000a79c3 */ /* 0x000ee20000002600 */
[----:B------:R-:W-:Y:S01]  /*7f80*/  ULDC UR4, c[0x0][0x850] ;  /* 0x0002140000047ab9 */ /* 0x000fe20000000800 */
[----:B-1----:R-:W1:Y:S01]  /*7f90*/  S2R R2, SR_TID.X ;  /* 0x0000000000027919 */ /* 0x002e620000002100 */
[----:B------:R-:W-:Y:S01]  /*7fa0*/  UISETP.NE.AND UP0, UPT, UR4, 0x1, UPT ;  /* 0x000000010400788c */ /* 0x000fe2000bf05270 */
[----:B------:R-:W-:Y:S01]  /*7fb0*/  IMAD R0, R229, 0x2800, R230 ;  /* 0x00002800e5007824 */ /* 0x000fe200078e02e6 */
[----:B------:R-:W-:Y:S01]  /*7fc0*/  ULDC.64 UR12, c[0x0][0x818] ;  /* 0x00020600000c7ab9 */ /* 0x000fe20000000a00 */
[----:B------:R-:W-:Y:S01]  /*7fd0*/  ULDC.64 UR14, c[0x0][0x848] ;  /* 0x00021200000e7ab9 */ /* 0x000fe20000000a00 */
[----:B------:R-:W-:Y:S01]  /*7fe0*/  BSSY B1, `(.L_x_79) ;  /* 0x00000a1000017945 */ /* 0x000fe20003800000 */
[----:B------:R-:W4:Y:S01]  /*7ff0*/  S2UR UR8, SR_CTAID.X ;  /* 0x00000000000879c3 */ /* 0x000f220000002500 */
[----:B------:R-:W-:-:S07]  /*8000*/  LEA R0, R0, UR60, 0x2 ;  /* 0x0000003c00007c11 */ /* 0x000fce000f8e10ff */
[----:B------:R-:W-:Y:S06]  /*8010*/  BAR.SYNC.DEFER_BLOCKING 0x1, 0x100 ;  /* 0x0044000000007b1d */ /* 0x000fec0000010000 */
[----:B------:R-:W-:Y:S01]  /*8020*/  @UP0 ULDC UR6, c[0x0][0x854] ;  /* 0x0002150000060ab9 */ /* 0x000fe20000000800 */
[----:B------:R-:W-:Y:S01]  /*8030*/  @UP0 ULDC UR4, c[0x0][0x858] ;  /* 0x0002160000040ab9 */ /* 0x000fe20000000800 */
[----:B------:R-:W5:Y:S01]  /*8040*/  S2UR UR17, SR_CTAID.Z ;  /* 0x00000000001179c3 */ /* 0x000f620000002700 */
[----:B---3--:R-:W-:Y:S02]  /*8050*/  UIMAD.WIDE.U32 UR6, UR10, UR6, URZ ;  /* 0x000000060a0672a5 */ /* 0x008fe4000f8e003f */
[----:B------:R-:W-:-:S02]  /*8060*/  USHF.R.S32.HI UR5, URZ, 0x1f, UR10 ;  /* 0x0000001f3f057899 */ /* 0x000fc4000801140a */
[----:B------:R-:W-:-:S03]  /*8070*/  @UP0 USHF.R.U32.HI UR7, URZ, UR4, UR7 ;  /* 0x000000043f070299 */ /* 0x000fc60008011607 */
[----:B------:R-:W-:Y:S01]  /*8080*/  UMOV UR4, UR10 ;  /* 0x0000000a00047c82 */ /* 0x000fe20008000000 */
[----:B------:R-:W-:Y:S02]  /*8090*/  @UP0 USHF.R.S32.HI UR6, URZ, 0x1f, UR7 ;  /* 0x0000001f3f060899 */ /* 0x000fe40008011407 */
[----:B----4-:R-:W-:Y:S01]  /*80a0*/  UIMAD UR8, UR8, 0x5000, URZ ;  /* 0x00005000080878a4 */ /* 0x010fe2000f8e023f */
[----:B------:R3:W-:Y:S01]  /*80b0*/  STS.128 [R0], R56 ;  /* 0x0000003800007388 */ /* 0x0007e20000000c00 */
[----:B------:R-:W-:Y:S01]  /*80c0*/  @UP0 UMOV UR4, UR7 ;  /* 0x0000000700040c82 */ /* 0x000fe20008000000 */
[----:B-1----:R-:W-:Y:S01]  /*80d0*/  ISETP.NE.AND P1, PT, R2, 0x80, PT ;  /* 0x000000800200780c */ /* 0x002fe20003f25270 */
[----:B------:R-:W-:Y:S01]  /*80e0*/  USHF.R.S32.HI UR9, URZ, 0x1f, UR8 ;  /* 0x0000001f3f097899 */ /* 0x000fe20008011408 */
[----:B------:R3:W-:Y:S01]  /*80f0*/  STS.128 [R0+0x800], R60 ;  /* 0x0008003c00007388 */ /* 0x0007e20000000c00 */
[----:B------:R-:W-:Y:S02]  /*8100*/  @UP0 UMOV UR5, UR6 ;  /* 0x0000000600050c82 */ /* 0x000fe40008000000 */
[----:B------:R-:W-:Y:S01]  /*8110*/  UIMAD UR10, UR5, UR12, URZ ;  /* 0x0000000c050a72a4 */ /* 0x000fe2000f8e023f */
[----:B------:R3:W-:Y:S01]  /*8120*/  STS.128 [R0+0x1000], R96 ;  /* 0x0010006000007388 */ /* 0x0007e20000000c00 */
[----:B------:R-:W-:-:S02]  /*8130*/  UIMAD.WIDE.U32 UR6, UR4, UR12, UR8 ;  /* 0x0000000c040672a5 */ /* 0x000fc4000f8e0008 */
[----:B------:R-:W-:Y:S01]  /*8140*/  UIMAD UR10, UR4, UR13, UR10 ;  /* 0x0000000d040a72a4 */ /* 0x000fe2000f8e020a */
[----:B------:R3:W-:Y:S01]  /*8150*/  STS.128 [R0+0x1800], R100 ;  /* 0x0018006400007388 */ /* 0x0007e20000000c00 */
[----:B-----5:R-:W-:Y:S01]  /*8160*/  USHF.R.S32.HI UR16, URZ, 0x1f, UR17 ;  /* 0x0000001f3f107899 */ /* 0x020fe20008011411 */
[----:B------:R-:W-:Y:S02]  /*8170*/  ULDC.64 UR12, c[0x0][0x840] ;  /* 0x00021000000c7ab9 */ /* 0x000fe40000000a00 */
[----:B------:R3:W-:Y:S01]  /*8180*/  STS.128 [R0+0x2000], R64 ;  /* 0x0020004000007388 */ /* 0x0007e20000000c00 */
[----:B------:R-:W-:Y:S02]  /*8190*/  UIMAD UR5, UR5, UR12, URZ ;  /* 0x0000000c050572a4 */ /* 0x000fe4000f8e023f */
[----:B------:R-:W-:Y:S01]  /*81a0*/  UIMAD.WIDE.U32 UR8, UR4, UR12, UR8 ;  /* 0x0000000c040872a5 */ /* 0x000fe2000f8e0008 */
[----:B------:R3:W-:Y:S01]  /*81b0*/  STS.128 [R0+0x2800], R68 ;  /* 0x0028004400007388 */ /* 0x0007e20000000c00 */
[----:B------:R-:W-:-:S02]  /*81c0*/  UIMAD UR11, UR4, UR13, UR5 ;  /* 0x0000000d040b72a4 */ /* 0x000fc4000f8e0205 */
[----:B------:R-:W-:Y:S01]  /*81d0*/  UIADD3 UR5, UR7, UR10, URZ ;  /* 0x0000000a07057290 */ /* 0x000fe2000fffe03f */
[----:B------:R3:W-:Y:S01]  /*81e0*/  STS.128 [R0+0x3000], R104 ;  /* 0x0030006800007388 */ /* 0x0007e20000000c00 */
[----:B------:R-:W-:Y:S01]  /*81f0*/  ULDC.64 UR12, c[0x0][0x820] ;  /* 0x00020800000c7ab9 */ /* 0x000fe20000000a00 */
[----:B------:R-:W-:Y:S02]  /*8200*/  UIADD3 UR7, UR9, UR11, URZ ;  /* 0x0000000b09077290 */ /* 0x000fe4000fffe03f */
[----:B------:R3:W-:Y:S01]  /*8210*/  STS.128 [R0+0x3800], R108 ;  /* 0x0038006c00007388 */ /* 0x0007e20000000c00 */
[----:B------:R-:W-:Y:S02]  /*8220*/  UIMAD UR4, UR16, UR12, URZ ;  /* 0x0000000c100472a4 */ /* 0x000fe4000f8e023f */
[----:B------:R-:W-:Y:S01]  /*8230*/  UIMAD UR10, UR16, UR14, URZ ;  /* 0x0000000e100a72a4 */ /* 0x000fe2000f8e023f */
[----:B------:R3:W-:Y:S01]  /*8240*/  STS.128 [R0+0x4000], R72 ;  /* 0x0040004800007388 */ /* 0x0007e20000000c00 */
[----:B------:R-:W-:-:S02]  /*8250*/  UIMAD UR9, UR17, UR13, UR4 ;  /* 0x0000000d110972a4 */ /* 0x000fc4000f8e0204 */
[----:B------:R-:W-:Y:S01]  /*8260*/  UIMAD UR10, UR17, UR15, UR10 ;  /* 0x0000000f110a72a4 */ /* 0x000fe2000f8e020a */
[----:B------:R3:W-:Y:S01]  /*8270*/  STS.128 [R0+0x4800], R76 ;  /* 0x0048004c00007388 */ /* 0x0007e20000000c00 */
[----:B------:R-:W-:Y:S01]  /*8280*/  UMOV UR4, UR6 ;  /* 0x0000000600047c82 */ /* 0x000fe20008000000 */
[----:B------:R-:W-:Y:S01]  /*8290*/  UMOV UR6, UR8 ;  /* 0x0000000800067c82 */ /* 0x000fe20008000000 */
[----:B------:R-:W-:Y:S01]  /*82a0*/  UIMAD.WIDE.U32 UR4, UR17, UR12, UR4 ;  /* 0x0000000c110472a5 */ /* 0x000fe2000f8e0004 */
[----:B------:R3:W-:Y:S01]  /*82b0*/  STS.128 [R0+0x5000], R112 ;  /* 0x0050007000007388 */ /* 0x0007e20000000c00 */
[----:B------:R-:W-:Y:S01]  /*82c0*/  UIMAD.WIDE.U32 UR6, UR17, UR14, UR6 ;  /* 0x0000000e110672a5 */ /* 0x000fe2000f8e0006 */
[----:B------:R-:W-:Y:S02]  /*82d0*/  ULDC.64 UR12, c[0x0][0x800] ;  /* 0x00020000000c7ab9 */ /* 0x000fe40000000a00 */
[----:B------:R3:W-:Y:S01]  /*82e0*/  STS.128 [R0+0x5800], R116 ;  /* 0x0058007400007388 */ /* 0x0007e20000000c00 */
[----:B------:R-:W-:-:S02]  /*82f0*/  UIADD3 UR8, UR5, UR9, URZ ;  /* 0x0000000905087290 */ /* 0x000fc4000fffe03f */
[----:B------:R-:W-:Y:S01]  /*8300*/  ULEA UR12, UP0, UR4, UR12, 0x2 ;  /* 0x0000000c040c7291 */ /* 0x000fe2000f80103f */
[----:B------:R3:W-:Y:S01]  /*8310*/  STS.128 [R0+0x6000], R80 ;  /* 0x0060005000007388 */ /* 0x0007e20000000c00 */
[----:B------:R-:W-:Y:S01]  /*8320*/  ULDC.64 UR14, c[0x0][0x828] ;  /* 0x00020a00000e7ab9 */ /* 0x000fe20000000a00 */
[----:B------:R-:W-:Y:S02]  /*8330*/  UIADD3 UR5, UR7, UR10, URZ ;  /* 0x0000000a07057290 */ /* 0x000fe4000fffe03f */
[----:B------:R3:W-:Y:S01]  /*8340*/  STS.128 [R0+0x6800], R84 ;  /* 0x0068005400007388 */ /* 0x0007e20000000c00 */
[----:B------:R-:W-:Y:S02]  /*8350*/  ULEA UR14, UP1, UR6, UR14, 0x2 ;  /* 0x0000000e060e7291 */ /* 0x000fe4000f82103f */
[----:B------:R-:W-:Y:S01]  /*8360*/  ULEA.HI.X UR13, UR4, UR13, UR8, 0x2, UP0 ;  /* 0x0000000d040d7291 */ /* 0x000fe200080f1408 */
[----:B------:R3:W-:Y:S01]  /*8370*/  STS.128 [R0+0x7000], R120 ;  /* 0x0070007800007388 */ /* 0x0007e20000000c00 */
[----:B------:R-:W-:Y:S01]  /*8380*/  ULEA.HI.X UR5, UR6, UR15, UR5, 0x2, UP1 ;  /* 0x0000000f06057291 */ /* 0x000fe200088f1405 */
[----:B------:R-:W-:-:S02]  /*8390*/  ULDC UR4, c[0x0][0x740] ;  /* 0x0001d00000047ab9 */ /* 0x000fc40000000800 */
[----:B------:R3:W-:Y:S01]  /*83a0*/  STS.128 [R0+0x7800], R124 ;  /* 0x0078007c00007388 */ /* 0x0007e20000000c00 */
[----:B------:R-:W-:Y:S01]  /*83b0*/  FMUL.FTZ R208, R208, UR4 ;  /* 0x00000004d0d07c20 */ /* 0x000fe20008410000 */
[----:B------:R-:W-:Y:S01]  /*83c0*/  FMUL.FTZ R209, R209, UR4 ;  /* 0x00000004d1d17c20 */ /* 0x000fe20008410000 */
[----:B------:R-:W-:Y:S01]  /*83d0*/  FMUL.FTZ R210, R210, UR4 ;  /* 0x00000004d2d27c20 */ /* 0x000fe20008410000 */
        /* <DEDUP_REMOVED lines=16> */
[----:B------:R1:W-:Y:S06]  /*84e0*/  MEMBAR.ALL.CTA ;  /* 0x0000000000007992 */ /* 0x0003ec0000008000 */
[----:B-1----:R-:W1:Y:S01]  /*84f0*/  FENCE.VIEW.ASYNC.S ;  /* 0x00000000000073c6 */ /* 0x002e620000000000 */
        /* <DEDUP_REMOVED lines=65> */
[----:B-1----:R-:W-:Y:S06]  /*8910*/  BAR.SYNC.DEFER_BLOCKING 0x1, 0x100 ;  /* 0x0044000000007b1d */ /* 0x002fec0000010000 */
[----:B---3--:R-:W-:Y:S05]  /*8920*/  @P1 BRA `(.L_x_80) ;  /* 0x0000000000301947 */ /* 0x008fea0003800000 */
[----:B------:R-:W-:Y:S01]  /*8930*/  PLOP3.LUT P0, PT, PT, PT, PT, 0x80, 0x0 ;  /* 0x000000000000781c */ /* 0x000fe20003f0f070 */
[----:B------:R-:W-:Y:S01]  /*8940*/  UMOV UR6, 0x1400 ;  /* 0x0000140000067882 */ /* 0x000fe20000000000 */
[----:B------:R-:W-:Y:S01]  /*8950*/  UMOV UR8, 0x0 ;  /* 0x0000000000087882 */ /* 0x000fe20000000000 */
[----:B------:R-:W-:Y:S01]  /*8960*/  UMOV UR9, 0x14f00000 ;  /* 0x14f0000000097882 */ /* 0x000fe20000000000 */
[----:B------:R-:W-:-:S09]  /*8970*/  UMOV UR4, UR14 ;  /* 0x0000000e00047c82 */ /* 0x000fd20008000000 */
.L_x_81:
[----:B------:R-:W-:Y:S01]  /*8980*/  @P0 ELECT P2, URZ, PT ;  /* 0x00000000003f082f */ /* 0x000fe20003840000 */
[----:B------:R1:W-:-:S12]  /*8990*/  UBLKRED.G.S.ADD.F32.RN [UR4], [UR60], UR6, desc[UR8] ;  /* 0x000008043c0073bb */ /* 0x0003d800080a1406 */
[----:B------:R-:W-:Y:S02]  /*89a0*/  @P2 PLOP3.LUT P0, PT, P2, PT, PT, 0x8, 0x0 ;  /* 0x000000000000281c */ /* 0x000fe4000170e170 */
[----:B------:R-:W-:-:S11]  /*89b0*/  PLOP3.LUT P2, PT, PT, PT, PT, 0x8, 0x0 ;  /* 0x000000000000781c */ /* 0x000fd60003f4e170 */
[----:B-1----:R-:W-:Y:S05]  /*89c0*/  @P0 BRA.U.ANY `(.L_x_81) ;  /* 0xfffffffd00ec0947 */ /* 0x002fea000393ffff */
[----:B------:R0:W-:Y:S01]  /*89d0*/  UTMACMDFLUSH ;  /* 0x00000000000079b7 */ /* 0x0001e20000000000 */
[----:B------:R-:W-:-:S04]  /*89e0*/  DEPBAR.LE SB0, 0x0 ;  /* 0x000080000000791a */ /* 0x000fc80000000000 */
.L_x_80:
[----:B------:R-:W-:Y:S05]  /*89f0*/  BSYNC B1 ;  /* 0x0000000000017941 */ /* 0x000fea0003800000 */
.L_x_79:
[----:B------:R-:W-:Y:S06]  /*8a00*/  BAR.SYNC.DEFER_BLOCKING 0x1, 0x100 ;  /* 0x0044000000007b1d */ /* 0x000fec0000010000 */
[----:B------:R1:W-:Y:S04]  /*8a10*/  STS.128 [R0], R208 ;  /* 0x000000d000007388 */ /* 0x0003e80000000c00 */
[----:B------:R1:W-:Y:S04]  /*8a20*/  STS.128 [R0+0x800], R212 ;  /* 0x000800d400007388 */ /* 0x0003e80000000c00 */
        /* <DEDUP_REMOVED lines=17> */
[----:B------:R1:W-:Y:S01]  /*8b40*/  STS.128 [R0+0x9800], R140 ;  /* 0x0098008c00007388 */ /* 0x0003e20000000c00 */
[----:B------:R3:W-:Y:S06]  /*8b50*/  MEMBAR.ALL.CTA ;  /* 0x0000000000007992 */ /* 0x0007ec0000008000 */
[----:B---3--:R-:W3:Y:S02]  /*8b60*/  FENCE.VIEW.ASYNC.S ;  /* 0x00000000000073c6 */ /* 0x008ee40000000000 */
[----:B---3--:R-:W-:Y:S06]  /*8b70*/  BAR.SYNC.DEFER_BLOCKING 0x1, 0x100 ;  /* 0x0044000000007b1d */ /* 0x008fec0000010000 */
[----:B------:R-:W-:Y:S05]  /*8b80*/  @P1 BRA `(.L_x_64) ;  /* 0x00000018003c1947 */ /* 0x000fea0003800000 */
[----:B------:R-:W-:Y:S01]  /*8b90*/  PLOP3.LUT P0, PT, PT, PT, PT, 0x80, 0x0 ;  /* 0x000000000000781c */ /* 0x000fe20003f0f070 */
[----:B------:R-:W-:Y:S01]  /*8ba0*/  UMOV UR6, 0x1400 ;  /* 0x0000140000067882 */ /* 0x000fe20000000000 */
[----:B------:R-:W-:Y:S01]  /*8bb0*/  UMOV UR8, 0x0 ;  /* 0x0000000000087882 */ /* 0x000fe20000000000 */
[----:B------:R-:W-:Y:S01]  /*8bc0*/  UMOV UR9, 0x14f00000 ;  /* 0x14f0000000097882 */ /* 0x000fe20000000000 */
[----:B------:R-:W-:Y:S01]  /*8bd0*/  UMOV UR4, UR12 ;  /* 0x0000000c00047c82 */ /* 0x000fe20008000000 */
[----:B------:R-:W-:-:S08]  /*8be0*/  UMOV UR5, UR13 ;  /* 0x0000000d00057c82 */ /* 0x000fd00008000000 */
.L_x_82:
[----:B------:R-:W-:Y:S01]  /*8bf0*/  @P0 ELECT P1, URZ, PT ;  /* 0x00000000003f082f */ /* 0x000fe20003820000 */
[----:B------:R3:W-:-:S12]  /*8c00*/  UBLKRED.G.S.ADD.F32.RN [UR4], [UR60], UR6, desc[UR8] ;  /* 0x000008043c0073bb */ /* 0x0007d800080a1406 */
[----:B------:R-:W-:Y:S02]  /*8c10*/  @P1 PLOP3.LUT P0, PT, P1, PT, PT, 0x8, 0x0 ;  /* 0x000000000000181c */ /* 0x000fe40000f0e170 */
[----:B------:R-:W-:-:S11]  /*8c20*/  PLOP3.LUT P1, PT, PT, PT, PT, 0x8, 0x0 ;  /* 0x000000000000781c */ /* 0x000fd60003f2e170 */
[----:B---3--:R-:W-:Y:S05]  /*8c30*/  @P0 BRA.U.ANY `(.L_x_82) ;  /* 0xfffffffd00ec0947 */ /* 0x008fea000393ffff */
[----:B------:R0:W-:Y:S01]  /*8c40*/  UTMACMDFLUSH ;  /* 0x00000000000079b7 */ /* 0x0001e20000000000 */
[----:B------:R-:W-:-:S04]  /*8c50*/  DEPBAR.LE SB0, 0x0 ;  /* 0x000080000000791a */ /* 0x000fc80000000000 */
[----:B------:R-:W-:Y:S05]  /*8c60*/  BRA `(.L_x_64) ;  /* 0x0000001800047947 */ /* 0x000fea0003800000 */
.L_x_62:
[----:B------:R-:W-:-:S08]  /*8c70*/  NOP ;  /* 0x0000000000007918 */ /* 0x000fd00000000000 */
[----:B------:R-:W1:-:S00]  /*8c80*/  USETMAXREG.DEALLOC.CTAPOOL 0x18 ;  /* 0x00000018000079c8 */ /* 0x000e4000080e0500 */
[----:B-1----:R-:W-:-:S06]  /*8c90*/  LOP3.LUT R0, R0, 0x3, RZ, 0xc0, !PT ;  /* 0x0000000300007812 */ /* 0x002fcc00078ec0ff */
[----:B------:R-:W1:Y:S02]  /*8ca0*/  SHFL.IDX PT, R0, R0, RZ, 0x1f ;  /* 0x00001fff00007589 */ /* 0x000e6400000e0000 */
[----:B-1----:R-:W-:-:S13]  /*8cb0*/  ISETP.NE.AND P0, PT, R0, RZ, PT ;  /* 0x000000ff0000720c */ /* 0x002fda0003f05270 */
[----:B------:R-:W-:Y:S05]  /*8cc0*/  @P0 BRA `(.L_x_64) ;  /* 0x0000001400ec0947 */ /* 0x000fea0003800000 */
        /* <DEDUP_REMOVED lines=12> */
[----:B------:R-:W-:-:S03]  /*8d90*/  IMAD.MOV.U32 R17, RZ, RZ, RZ ;  /* 0x000000ffff117224 */ /* 0x000fc600078e00ff */
[----:B------:R-:W4:Y:S07]  /*8da0*/  S2UR UR20, SR_CTAID.Y ;  /* 0x00000000001479c3 */ /* 0x000f2e0000002600 */
[----:B------:R-:W-:Y:S01]  /*8db0*/  @UP0 ULDC UR4, c[0x0][0x2ec] ;  /* 0x0000bb0000040ab9 */ /* 0x000fe20000000800 */
[----:B------:R-:W5:Y:S01]  /*8dc0*/  LDC.64 R4, c[0x0][0x718] ;  /* 0x0001c600ff047b82 */ /* 0x000f620000000a00 */
[----:B------:R-:W-:Y:S01]  /*8dd0*/  @UP0 ULDC UR6, c[0x0][0x2f0] ;  /* 0x0000bc0000060ab9 */ /* 0x000fe20000000800 */
[----:B-1----:R-:W-:Y:S01]  /*8de0*/  SHF.R.S32.HI R7, RZ, 0x1f, R7 ;  /* 0x0000001fff077819 */ /* 0x002fe20000011407 */
[----:B----4-:R-:W-:-:S02]  /*8df0*/  UIMAD.WIDE.U32 UR4, UR20, UR4, URZ ;  /* 0x00000004140472a5 */ /* 0x010fc4000f8e003f */
[----:B------:R-:W-:Y:S02]  /*8e00*/  UMOV UR12, UR20 ;  /* 0x00000014000c7c82 */ /* 0x000fe40008000000 */
[C---:B--2---:R-:W-:Y:S01]  /*8e10*/  IMAD R8, R7.reuse, R2, RZ ;  /* 0x0000000207087224 */ /* 0x044fe200078e02ff */
[----:B------:R-:W-:Y:S01]  /*8e20*/  @UP0 USHF.R.U32.HI UR12, URZ, UR6, UR5 ;  /* 0x000000063f0c0299 */ /* 0x000fe20008011605 */
[----:B-----5:R-:W-:Y:S02]  /*8e30*/  IMAD R6, R7, R4, RZ ;  /* 0x0000000407067224 */ /* 0x020fe400078e02ff */
[----:B------:R-:W-:Y:S02]  /*8e40*/  IMAD R13, R3, UR20, R8 ;  /* 0x00000014030d7c24 */ /* 0x000fe4000f8e0208 */
[----:B------:R-:W1:Y:S01]  /*8e50*/  LDC.64 R8, c[0x0][0x720] ;  /* 0x0001c800ff087b82 */ /* 0x000e620000000a00 */
[----:B------:R-:W-:Y:S02]  /*8e60*/  IMAD R11, R5, UR20, R6 ;  /* 0x00000014050b7c24 */ /* 0x000fe4000f8e0206 */
[----:B------:R-:W-:-:S04]  /*8e70*/  IMAD.WIDE.U32 R4, R4, UR20, RZ ;  /* 0x0000001404047c25 */ /* 0x000fc8000f8e00ff */
[----:B------:R-:W-:Y:S01]  /*8e80*/  IMAD.IADD R5, R5, 0x1, R11 ;  /* 0x0000000105057824 */ /* 0x000fe200078e020b */
[----:B------:R-:W2:Y:S01]  /*8e90*/  LDC.64 R6, c[0x0][0x738] ;  /* 0x0001ce00ff067b82 */ /* 0x000ea20000000a00 */
[----:B---3--:R-:W-:Y:S01]  /*8ea0*/  SHF.R.S32.HI R11, RZ, 0x1f, R10 ;  /* 0x0000001fff0b7819 */ /* 0x008fe2000001140a */
[----:B------:R-:W-:-:S04]  /*8eb0*/  IMAD.WIDE.U32 R2, R2, UR20, RZ ;  /* 0x0000001402027c25 */ /* 0x000fc8000f8e00ff */
        /* <DEDUP_REMOVED lines=17> */
.L_x_99:
[----:B------:R-:W-:Y:S02]  /*8fd0*/  IMAD.IADD R14, R5, 0x1, R9 ;  /* 0x00000001050e7824 */ /* 0x000fe400078e0209 */
[----:B------:R-:W-:Y:S02]  /*8fe0*/  IMAD.IADD R6, R3, 0x1, R11 ;  /* 0x0000000103067824 */ /* 0x000fe400078e020b */
[----:B-1----:R-:W-:Y:S01]  /*8ff0*/  IMAD.MOV.U32 R0, RZ, RZ, 0x1 ;  /* 0x00000001ff007424 */ /* 0x002fe200078e00ff */
[----:B------:R-:W-:Y:S06]  /*9000*/  @P0 BRA `(.L_x_85) ;  /* 0x0000000000180947 */ /* 0x000fec0003800000 */
[----:B------:R-:W1:Y:S01]  /*9010*/  S2R R10, SR_TID.X ;  /* 0x00000000000a7919 */ /* 0x000e620000002100 */
[----:B------:R-:W-:-:S04]  /*9020*/  IMAD.MOV.U32 R8, RZ, RZ, 0x8100 ;  /* 0x00008100ff087424 */ /* 0x000fc800078e00ff */
[----:B------:R2:W-:Y:S01]  /*9030*/  SYNCS.ARRIVE.TRANS64 RZ, [R7+URZ+0x31810], R8 ;  /* 0x0318100807ff79a7 */ /* 0x0005e2000800003f */
[----:B-1----:R-:W-:-:S13]  /*9040*/  LOP3.LUT P1, RZ, R10, 0x1f, RZ, 0xc0, !PT ;  /* 0x0000001f0aff7812 */ /* 0x002fda000782c0ff */
[----:B--2---:R-:W-:Y:S05]  /*9050*/  @!P1 BRA `(.L_x_85) ;  /* 0x0000000000049947 */ /* 0x004fea0003800000 */
[----:B------:R-:W-:Y:S01]  /*9060*/  BPT.TRAP 0x1 ;  /* 0x000000040000795c */ /* 0x000fe20000300000 */
.L_x_85:
        /* <DEDUP_REMOVED lines=22> */
[----:B------:R-:W1:Y:S01]  /*91d0*/  LDC R11, c[0x0][0x280] ;  /* 0x0000a000ff0b7b82 */ /* 0x000e620000000800 */
[----:B------:R-:W-:Y:S01]  /*91e0*/  UMOV UR41, UR17 ;  /* 0x0000001100297c82 */ /* 0x000fe20008000000 */
[----:B------:R-:W-:Y:S01]  /*91f0*/  UMOV UR35, UR19 ;  /* 0x0000001300237c82 */ /* 0x000fe20008000000 */
[----:B------:R-:W-:Y:S01]  /*9200*/  LEA.HI.X R14, R4, R9, R14, 0x2, P1 ;  /* 0x00000009040e7211 */ /* 0x000fe200008f140e */
[----:B------:R-:W-:Y:S01]  /*9210*/  UMOV UR33, UR17 ;  /* 0x0000001100217c82 */ /* 0x000fe20008000000 */
[----:B------:R-:W-:Y:S01]  /*9220*/  R2UR UR22, R10 ;  /* 0x000000000a1672ca */ /* 0x000fe200000e0000 */
[----:B------:R-:W-:Y:S01]  /*9230*/  UMOV UR26, 0xc0 ;  /* 0x000000c0001a7882 */ /* 0x000fe20000000000 */
        /* <DEDUP_REMOVED lines=69> */
[----:B------:R-:W-:Y:S01]  /*9690*/  VIADD R11, R11, 0x3f ;  /* 0x0000003f0b0b7836 */ /* 0x000fe20000000000 */
[----:B------:R-:W-:Y:S01]  /*96a0*/  IADD3 R10, P1, R10, 0x100, RZ ;  /* 0x000001000a0a7810 */ /* 0x000fe20007f3e0ff */
[----:B------:R-:W-:Y:S01]  /*96b0*/  IMAD.MOV.U32 R9, RZ, RZ, 0x1 ;  /* 0x00000001ff097424 */ /* 0x000fe200078e00ff */
[----:B------:R-:W-:Y:S01]  /*96c0*/  CS2R R16, SRZ ;  /* 0x0000000000107805 */ /* 0x000fe2000001ff00 */
[----:B------:R-:W-:Y:S01]  /*96d0*/  IMAD.MOV.U32 R8, RZ, RZ, RZ ;  /* 0x000000ffff087224 */ /* 0x000fe200078e00ff */
[----:B------:R-:W-:-:S04]  /*96e0*/  SHF.R.S32.HI R0, RZ, 0x1f, R11 ;  /* 0x0000001fff007819 */ /* 0x000fc8000001140b */
[----:B------:R-:W-:Y:S02]  /*96f0*/  LEA.HI R0, R0, R11, RZ, 0x6 ;  /* 0x0000000b00007211 */ /* 0x000fe400078f30ff */
[----:B--2---:R-:W-:Y:S01]  /*9700*/  LEA R11, P2, R2, R12, 0x2 ;  /* 0x0000000c020b7211 */ /* 0x004fe200078410ff */
[----:B------:R-:W-:Y:S01]  /*9710*/  IMAD.X R12, RZ, RZ, R14, P1 ;  /* 0x000000ffff0c7224 */ /* 0x000fe200008e060e */
[----:B------:R-:W-:Y:S01]  /*9720*/  LEA.HI.SX32 R14, R0, 0xffffffff, 0x1a ;  /* 0xffffffff000e7811 */ /* 0x000fe200078fd2ff */
[----:B------:R-:W-:Y:S01]  /*9730*/  IMAD.MOV.U32 R0, RZ, RZ, 0x1 ;  /* 0x00000001ff007424 */ /* 0x000fe200078e00ff */
[----:B------:R-:W-:Y:S02]  /*9740*/  LEA.HI.X R13, R2, R13, R6, 0x2, P2 ;  /* 0x0000000d020d7211 */ /* 0x000fe400010f1406 */
[----:B-1----:R-:W-:-:S07]  /*9750*/  LOP3.LUT R15, R15, 0x1f, RZ, 0xc0, !PT ;  /* 0x0000001f0f0f7812 */ /* 0x002fce00078ec0ff */
.L_x_91:
[----:B------:R-:W-:-:S04]  /*9760*/  SHF.L.U32 R4, R9, 0x1f, RZ ;  /* 0x0000001f09047819 */ /* 0x000fc800000006ff */
[----:B-1----:R-:W1:Y:S02]  /*9770*/  SYNCS.PHASECHK.TRANS64.TRYWAIT P1, [R7+URZ+0x31838], R4 ;  /* 0x03183804070075a7 */ /* 0x002e64000802017f */
[----:B-12--5:R-:W-:Y:S05]  /*9780*/  @!P1 BRA `(.L_x_87) ;  /* 0x0000000c00989947 */ /* 0x026fea0003800000 */
.L_x_100:
[----:B------:R-:W-:Y:S05]  /*9790*/  @P0 BRA `(.L_x_88) ;  /* 0x0000000000140947 */ /* 0x000fea0003800000 */
[----:B------:R-:W-:Y:S01]  /*97a0*/  ISETP.NE.AND P1, PT, R15, RZ, PT ;  /* 0x000000ff0f00720c */ /* 0x000fe20003f25270 */
[----:B-1----:R-:W-:-:S04]  /*97b0*/  IMAD.MOV.U32 R4, RZ, RZ, 0x8100 ;  /* 0x00008100ff047424 */ /* 0x002fc800078e00ff */
[----:B------:R2:W-:Y:S08]  /*97c0*/  SYNCS.ARRIVE.TRANS64 RZ, [R7+URZ+0x31830], R4 ;  /* 0x0318300407ff79a7 */ /* 0x0005f0000800003f */
[----:B------:R-:W-:Y:S05]  /*97d0*/  @!P1 BRA `(.L_x_88) ;  /* 0x0000000000049947 */ /* 0x000fea0003800000 */
[----:B------:R-:W-:Y:S01]  /*97e0*/  BPT.TRAP 0x1 ;  /* 0x000000040000795c */ /* 0x000fe20000300000 */
.L_x_88:
[----:B------:R3:W-:Y:S02]  /*97f0*/  STL.64 [R1], R2 ;  /* 0x0000000201007387 */ /* 0x0007e40000100a00 */
[----:B---3--:R-:W1:Y:S02]  /*9800*/  LDC.64 R2, c[0x0][0x198] ;  /* 0x00006600ff027b82 */ /* 0x008e640000000a00 */
[----:B-12---:R-:W-:-:S05]  /*9810*/  IMAD.MOV.U32 R4, RZ, RZ, R2 ;  /* 0x000000ffff047224 */ /* 0x006fca00078e0002 */
[----:B------:R-:W-:-:S04]  /*9820*/  IADD3 R5, P1, R4, 0x1f0, RZ ;  /* 0x000001f004057810 */ /* 0x000fc80007f3e0ff */
[----:B------:R-:W-:Y:S01]  /*9830*/  R2UR UR6, R5 ;  /* 0x00000000050672ca */ /* 0x000fe200000e0000 */
[----:B------:R-:W-:Y:S02]  /*9840*/  IMAD.MOV.U32 R5, RZ, RZ, R3 ;  /* 0x000000ffff057224 */ /* 0x000fe400078e0003 */
[----:B------:R1:W5:Y:S01]  /*9850*/  LDL.LU.64 R2, [R1] ;  /* 0x0000000001027983 */ /* 0x0003620000300a00 */
        /* <DEDUP_REMOVED lines=43> */
.L_x_102:
[----:B------:R-:W-:Y:S01]  /*9b10*/  LOP3.LUT R9, R9, 0x1, RZ, 0x3c, !PT ;  /* 0x0000000109097812 */ /* 0x000fe200078e3cff */
[----:B------:R-:W-:Y:S06]  /*9b20*/  @P2 BRA `(.L_x_90) ;  /* 0x0000000000142947 */ /* 0x000fec0003800000 */
[----:B------:R-:W-:Y:S01]  /*9b30*/  ISETP.NE.AND P1, PT, R15, RZ, PT ;  /* 0x000000ff0f00720c */ /* 0x000fe20003f25270 */
[----:B-1----:R-:W-:-:S04]  /*9b40*/  IMAD.MOV.U32 R20, RZ, RZ, 0x8100 ;  /* 0x00008100ff147424 */ /* 0x002fc800078e00ff */
[----:B------:R2:W-:Y:S08]  /*9b50*/  SYNCS.ARRIVE.TRANS64 RZ, [R18+URZ+0x31810], R20 ;  /* 0x0318101412ff79a7 */ /* 0x0005f0000800003f */
[----:B------:R-:W-:Y:S05]  /*9b60*/  @!P1 BRA `(.L_x_90) ;  /* 0x0000000000049947 */ /* 0x000fea0003800000 */
[----:B------:R-:W-:Y:S01]  /*9b70*/  BPT.TRAP 0x1 ;  /* 0x000000040000795c */ /* 0x000fe20000300000 */
.L_x_90:
[----:B------:R-:W-:Y:S01]  /*9b80*/  R2UR UR43, R8 ;  /* 0x00000000082b72ca */ /* 0x000fe200000e0000 */
[----:B------:R-:W-:Y:S01]  /*9b90*/  IMAD R8, R17, 0x8000, R7 ;  /* 0x0000800011087824 */ /* 0x000fe200078e0207 */
        /* <DEDUP_REMOVED lines=51> */
.L_x_86:
[----:B------:R-:W-:-:S04]  /*9ed0*/  SHF.L.U32 R10, R9, 0x1f, RZ ;  /* 0x0000001f090a7819 */ /* 0x000fc800000006ff */
[----:B------:R-:W3:Y:S02]  /*9ee0*/  SYNCS.PHASECHK.TRANS64.TRYWAIT P1, [R7+URZ+0x31838], R10 ;  /* 0x0318380a070075a7 */ /* 0x000ee4000802017f */
[----:B---3--:R-:W-:Y:S05]  /*9ef0*/  @!P1 BRA `(.L_x_92) ;  /* 0x0000000400e89947 */ /* 0x008fea0003800000 */
.L_x_103:
[----:B------:R-:W-:Y:S05]  /*9f00*/  @P0 BRA `(.L_x_93) ;  /* 0x0000000000180947 */ /* 0x000fea0003800000 */
[----:B------:R-:W4:Y:S01]  /*9f10*/  S2R R11, SR_TID.X ;  /* 0x00000000000b7919 */ /* 0x000f220000002100 */
[----:B---3--:R-:W-:-:S04]  /*9f20*/  IMAD.MOV.U32 R10, RZ, RZ, 0x8100 ;  /* 0x00008100ff0a7424 */ /* 0x008fc800078e00ff */
[----:B------:R3:W-:Y:S01]  /*9f30*/  SYNCS.ARRIVE.TRANS64 RZ, [R7+URZ+0x31830], R10 ;  /* 0x0318300a07ff79a7 */ /* 0x0007e2000800003f */
[----:B----4-:R-:W-:-:S13]  /*9f40*/  LOP3.LUT P0, RZ, R11, 0x1f, RZ, 0xc0, !PT ;  /* 0x0000001f0bff7812 */ /* 0x010fda000780c0ff */
[----:B---3--:R-:W-:Y:S05]  /*9f50*/  @!P0 BRA `(.L_x_93) ;  /* 0x0000000000048947 */ /* 0x008fea0003800000 */
[----:B------:R-:W-:Y:S01]  /*9f60*/  BPT.TRAP 0x1 ;  /* 0x000000040000795c */ /* 0x000fe20000300000 */
.L_x_93:
[----:B---3--:R-:W3:Y:S01]  /*9f70*/  LDC.64 R10, c[0x0][0x728] ;  /* 0x0001ca00ff0a7b82 */ /* 0x008ee20000000a00 */
        /* <DEDUP_REMOVED lines=15> */
[----:B------:R-:W-:-:S02]  /*a070*/  UIADD3 UR40, UR8, 0x24100, URZ ;  /* 0x0002410008287890 */ /* 0x000fc4000fffe03f */
[----:B------:R-:W-:Y:S02]  /*a080*/  UIADD3 UR41, UR8, 0x31830, URZ ;  /* 0x0003183008297890 */ /* 0x000fe4000fffe03f */
[----:B------:R-:W-:Y:S02]  /*a090*/  UIADD3 UR32, UR8, 0x26100, URZ ;  /* 0x0002610008207890 */ /* 0x000fe4000fffe03f */
[----:B------:R-:W-:Y:S01]  /*a0a0*/  UIADD3 UR24, UR8, 0x28100, URZ ;  /* 0x0002810008187890 */ /* 0x000fe2000fffe03f */
[C---:B---3--:R-:W-:Y:S01]  /*a0b0*/  LEA R10, P0, R2.reuse, R10, 0x2 ;  /* 0x0000000a020a7211 */ /* 0x048fe200078010ff */
        /* <DEDUP_REMOVED lines=18> */
[----:B------:R-:W-:-:S02]  /*a1e0*/  ISETP.NE.AND P0, PT, R17, 0x2, PT ;  /* 0x000000021100780c */ /* 0x000fc40003f05270 */
[----:B------:R-:W-:Y:S02]  /*a1f0*/  LOP3.LUT R6, R9, 0x1, RZ, 0x3c, !PT ;  /* 0x0000000109067812 */ /* 0x000fe400078e3cff */
        /* <DEDUP_REMOVED lines=8> */
[----:B---3--:R-:W-:Y:S01]  /*a280*/  NOP ;  /* 0x0000000000007918 */ /* 0x008fe20000000000 */
.L_x_83:
[----:B------:R-:W-:Y:S05]  /*a290*/  WARPSYNC.ALL ;  /* 0x0000000000007948 */ /* 0x000fea0003800000 */
[----:B------:R-:W-:-:S13]  /*a2a0*/  ELECT P0, URZ, PT ;  /* 0x00000000003f782f */ /* 0x000fda0003800000 */
[----:B------:R-:W-:Y:S05]  /*a2b0*/  @!P0 BRA `(.L_x_64) ;  /* 0x0000000000708947 */ /* 0x000fea0003800000 */
[----:B------:R-:W-:-:S04]  /*a2c0*/  LOP3.LUT R19, R19, 0x2, RZ, 0xfc, !PT ;  /* 0x0000000213137812 */ /* 0x000fc800078efcff */
[----:B------:R-:W-:-:S13]  /*a2d0*/  ISETP.NE.AND P1, PT, R19, 0x3, PT ;  /* 0x000000031300780c */ /* 0x000fda0003f25270 */
[----:B------:R-:W-:Y:S05]  /*a2e0*/  @!P1 BRA `(.L_x_94) ;  /* 0x0000000000049947 */ /* 0x000fea0003800000 */
[----:B------:R-:W-:Y:S01]  /*a2f0*/  BPT.TRAP 0x1 ;  /* 0x000000040000795c */ /* 0x000fe20000300000 */
.L_x_94:
[----:B------:R-:W3:Y:S01]  /*a300*/  S2R R3, SR_CgaCtaId ;  /* 0x0000000000037919 */ /* 0x000ee20000008800 */
[----:B------:R-:W-:-:S04]  /*a310*/  MOV R2, 0x400 ;  /* 0x0000040000027802 */ /* 0x000fc80000000f00 */
[----:B---3--:R-:W-:Y:S02]  /*a320*/  LEA R5, R3, R2, 0x18 ;  /* 0x0000000203057211 */ /* 0x008fe400078ec0ff */
[----:B------:R-:W-:-:S03]  /*a330*/  SHF.L.U32 R3, R0, 0x1f, RZ ;  /* 0x0000001f00037819 */ /* 0x000fc600000006ff */
[----:B------:R-:W-:-:S04]  /*a340*/  VIADD R2, R5, 0x31820 ;  /* 0x0003182005027836 */ /* 0x000fc80000000000 */
[----:B------:R-:W-:-:S04]  /*a350*/  IMAD R4, R17, 0x8, R2 ;  /* 0x0000000811047824 */ /* 0x000fc800078e0202 */
[----:B------:R-:W3:Y:S02]  /*a360*/  SYNCS.PHASECHK.TRANS64.TRYWAIT P0, [R4+URZ], R3 ;  /* 0x00000003040075a7 */ /* 0x000ee4000800017f */
[----:B---3--:R-:W-:Y:S05]  /*a370*/  @!P0 BRA `(.L_x_95) ;  /* 0x0000000000dc8947 */ /* 0x008fea0003800000 */
.L_x_104:
[----:B------:R-:W-:-:S05]  /*a380*/  VIADD R17, R17, 0x1 ;  /* 0x0000000111117836 */ /* 0x000fca0000000000 */
[----:B------:R-:W-:-:S04]  /*a390*/  ISETP.NE.AND P0, PT, R17, 0x2, PT ;  /* 0x000000021100780c */ /* 0x000fc80003f05270 */
[----:B---3--:R-:W-:Y:S02]  /*a3a0*/  SEL R3, RZ, 0x1, P0 ;  /* 0x00000001ff037807 */ /* 0x008fe40000000000 */
[----:B------:R-:W-:Y:S02]  /*a3b0*/  SEL R17, R17, RZ, P0 ;  /* 0x000000ff11117207 */ /* 0x000fe40000000000 */
[----:B------:R-:W-:-:S03]  /*a3c0*/  LOP3.LUT R0, R0, R3, RZ, 0x3c, !PT ;  /* 0x0000000300007212 */ /* 0x000fc600078e3cff */
[----:B------:R-:W-:Y:S01]  /*a3d0*/  IMAD R17, R17, 0x8, R2 ;  /* 0x0000000811117824 */ /* 0x000fe200078e0202 */
[----:B------:R-:W-:-:S04]  /*a3e0*/  SHF.L.U32 R0, R0, 0x1f, RZ ;  /* 0x0000001f00007819 */ /* 0x000fc800000006ff */
[----:B------:R-:W3:Y:S02]  /*a3f0*/  SYNCS.PHASECHK.TRANS64.TRYWAIT P0, [R17+URZ], R0 ;  /* 0x00000000110075a7 */ /* 0x000ee4000800017f */
[----:B---3--:R-:W-:Y:S05]  /*a400*/  @!P0 BRA `(.L_x_96) ;  /* 0x0000000000cc8947 */ /* 0x008fea0003800000 */
.L_x_105:
[----:B------:R-:W-:Y:S05]  /*a410*/  @!P1 BRA `(.L_x_97) ;  /* 0x0000000000049947 */ /* 0x000fea0003800000 */
[----:B------:R-:W-:Y:S01]  /*a420*/  BPT.TRAP 0x1 ;  /* 0x000000040000795c */ /* 0x000fe20000300000 */
.L_x_97:
[----:B------:R-:W-:-:S07]  /*a430*/  SHF.L.U32 R6, R6, 0x1f, RZ ;  /* 0x0000001f06067819 */ /* 0x000fce00000006ff */
.L_x_98:
[----:B----4-:R4:W1:Y:S02]  /*a440*/  SYNCS.PHASECHK.TRANS64.TRYWAIT P0, [R5+URZ+0x31838], R6 ;  /* 0x03183806050075a7 */ /* 0x010864000800017f */
[----:B-1----:R-:W-:Y:S05]  /*a450*/  @!P0 NANOSLEEP.SYNCS 0x989680 ;  /* 0x009896800000895d */ /* 0x002fea0003900000 */
[----:B------:R-:W1:Y:S02]  /*a460*/  @!P0 SYNCS.PHASECHK.TRANS64 P0, [R5+URZ+0x31838], R6 ;  /* 0x03183806050085a7 */ /* 0x000e64000800007f */
[----:B-1----:R-:W-:Y:S05]  /*a470*/  @!P0 BRA `(.L_x_98) ;  /* 0xfffffffc00f08947 */ /* 0x002fea000383ffff */
.L_x_64:
[----:B------:R-:W-:Y:S05]  /*a480*/  BSYNC B0 ;  /* 0x0000000000007941 */ /* 0x000fea0003800000 */
.L_x_61:
[----:B------:R-:W-:Y:S05]  /*a490*/  EXIT ;  /* 0x000000000000794d */ /* 0x000fea0003800000 */
.L_x_66:
[----:B-1----:R-:W-:-:S04]  /*a4a0*/  IMAD.U32 R2, RZ, RZ, UR60 ;  /* 0x0000003cff027e24 */ /* 0x002fc8000f8e00ff */
[----:B------:R1:W2:Y:S03]  /*a4b0*/  SYNCS.PHASECHK.TRANS64.TRYWAIT P0, [R2+URZ+0x31800], R11 ;  /* 0x0318000b020075a7 */ /* 0x0002a6000800017f */
[----:B--2---:R-:W-:Y:S05]  /*a4c0*/  @!P0 NANOSLEEP.SYNCS 0x989680 ;  /* 0x009896800000895d */ /* 0x004fea0003900000 */
[----:B------:R-:W2:Y:S02]  /*a4d0*/  @!P0 SYNCS.PHASECHK.TRANS64 P0, [R2+URZ+0x31800], R11 ;  /* 0x0318000b020085a7 */ /* 0x000ea4000800007f */
[----:B--2---:R-:W-:Y:S05]  /*a4e0*/  @!P0 BRA `(.L_x_66) ;  /* 0xfffffffc00ec8947 */ /* 0x004fea000383ffff */
[----:B------:R-:W-:Y:S05]  /*a4f0*/  BRA `(.L_x_65) ;  /* 0xffffff6000a47947 */ /* 0x000fea000383ffff */
.L_x_71:
[----:B--2---:R2:W3:Y:S02]  /*a500*/  SYNCS.PHASECHK.TRANS64.TRYWAIT P1, [R16+URZ+0x31810], R11 ;  /* 0x0318100b100075a7 */ /* 0x0044e4000802017f */
[----:B---3--:R-:W-:Y:S05]  /*a510*/  @!P1 NANOSLEEP.SYNCS 0x989680 ;  /* 0x009896800000995d */ /* 0x008fea0003900000 */
[----:B------:R-:W3:Y:S02]  /*a520*/  @!P1 SYNCS.PHASECHK.TRANS64 P1, [R16+URZ+0x31810], R11 ;  /* 0x0318100b100095a7 */ /* 0x000ee4000802007f */
[----:B---3--:R-:W-:Y:S05]  /*a530*/  @!P1 BRA `(.L_x_71) ;  /* 0xfffffffc00f09947 */ /* 0x008fea000383ffff */
[----:B------:R-:W-:Y:S05]  /*a540*/  BRA `(.L_x_70) ;  /* 0xffffff6c00f47947 */ /* 0x000fea000383ffff */
.L_x_75:
[----:B------:R1:W1:Y:S02]  /*a550*/  SYNCS.PHASECHK.TRANS64.TRYWAIT P1, [R5+URZ+0x31830], R12 ;  /* 0x0318300c050075a7 */ /* 0x000264000802017f */
[----:B-1----:R-:W-:Y:S05]  /*a560*/  @!P1 NANOSLEEP.SYNCS 0x989680 ;  /* 0x009896800000995d */ /* 0x002fea0003900000 */
[----:B------:R-:W1:Y:S02]  /*a570*/  @!P1 SYNCS.PHASECHK.TRANS64 P1, [R5+URZ+0x31830], R12 ;  /* 0x0318300c050095a7 */ /* 0x000e64000802007f */
[----:B-1----:R-:W-:Y:S05]  /*a580*/  @!P1 BRA `(.L_x_75) ;  /* 0xfffffffc00f09947 */ /* 0x002fea000383ffff */
[----:B------:R-:W-:Y:S05]  /*a590*/  BRA `(.L_x_74) ;  /* 0xffffff8800f47947 */ /* 0x000fea000383ffff */
.L_x_84:
[----:B-1----:R1:W2:Y:S02]  /*a5a0*/  SYNCS.PHASECHK.TRANS64.TRYWAIT P1, [R7+URZ+0x31820], R0 ;  /* 0x03182000070075a7 */ /* 0x0022a4000802017f */
[----:B--2---:R-:W-:Y:S05]  /*a5b0*/  @!P1 NANOSLEEP.SYNCS 0x989680 ;  /* 0x009896800000995d */ /* 0x004fea0003900000 */
[----:B------:R-:W2:Y:S02]  /*a5c0*/  @!P1 SYNCS.PHASECHK.TRANS64 P1, [R7+URZ+0x31820], R0 ;  /* 0x03182000070095a7 */ /* 0x000ea4000802007f */
[----:B--2---:R-:W-:Y:S05]  /*a5d0*/  @!P1 BRA `(.L_x_84) ;  /* 0xfffffffc00f09947 */ /* 0x004fea000383ffff */
[----:B------:R-:W-:Y:S05]  /*a5e0*/  BRA `(.L_x_99) ;  /* 0xffffffe800787947 */ /* 0x000fea000383ffff */
.L_x_87:
[----:B-1----:R1:W2:Y:S02]  /*a5f0*/  SYNCS.PHASECHK.TRANS64.TRYWAIT P1, [R7+URZ+0x31838], R4 ;  /* 0x03183804070075a7 */ /* 0x0022a4000802017f */
[----:B--2---:R-:W-:Y:S05]  /*a600*/  @!P1 NANOSLEEP.SYNCS 0x989680 ;  /* 0x009896800000995d */ /* 0x004fea0003900000 */
[----:B------:R-:W2:Y:S02]  /*a610*/  @!P1 SYNCS.PHASECHK.TRANS64 P1, [R7+URZ+0x31838], R4 ;  /* 0x03183804070095a7 */ /* 0x000ea4000802007f */
[----:B--2---:R-:W-:Y:S05]  /*a620*/  @!P1 BRA `(.L_x_87) ;  /* 0xfffffffc00f09947 */ /* 0x004fea000383ffff */
[----:B------:R-:W-:Y:S05]  /*a630*/  BRA `(.L_x_100) ;  /* 0xfffffff000547947 */ /* 0x000fea000383ffff */
.L_x_89:
[----:B------:R-:W-:-:S07]  /*a640*/  SHF.L.U32 R20, R0, 0x1f, RZ ;  /* 0x0000001f00147819 */ /* 0x000fce00000006ff */
.L_x_101:
[----:B-1----:R1:W2:Y:S02]  /*a650*/  SYNCS.PHASECHK.TRANS64.TRYWAIT P1, [R18+URZ+0x31820], R20 ;  /* 0x03182014120075a7 */ /* 0x0022a4000802017f */
[----:B--2---:R-:W-:Y:S05]  /*a660*/  @!P1 NANOSLEEP.SYNCS 0x989680 ;  /* 0x009896800000995d */ /* 0x004fea0003900000 */
[----:B------:R-:W2:Y:S02]  /*a670*/  @!P1 SYNCS.PHASECHK.TRANS64 P1, [R18+URZ+0x31820], R20 ;  /* 0x03182014120095a7 */ /* 0x000ea4000802007f */
[----:B--2---:R-:W-:Y:S05]  /*a680*/  @!P1 BRA `(.L_x_101) ;  /* 0xfffffffc00f09947 */ /* 0x004fea000383ffff */
[----:B------:R-:W-:Y:S05]  /*a690*/  BRA `(.L_x_102) ;  /* 0xfffffff4001c7947 */ /* 0x000fea000383ffff */
.L_x_92:
[----:B---3--:R3:W4:Y:S02]  /*a6a0*/  SYNCS.PHASECHK.TRANS64.TRYWAIT P1, [R7+URZ+0x31838], R10 ;  /* 0x0318380a070075a7 */ /* 0x008724000802017f */
[----:B----4-:R-:W-:Y:S05]  /*a6b0*/  @!P1 NANOSLEEP.SYNCS 0x989680 ;  /* 0x009896800000995d */ /* 0x010fea0003900000 */
[----:B------:R-:W4:Y:S02]  /*a6c0*/  @!P1 SYNCS.PHASECHK.TRANS64 P1, [R7+URZ+0x31838], R10 ;  /* 0x0318380a070095a7 */ /* 0x000f24000802007f */
[----:B----4-:R-:W-:Y:S05]  /*a6d0*/  @!P1 BRA `(.L_x_92) ;  /* 0xfffffffc00f09947 */ /* 0x010fea000383ffff */
[----:B------:R-:W-:Y:S05]  /*a6e0*/  BRA `(.L_x_103) ;  /* 0xfffffff800047947 */ /* 0x000fea000383ffff */
.L_x_95:
[----:B---3--:R3:W4:Y:S02]  /*a6f0*/  SYNCS.PHASECHK.TRANS64.TRYWAIT P0, [R4+URZ], R3 ;  /* 0x00000003040075a7 */ /* 0x008724000800017f */
[----:B----4-:R-:W-:Y:S05]  /*a700*/  @!P0 NANOSLEEP.SYNCS 0x989680 ;  /* 0x009896800000895d */ /* 0x010fea0003900000 */
[----:B------:R-:W4:Y:S02]  /*a710*/  @!P0 SYNCS.PHASECHK.TRANS64 P0, [R4+URZ], R3 ;  /* 0x00000003040085a7 */ /* 0x000f24000800007f */
[----:B----4-:R-:W-:Y:S05]  /*a720*/  @!P0 BRA `(.L_x_95) ;  /* 0xfffffffc00f08947 */ /* 0x010fea000383ffff */
[----:B------:R-:W-:Y:S05]  /*a730*/  BRA `(.L_x_104) ;  /* 0xfffffffc00107947 */ /* 0x000fea000383ffff */
.L_x_96:
[----:B---3--:R3:W4:Y:S02]  /*a740*/  SYNCS.PHASECHK.TRANS64.TRYWAIT P0, [R17+URZ], R0 ;  /* 0x00000000110075a7 */ /* 0x008724000800017f */
[----:B----4-:R-:W-:Y:S05]  /*a750*/  @!P0 NANOSLEEP.SYNCS 0x989680 ;  /* 0x009896800000895d */ /* 0x010fea0003900000 */
[----:B------:R-:W4:Y:S02]  /*a760*/  @!P0 SYNCS.PHASECHK.TRANS64 P0, [R17+URZ], R0 ;  /* 0x00000000110085a7 */ /* 0x000f24000800007f */
[----:B----4-:R-:W-:Y:S05]  /*a770*/  @!P0 BRA `(.L_x_96) ;  /* 0xfffffffc00f08947 */ /* 0x010fea000383ffff */
[----:B------:R-:W-:Y:S05]  /*a780*/  BRA `(.L_x_105) ;  /* 0xfffffffc00207947 */ /* 0x000fea000383ffff */
.L_x_106:
        /* <DEDUP_REMOVED lines=15> */
.L_x_2198:


//--------------------- .text._ZN7cutlass13device_kernelIN5flash11enable_sm90INS1_16FlashAttnBwdSm90INS1_25CollectiveMainloopBwdSm90ILi2ELi1ELi1EN4cute5tupleIJNS5_1CILi1EEES8_S8_EEENS6_IJNS7_ILi64EEENS7_ILi80EEENS7_ILi256EEEEEENS_10bfloat16_tEfNS_4arch4Sm90ELb0ELb0ELb1ELb1ELb0ELb0ELb1ELb1ELi2ELi1ELi1ELi1ELb0EEENS1_21CollectiveEpilogueBwdISD_SE_SG_Li256ELb1ELb1ELi2EEENS1_19SingleTileSchedulerILb1ELb0ELb0ELi80EEEEEEEEEvNT_6ParamsE --------------------------
	.section	.text._ZN7cutlass13device_kernelIN5flash11enable_sm90INS1_16FlashAttnBwdSm90INS1_25CollectiveMainloopBwdSm90ILi2ELi1ELi1EN4cute5tupleIJNS5_1CILi1EEES8_S8_EEENS6_IJNS7_ILi64EEENS7_ILi80EEENS7_ILi256EEEEEENS_10bfloat16_tEfNS_4arch4Sm90ELb0ELb0ELb1ELb1ELb0ELb0ELb1ELb1ELi2ELi1ELi1ELi1ELb0EEENS1_21CollectiveEpilogueBwdISD_SE_SG_Li256ELb1ELb1ELi2EEENS1_19SingleTileSchedulerILb1ELb0ELb0ELi80EEEEEEEEEvNT_6ParamsE,"ax",@progbits
	.align	128
.text._ZN7cutlass13device_kernelIN5flash11enable_sm90INS1_16FlashAttnBwdSm90INS1_25CollectiveMainloopBwdSm90ILi2ELi1ELi1EN4cute5tupleIJNS5_1CILi1EEES8_S8_EEENS6_IJNS7_ILi64EEENS7_ILi80EEENS7_ILi256EEEEEENS_10bfloat16_tEfNS_4arch4Sm90ELb0ELb0ELb1ELb1ELb0ELb0ELb1ELb1ELi2ELi1ELi1ELi1ELb0EEENS1_21CollectiveEpilogueBwdISD_SE_SG_Li256ELb1ELb1ELi2EEENS1_19SingleTileSchedulerILb1ELb0ELb0ELi80EEEEEEEEEvNT_6ParamsE:
        .type           _ZN7cutlass13device_kernelIN5flash11enable_sm90INS1_16FlashAttnBwdSm90INS1_25CollectiveMainloopBwdSm90ILi2ELi1ELi1EN4cute5tupleIJNS5_1CILi1EEES8_S8_EEENS6_IJNS7_ILi64EEENS7_ILi80EEENS7_ILi256EEEEEENS_10bfloat16_tEfNS_4arch4Sm90ELb0ELb0ELb1ELb1ELb0ELb0ELb1ELb1ELi2ELi1ELi1ELi1ELb0EEENS1_21CollectiveEpilogueBwdISD_SE_SG_Li256ELb1ELb1ELi2EEENS1_19SingleTileSchedulerILb1ELb0ELb0ELi80EEEEEEEEEvNT_6ParamsE,@function
        .size           _ZN7cutlass13device_kernelIN5flash11enable_sm90INS1_16FlashAttnBwdSm90INS1_25CollectiveMainloopBwdSm90ILi2ELi1ELi1EN4cute5tupleIJNS5_1CILi1EEES8_S8_EEENS6_IJNS7_ILi64EEENS7_ILi80EEENS7_ILi256EEEEEENS_10bfloat16_tEfNS_4arch4Sm90ELb0ELb0ELb1ELb1ELb0ELb0ELb1ELb1ELi2ELi1ELi1ELi1ELb0EEENS1_21CollectiveEpilogueBwdISD_SE_SG_Li256ELb1ELb1ELi2EEENS1_19SingleTileSchedulerILb1ELb0ELb0ELi80EEEEEEEEEvNT_6ParamsE,(.L_x_2199 - _ZN7cutlass13device_kernelIN5flash11enable_sm90INS1_16FlashAttnBwdSm90INS1_25CollectiveMainloopBwdSm90ILi2ELi1ELi1EN4cute5tupleIJNS5_1CILi1EEES8_S8_EEENS6_IJNS7_ILi64EEENS7_ILi80EEENS7_ILi256EEEEEENS_10bfloat16_tEfNS_4arch4Sm90ELb0ELb0ELb1ELb1ELb0ELb0ELb1ELb1ELi2ELi1ELi1ELi1ELb0EEENS1_21CollectiveEpilogueBwdISD_SE_SG_Li256ELb1ELb1ELi2EEENS1_19SingleTileSchedulerILb1ELb0ELb0ELi80EEEEEEEEEvNT_6ParamsE)
        .other          _ZN7cutlass13device_kernelIN5flash11enable_sm90INS1_16FlashAttnBwdSm90INS1_25CollectiveMainloopBwdSm90ILi2ELi1ELi1EN4cute5tupleIJNS5_1CILi1EEES8_S8_EEENS6_IJNS7_ILi64EEENS7_ILi80EEENS7_ILi256EEEEEENS_10bfloat16_tEfNS_4arch4Sm90ELb0ELb0ELb1ELb1ELb0ELb0ELb1ELb1ELi2ELi1ELi1ELi1ELb0EEENS1_21CollectiveEpilogueBwdISD_SE_SG_Li256ELb1ELb1ELi2EEENS1_19SingleTileSchedulerILb1ELb0ELb0ELi80EEEEEEEEEvNT_6ParamsE,@"STO_CUDA_ENTRY STV_DEFAULT"
_ZN7cutlass13device_kernelIN5flash11enable_sm90INS1_16FlashAttnBwdSm90INS1_25CollectiveMainloopBwdSm90ILi2ELi1ELi1EN4cute5tupleIJNS5_1CILi1EEES8_S8_EEENS6_IJNS7_ILi64EEENS7_ILi80EEENS7_ILi256EEEEEENS_10bfloat16_tEfNS_4arch4Sm90ELb0ELb0ELb1ELb1ELb0ELb0ELb1ELb1ELi2ELi1ELi1ELi1ELb0EEENS1_21CollectiveEpilogueBwdISD_SE_SG_Li256ELb1ELb1ELi2EEENS1_19SingleTileSchedulerILb1ELb0ELb0ELi80EEEEEEEEEvNT_6ParamsE:
[----:B------:R-:W0:Y:S02]  /*0000*/  LDC R1, c[0x0][0x28] ;  /* 0x00000a00ff017b82 */ /* 0x000e240000000800 */
[----:B0-----:R-:W-:Y:S01]  /*0010*/  VIADD R1, R1, 0xfffffff8 ;  /* 0xfffffff801017836 */ /* 0x001fe20000000000 */
[----:B------:R-:W0:Y:S01]  /*0020*/  S2R R3, SR_TID.X ;  /* 0x0000000000037919 */ /* 0x000e220000002100 */
[----:B------:R-:W-:Y:S01]  /*0030*/  ELECT P0, URZ, PT ;  /* 0x00000000003f782f */ /* 0x000fe20003800000 */
[----:B------:R-:W-:Y:S01]  /*0040*/  BSSY B0, `(.L_x_107) ;  /* 0x0000013000007945 */ /* 0x000fe20003800000 */
[----:B0-----:R-:W-:-:S05]  /*0050*/  SHF.R.U32.HI R0, RZ, 0x5, R3 ;  /* 0x00000005ff007819 */ /* 0x001fca0000011603 */
[----:B------:R-:W0:Y:S02]  /*0060*/  SHFL.IDX PT, R2, R0, RZ, 0x1f ;  /* 0x00001fff00027589 */ /* 0x000e2400000e0000 */
[----:B0-----:R-:W-:-:S13]  /*0070*/  ISETP.EQ.AND P0, PT, R2, RZ, P0 ;  /* 0x000000ff0200720c */ /* 0x001fda0000702270 */
        /* <DEDUP_REMOVED lines=14> */
[----:B0-----:R-:W-:Y:S01]  /*0160*/  NOP ;  /* 0x0000000000007918 */ /* 0x001fe20000000000 */
.L_x_108:
[----:B------:R-:W-:Y:S05]  /*0170*/  BSYNC B0 ;  /* 0x0000000000007941 */ /* 0x000fea0003800000 */
.L_x_107:
[----:B------:R-:W-:Y:S01]  /*0180*/  VOTEU.ANY UP0, P0 ;  /* 0x00000000003f7886 */ /* 0x000fe20000000100 */
[----:B------:R-:W0:Y:S01]  /*0190*/  SHFL.IDX PT, R2, R0, RZ, 0x1f ;  /* 0x00001fff00027589 */ /* 0x000e2200000e0000 */
[----:B------:R-:W-:-:S03]  /*01a0*/  UMOV UR4, 0x1 ;  /* 0x0000000100047882 */ /* 0x000fc60000000000 */
[----:B------:R-:W1:Y:S01]  /*01b0*/  @UP0 S2UR UR7, SR_CgaCtaId ;  /* 0x00000000000709c3 */ /* 0x000e620000008800 */
[----:B------:R-:W-:Y:S01]  /*01c0*/  @UP0 UMOV UR6, 0x400 ;  /* 0x0000040000060882 */ /* 0x000fe20000000000 */
[----:B------:R-:W-:-:S04]  /*01d0*/  @UP0 UIADD3 UR4, -UR4, 0x100000, URZ ;  /* 0x0010000004040890 */ /* 0x000fc8000fffe13f */
[----:B------:R-:W-:Y:S02]  /*01e0*/  @UP0 USHF.L.U32 UR5, UR4, 0xb, URZ ;  /* 0x0000000b04050899 */ /* 0x000fe4000800063f */
[----:B------:R-:W-:Y:S01]  /*01f0*/  @UP0 USHF.L.U32 UR4, UR4, 0x1, URZ ;  /* 0x0000000104040899 */ /* 0x000fe2000800063f */
[----:B0-----:R-:W-:Y:S02]  /*0200*/  ISETP.NE.AND P1, PT, R2, RZ, PT ;  /* 0x000000ff0200720c */ /* 0x001fe40003f25270 */
[----:B------:R-:W-:Y:S01]  /*0210*/  SHF.R.U32.HI R2, RZ, 0x7, R3 ;  /* 0x00000007ff027819 */ /* 0x000fe20000011603 */
[----:B-1----:R-:W-:Y:S01]  /*0220*/  @UP0 ULEA UR6, UR7, UR6, 0x18 ;  /* 0x0000000607060291 */ /* 0x002fe2000f8ec03f */
[----:B------:R-:W-:-:S04]  /*0230*/  VOTEU.ANY UP0, P0 ;  /* 0x00000000003f7886 */ /* 0x000fc80000000100 */
[----:B------:R-:W0:Y:S04]  /*0240*/  SHFL.IDX PT, R2, R2, RZ, 0x1f ;  /* 0x00001fff02027589 */ /* 0x000e2800000e0000 */
[----:B------:R-:W1:Y:S03]  /*0250*/  FENCE.VIEW.ASYNC.S ;  /* 0x00000000000073c6 */ /* 0x000e660000000000 */
[----:B-1----:R1:W2:Y:S01]  /*0260*/  @UP0 SYNCS.EXCH.64 URZ, [UR6+0x31600], UR4 ;  /* 0x03160004063f05b2 */ /* 0x0022a20008000100 */
[----:B------:R-:W-:Y:S05]  /*0270*/  @P1 BRA `(.L_x_109) ;  /* 0x0000000000481947 */ /* 0x000fea0003800000 */
[----:B-1----:R-:W1:Y:S01]  /*0280*/  S2UR UR5, SR_CgaCtaId ;  /* 0x00000000000579c3 */ /* 0x002e620000008800 */
[----:B------:R-:W-:Y:S01]  /*0290*/  UMOV UR4, 0x400 ;  /* 0x0000040000047882 */ /* 0x000fe20000000000 */
[----:B------:R-:W-:Y:S01]  /*02a0*/  UMOV UR6, 0x1 ;  /* 0x0000000100067882 */ /* 0x000fe20000000000 */
[----:B------:R-:W-:Y:S01]  /*02b0*/  UMOV UR9, 0x100 ;  /* 0x0000010000097882 */ /* 0x000fe20000000000 */
[----:B------:R-:W-:-:S04]  /*02c0*/  UIADD3 UR6, -UR6, 0x100000, URZ ;  /* 0x0010000006067890 */ /* 0x000fc8000fffe13f */
[----:B------:R-:W-:Y:S02]  /*02d0*/  USHF.L.U32 UR7, UR6, 0xb, URZ ;  /* 0x0000000b06077899 */ /* 0x000fe4000800063f */
[----:B------:R-:W-:Y:S01]  /*02e0*/  USHF.L.U32 UR6, UR6, 0x1, URZ ;  /* 0x0000000106067899 */ /* 0x000fe2000800063f */
[----:B------:R-:W-:Y:S01]  /*02f0*/  ELECT P0, URZ, PT ;  /* 0x00000000003f782f */ /* 0x000fe20003800000 */
[----:B-1----:R-:W-:Y:S02]  /*0300*/  ULEA UR8, UR5, UR4, 0x18 ;  /* 0x0000000405087291 */ /* 0x002fe4000f8ec03f */
[----:B------:R-:W-:-:S04]  /*0310*/  UIADD3 UR4, -UR9, 0x100000, URZ ;  /* 0x0010000009047890 */ /* 0x000fc8000fffe13f */
[----:B------:R-:W-:Y:S02]  /*0320*/  USHF.L.U32 UR5, UR4, 0xb, URZ ;  /* 0x0000000b04057899 */ /* 0x000fe4000800063f */
[----:B------:R-:W-:Y:S01]  /*0330*/  USHF.L.U32 UR4, UR4, 0x1, URZ ;  /* 0x0000000104047899 */ /* 0x000fe2000800063f */
[----:B------:R-:W1:Y:S03]  /*0340*/  FENCE.VIEW.ASYNC.S ;  /* 0x00000000000073c6 */ /* 0x000e660000000000 */
[----:B-1----:R3:W4:Y:S08]  /*0350*/  SYNCS.EXCH.64 URZ, [UR8+0x31610], UR6 ;  /* 0x03161006083f75b2 */ /* 0x0027300008000100 */
[----:B------:R3:W1:Y:S01]  /*0360*/  SYNCS.EXCH.64 URZ, [UR8+0x31620], UR4 ;  /* 0x03162004083f75b2 */ /* 0x0006620008000100 */
[----:B------:R3:W0:Y:S01]  /*0370*/  SYNCS.EXCH.64 URZ, [UR8+0x31618], UR6 ;  /* 0x03161806083f75b2 */ /* 0x0006220008000100 */
[----:B------:R3:W0:Y:S02]  /*0380*/  SYNCS.EXCH.64 URZ, [UR8+0x31628], UR4 ;  /* 0x03162804083f75b2 */ /* 0x0006240008000100 */
[----:B---3--:R-:W-:Y:S01]  /*0390*/  NOP ;  /* 0x0000000000007918 */ /* 0x008fe20000000000 */
.L_x_109:
[----:B------:R-:W3:Y:S01]  /*03a0*/  SHFL.IDX PT, R3, R0, RZ, 0x1f ;  /* 0x00001fff00037589 */ /* 0x000ee200000e0000 */
[----:B------:R-:W-:Y:S01]  /*03b0*/  NOP ;  /* 0x0000000000007918 */ /* 0x000fe20000000000 */
[----:B---3--:R-:W-:-:S13]  /*03c0*/  ISETP.NE.AND P0, PT, R3, RZ, PT ;  /* 0x000000ff0300720c */ /* 0x008fda0003f05270 */
[----:B------:R-:W-:Y:S05]  /*03d0*/  @P0 BRA `(.L_x_110) ;  /* 0x0000000000400947 */ /* 0x000fea0003800000 */
[----:B-1----:R-:W1:Y:S01]  /*03e0*/  S2UR UR5, SR_CgaCtaId ;  /* 0x00000000000579c3 */ /* 0x002e620000008800 */
[----:B------:R-:W-:Y:S01]  /*03f0*/  UMOV UR4, 0x400 ;  /* 0x0000040000047882 */ /* 0x000fe20000000000 */
[----:B------:R-:W-:Y:S01]  /*0400*/  UMOV UR6, 0x1 ;  /* 0x0000000100067882 */ /* 0x000fe20000000000 */
[----:B------:R-:W-:Y:S01]  /*0410*/  UMOV UR7, 0x100 ;  /* 0x0000010000077882 */ /* 0x000fe20000000000 */
[----:B------:R-:W-:Y:S01]  /*0420*/  ELECT P0, URZ, PT ;  /* 0x00000000003f782f */ /* 0x000fe20003800000 */
[----:B-1----:R-:W-:Y:S02]  /*0430*/  ULEA UR8, UR5, UR4, 0x18 ;  /* 0x0000000405087291 */ /* 0x002fe4000f8ec03f */
[----:B------:R-:W-:-:S04]  /*0440*/  UIADD3 UR4, -UR6, 0x100000, URZ ;  /* 0x0010000006047890 */ /* 0x000fc8000fffe13f */
[----:B------:R-:W-:Y:S02]  /*0450*/  USHF.L.U32 UR5, UR4, 0xb, URZ ;  /* 0x0000000b04057899 */ /* 0x000fe4000800063f */
[----:B------:R-:W-:Y:S02]  /*0460*/  USHF.L.U32 UR4, UR4, 0x1, URZ ;  /* 0x0000000104047899 */ /* 0x000fe4000800063f */
[----:B------:R-:W-:-:S04]  /*0470*/  UIADD3 UR6, -UR7, 0x100000, URZ ;  /* 0x0010000007067890 */ /* 0x000fc8000fffe13f */
[----:B------:R-:W-:Y:S02]  /*0480*/  USHF.L.U32 UR7, UR6, 0xb, URZ ;  /* 0x0000000b06077899 */ /* 0x000fe4000800063f */
[----:B------:R-:W-:Y:S01]  /*0490*/  USHF.L.U32 UR6, UR6, 0x1, URZ ;  /* 0x0000000106067899 */ /* 0x000fe2000800063f */
[----:B------:R-:W1:Y:S03]  /*04a0*/  FENCE.VIEW.ASYNC.S ;  /* 0x00000000000073c6 */ /* 0x000e660000000000 */
[----:B-1----:R3:W1:Y:S08]  /*04b0*/  SYNCS.EXCH.64 URZ, [UR8+0x31630], UR4 ;  /* 0x03163004083f75b2 */ /* 0x0026700008000100 */
[----:B------:R3:W0:Y:S02]  /*04c0*/  SYNCS.EXCH.64 URZ, [UR8+0x31638], UR6 ;  /* 0x03163806083f75b2 */ /* 0x0006240008000100 */
[----:B---3--:R-:W-:Y:S01]  /*04d0*/  NOP ;  /* 0x0000000000007918 */ /* 0x008fe20000000000 */
.L_x_110:
[----:B0-----:R-:W-:Y:S01]  /*04e0*/  ISETP.NE.AND P0, PT, R2, RZ, PT ;  /* 0x000000ff0200720c */ /* 0x001fe20003f05270 */
[----:B------:R-:W-:Y:S01]  /*04f0*/  IMAD.MOV.U32 R21, RZ, RZ, 0x1 ;  /* 0x00000001ff157424 */ /* 0x000fe200078e00ff */
[----:B------:R-:W-:Y:S01]  /*0500*/  NOP ;  /* 0x0000000000007918 */ /* 0x000fe20000000000 */
[----:B------:R-:W-:Y:S03]  /*0510*/  BSSY B0, `(.L_x_111) ;  /* 0x0000e76000007945 */ /* 0x000fe60003800000 */
[----:B------:R-:W-:Y:S01]  /*0520*/  SEL R21, R21, 0x2, !P0 ;  /* 0x0000000215157807 */ /* 0x000fe20004000000 */
[----:B-12-4-:R-:W-:Y:S06]  /*0530*/  BAR.SYNC.DEFER_BLOCKING 0x0 ;  /* 0x0000000000007b1d */ /* 0x016fec0000010000 */
[----:B------:R-:W-:Y:S05]  /*0540*/  @!P0 BRA `(.L_x_112) ;  /* 0x000000c400e08947 */ /* 0x000fea0003800000 */
.L_x_113:
[----:B------:R-:W-:-:S08]  /*0550*/  NOP ;  /* 0x0000000000007918 */ /* 0x000fd00000000000 */
[----:B------:R-:W0:Y:S02]  /*0560*/  USETMAXREG.TRY_ALLOC.CTAPOOL UP0, 0xf0 ;  /* 0x000000f0000079c8 */ /* 0x000e240008000600 */
[----:B0-----:R-:W-:-:S13]  /*0570*/  PLOP3.LUT P0, PT, PT, PT, UP0, 0x80, 0x0 ;  /* 0x000000000000781c */ /* 0x001fda0003f0f008 */
[----:B------:R-:W-:Y:S05]  /*0580*/  @!P0 BRA `(.L_x_113) ;  /* 0xfffffffc00f08947 */ /* 0x000fea000383ffff */
[----:B------:R-:W-:Y:S01]  /*0590*/  ULDC.64 UR4, c[0x0][0x8d8] ;  /* 0x0002360000047ab9 */ /* 0x000fe20000000a00 */
[----:B------:R-:W0:Y:S01]  /*05a0*/  S2R R11, SR_CTAID.X ;  /* 0x00000000000b7919 */ /* 0x000e220000002500 */
[----:B------:R-:W-:Y:S01]  /*05b0*/  ISETP.NE.U32.AND P0, PT, RZ, UR4, PT ;  /* 0x00000004ff007c0c */ /* 0x000fe2000bf05070 */
[----:B------:R-:W1:Y:S03]  /*05c0*/  S2R R233, SR_CTAID.Z ;  /* 0x0000000000e97919 */ /* 0x000e660000002700 */
[----:B------:R-:W-:-:S13]  /*05d0*/  ISETP.NE.AND.EX P0, PT, RZ, UR5, PT, P0 ;  /* 0x00000005ff007c0c */ /* 0x000fda000bf05300 */
[----:B------:R-:W-:Y:S05]  /*05e0*/  @!P0 BRA `(.L_x_114) ;  /* 0x0000000000148947 */ /* 0x000fea0003800000 */
[----:B------:R-:W1:Y:S01]  /*05f0*/  LDC.64 R2, c[0x0][0x8d8] ;  /* 0x00023600ff027b82 */ /* 0x000e620000000a00 */
[----:B------:R-:W-:Y:S01]  /*0600*/  ULDC.64 UR4, c[0x0][0x208] ;  /* 0x0000820000047ab9 */ /* 0x000fe20000000a00 */
[----:B-1----:R-:W-:-:S05]  /*0610*/  IMAD.WIDE R2, R233, 0x4, R2 ;  /* 0x00000004e9027825 */ /* 0x002fca00078e0202 */
[----:B------:R1:W5:Y:S01]  /*0620*/  LDG.E R0, desc[UR4][R2.64] ;  /* 0x0000000402007981 */ /* 0x000362000c1e1900 */
[----:B------:R-:W-:Y:S05]  /*0630*/  BRA `(.L_x_115) ;  /* 0x0000000000307947 */ /* 0x000fea0003800000 */
.L_x_114:
[----:B------:R-:W-:Y:S02]  /*0640*/  ULDC.64 UR4, c[0x0][0x8d0] ;  /* 0x0002340000047ab9 */ /* 0x000fe40000000a00 */
[----:B------:R-:W-:-:S04]  /*0650*/  ISETP.NE.U32.AND P0, PT, RZ, UR4, PT ;  /* 0x00000004ff007c0c */ /* 0x000fc8000bf05070 */
[----:B------:R-:W-:-:S13]  /*0660*/  ISETP.NE.AND.EX P0, PT, RZ, UR5, PT, P0 ;  /* 0x00000005ff007c0c */ /* 0x000fda000bf05300 */
[----:B------:R-:W-:Y:S05]  /*0670*/  @!P0 BRA `(.L_x_116) ;  /* 0x00000000001c8947 */ /* 0x000fea0003800000 */
[----:B------:R-:W1:Y:S01]  /*0680*/  LDC.64 R2, c[0x0][0x8d0] ;  /* 0x00023400ff027b82 */ /* 0x000e620000000a00 */
[----:B------:R-:W-:Y:S01]  /*0690*/  ULDC.64 UR4, c[0x0][0x208] ;  /* 0x0000820000047ab9 */ /* 0x000fe20000000a00 */
[----:B-1----:R-:W-:-:S05]  /*06a0*/  IMAD.WIDE R2, R233, 0x4, R2 ;  /* 0x00000004e9027825 */ /* 0x002fca00078e0202 */
[----:B------:R-:W2:Y:S04]  /*06b0*/  LDG.E R0, desc[UR4][R2.64] ;  /* 0x0000000402007981 */ /* 0x000ea8000c1e1900 */
[----:B------:R-:W2:Y:S02]  /*06c0*/  LDG.E R5, desc[UR4][R2.64+0x4] ;  /* 0x0000040402057981 */ /* 0x000ea4000c1e1900 */
[----:B--2---:R-:W-:Y:S01]  /*06d0*/  IMAD.IADD R0, R5, 0x1, -R0 ;  /* 0x0000000105007824 */ /* 0x004fe200078e0a00 */
[----:B------:R-:W-:Y:S06]  /*06e0*/  BRA `(.L_x_115) ;  /* 0x0000000000047947 */ /* 0x000fec0003800000 */
.L_x_116:
[----:B------:R-:W2:Y:S02]  /*06f0*/  LDC R0, c[0x0][0x8bc] ;  /* 0x00022f00ff007b82 */ /* 0x000ea40000000800 */
.L_x_115:
[----:B01----:R-:W-:-:S05]  /*0700*/  IMAD R3, R11, 0x50, RZ ;  /* 0x000000500b037824 */ /* 0x003fca00078e02ff */
[----:B--2--5:R-:W-:-:S04]  /*0710*/  ISETP.GE.AND P0, PT, R3, R0, PT ;  /* 0x000000000300720c */ /* 0x024fc80003f06270 */
[----:B------:R-:W-:-:S04]  /*0720*/  SEL R233, R233, 0xffffffff, !P0 ;  /* 0xffffffffe9e97807 */ /* 0x000fc80004000000 */
[----:B------:R-:W-:-:S13]  /*0730*/  ISETP.GE.AND P0, PT, R233, RZ, PT ;  /* 0x000000ffe900720c */ /* 0x000fda0003f06270 */
[----:B------:R-:W-:Y:S05]  /*0740*/  @!P0 BRA `(.L_x_117) ;  /* 0x000000e400488947 */ /* 0x000fea0003800000 */
[----:B------:R-:W0:Y:S01]  /*0750*/  LDC.64 R4, c[0x0][0x770] ;  /* 0x0001dc00ff047b82 */ /* 0x000e220000000a00 */
[----:B------:R-:W-:-:S07]  /*0760*/  ULDC.64 UR6, c[0x0][0x208] ;  /* 0x0000820000067ab9 */ /* 0x000fce0000000a00 */
[----:B------:R-:W1:Y:S08]  /*0770*/  LDC.64 R2, c[0x0][0x770] ;  /* 0x0001dc00ff027b82 */ /* 0x000e700000000a00 */
[----:B------:R-:W2:Y:S01]  /*0780*/  LDC.64 R6, c[0x0][0x780] ;  /* 0x0001e000ff067b82 */ /* 0x000ea20000000a00 */
[----:B0-----:R-:W-:-:S04]  /*0790*/  ISETP.NE.U32.AND P1, PT, R4, RZ, PT ;  /* 0x000000ff0400720c */ /* 0x001fc80003f25070 */
[----:B------:R-:W-:Y:S01]  /*07a0*/  ISETP.NE.AND.EX P1, PT, R5, RZ, PT, P1 ;  /* 0x000000ff0500720c */ /* 0x000fe20003f25310 */
[----:B-1----:R-:W-:Y:S01]  /*07b0*/  IMAD.WIDE R4, R233, 0x4, R2 ;  /* 0x00000004e9047825 */ /* 0x002fe200078e0202 */
[----:B--2---:R-:W-:-:S11]  /*07c0*/  ISETP.NE.U32.AND P0, PT, R6, RZ, PT ;  /* 0x000000ff0600720c */ /* 0x004fd60003f05070 */
[----:B------:R-:W2:Y:S01]  /*07d0*/  @P1 LDG.E R8, desc[UR6][R4.64] ;  /* 0x0000000604081981 */ /* 0x000ea2000c1e1900 */
[----:B------:R-:W-:Y:S01]  /*07e0*/  ISETP.NE.AND.EX P0, PT, R7, RZ, PT, P0 ;  /* 0x000000ff0700720c */ /* 0x000fe20003f05300 */
[----:B------:R-:W0:-:S12]  /*07f0*/  LDC R6, c[0x0][0x290] ;  /* 0x0000a400ff067b82 */ /* 0x000e180000000800 */
[----:B------:R-:W1:Y:S01]  /*0800*/  @P0 LDC.64 R2, c[0x0][0x780] ;  /* 0x0001e000ff020b82 */ /* 0x000e620000000a00 */
[----:B------:R-:W-:Y:S02]  /*0810*/  ULDC UR4, c[0x0][0x280] ;  /* 0x0000a00000047ab9 */ /* 0x000fe40000000800 */
[----:B------:R-:W-:Y:S01]  /*0820*/  IMAD.U32 R0, RZ, RZ, UR4 ;  /* 0x00000004ff007e24 */ /* 0x000fe2000f8e00ff */
[----:B------:R-:W-:Y:S02]  /*0830*/  ULDC.64 UR4, c[0x0][0x788] ;  /* 0x0001e20000047ab9 */ /* 0x000fe40000000a00 */
[----:B------:R-:W-:-:S04]  /*0840*/  ISETP.NE.U32.AND P2, PT, RZ, UR4, PT ;  /* 0x00000004ff007c0c */ /* 0x000fc8000bf45070 */
[----:B------:R-:W-:Y:S01]  /*0850*/  ISETP.NE.AND.EX P2, PT, RZ, UR5, PT, P2 ;  /* 0x00000005ff007c0c */ /* 0x000fe2000bf45320 */
[----:B-1----:R-:W-:-:S05]  /*0860*/  @P0 IMAD.WIDE R2, R233, 0x4, R2 ;  /* 0x00000004e9020825 */ /* 0x002fca00078e0202 */
[----:B------:R1:W5:Y:S01]  /*0870*/  @P0 LDG.E R0, desc[UR6][R2.64] ;  /* 0x0000000602000981 */ /* 0x000362000c1e1900 */
[----:B--2---:R-:W-:-:S05]  /*0880*/  @P1 IMAD R8, R233, 0x40, R8 ;  /* 0x00000040e9081824 */ /* 0x004fca00078e0208 */
[----:B------:R-:W-:-:S04]  /*0890*/  @P1 SHF.R.S32.HI R7, RZ, 0x1f, R8 ;  /* 0x0000001fff071819 */ /* 0x000fc80000011408 */
[----:B------:R-:W-:Y:S01]  /*08a0*/  @P1 LEA.HI R8, R7, R8, RZ, 0x6 ;  /* 0x0000000807081211 */ /* 0x000fe200078f30ff */
[----:B------:R-:W-:-:S04]  /*08b0*/  IMAD.MOV.U32 R7, RZ, RZ, RZ ;  /* 0x000000ffff077224 */ /* 0x000fc800078e00ff */
[----:B------:R-:W-:Y:S01]  /*08c0*/  @P1 IMAD.SHL.U32 R8, R8, 0x100, RZ ;  /* 0x0000010008081824 */ /* 0x000fe200078e00ff */
[----:B01----:R-:W-:Y:S06]  /*08d0*/  @P0 BRA `(.L_x_118) ;  /* 0x0000000000140947 */ /* 0x003fec0003800000 */
[----:B------:R-:W-:Y:S05]  /*08e0*/  @!P1 BRA `(.L_x_118) ;  /* 0x0000000000109947 */ /* 0x000fea0003800000 */
[----:B------:R-:W-:Y:S02]  /*08f0*/  ULDC.64 UR4, c[0x0][0x208] ;  /* 0x0000820000047ab9 */ /* 0x000fe40000000a00 */
[----:B------:R-:W2:Y:S04]  /*0900*/  LDG.E R3, desc[UR4][R4.64] ;  /* 0x0000000404037981 */ /* 0x000ea8000c1e1900 */
[----:B-----5:R-:W2:Y:S02]  /*0910*/  LDG.E R0, desc[UR4][R4.64+0x4] ;  /* 0x0000040404007981 */ /* 0x020ea4000c1e1900 */
[----:B--2---:R-:W-:-:S07]  /*0920*/  IMAD.IADD R0, R0, 0x1, -R3 ;  /* 0x0000000100007824 */ /* 0x004fce00078e0a03 */
.L_x_118:
[----:B------:R-:W-:Y:S01]  /*0930*/  @P1 LOP3.LUT R7, R8, 0xffffc000, RZ, 0xc0, !PT ;  /* 0xffffc00008071812 */ /* 0x000fe200078ec0ff */
[----:B------:R-:W-:Y:S06]  /*0940*/  @!P2 BRA `(.L_x_119) ;  /* 0x000000000014a947 */ /* 0x000fec0003800000 */
[----:B------:R-:W0:Y:S01]  /*0950*/  LDC.64 R2, c[0x0][0x788] ;  /* 0x0001e200ff027b82 */ /* 0x000e220000000a00 */
[----:B------:R-:W-:Y:S01]  /*0960*/  ULDC.64 UR4, c[0x0][0x208] ;  /* 0x0000820000047ab9 */ /* 0x000fe20000000a00 */
[----:B0-----:R-:W-:-:S05]  /*0970*/  IMAD.WIDE R2, R233, 0x4, R2 ;  /* 0x00000004e9027825 */ /* 0x001fca00078e0202 */
[----:B------:R0:W5:Y:S01]  /*0980*/  LDG.E R6, desc[UR4][R2.64] ;  /* 0x0000000402067981 */ /* 0x000162000c1e1900 */
[----:B------:R-:W-:Y:S05]  /*0990*/  BRA `(.L_x_120) ;  /* 0x0000000000287947 */ /* 0x000fea0003800000 */
.L_x_119:
[----:B------:R-:W-:Y:S02]  /*09a0*/  ULDC.64 UR4, c[0x0][0x778] ;  /* 0x0001de0000047ab9 */ /* 0x000fe40000000a00 */
[----:B------:R-:W-:-:S04]  /*09b0*/  ISETP.NE.U32.AND P0, PT, RZ, UR4, PT ;  /* 0x00000004ff007c0c */ /* 0x000fc8000bf05070 */
[----:B------:R-:W-:-:S13]  /*09c0*/  ISETP.NE.AND.EX P0, PT, RZ, UR5, PT, P0 ;  /* 0x00000005ff007c0c */ /* 0x000fda000bf05300 */
[----:B------:R-:W-:Y:S05]  /*09d0*/  @!P0 BRA `(.L_x_120) ;  /* 0x0000000000188947 */ /* 0x000fea0003800000 */
[----:B------:R-:W0:Y:S01]  /*09e0*/  LDC.64 R2, c[0x0][0x778] ;  /* 0x0001de00ff027b82 */ /* 0x000e220000000a00 */
[----:B------:R-:W-:Y:S01]  /*09f0*/  ULDC.64 UR4, c[0x0][0x208] ;  /* 0x0000820000047ab9 */ /* 0x000fe20000000a00 */
[----:B0-----:R-:W-:-:S05]  /*0a00*/  IMAD.WIDE R2, R233, 0x4, R2 ;  /* 0x00000004e9027825 */ /* 0x001fca00078e0202 */
[----:B------:R-:W2:Y:S04]  /*0a10*/  LDG.E R6, desc[UR4][R2.64] ;  /* 0x0000000402067981 */ /* 0x000ea8000c1e1900 */
[----:B------:R-:W2:Y:S02]  /*0a20*/  LDG.E R5, desc[UR4][R2.64+0x4] ;  /* 0x0000040402057981 */ /* 0x000ea4000c1e1900 */
[----:B--2---:R-:W-:-:S07]  /*0a30*/  IMAD.IADD R6, R5, 0x1, -R6 ;  /* 0x0000000105067824 */ /* 0x004fce00078e0a06 */
.L_x_120:
[----:B-----5:R-:W-:Y:S02]  /*0a40*/  ISETP.GE.AND P2, PT, R0, 0x1, PT ;  /* 0x000000010000780c */ /* 0x020fe40003f46270 */
[----:B------:R-:W-:Y:S02]  /*0a50*/  CS2R R134, SRZ ;  /* 0x0000000000867805 */ /* 0x000fe4000001ff00 */
[----:B------:R-:W-:Y:S02]  /*0a60*/  PLOP3.LUT P0, PT, PT, PT, PT, 0x80, 0x0 ;  /* 0x000000000000781c */ /* 0x000fe40003f0f070 */
        /* <DEDUP_REMOVED lines=78> */
[----:B------:R-:W-:Y:S01]  /*0f50*/  CS2R R136, SRZ ;  /* 0x0000000000887805 */ /* 0x000fe2000001ff00 */
[----:B------:R-:W-:Y:S06]  /*0f60*/  @!P2 BRA `(.L_x_121) ;  /* 0x0000007800a0a947 */ /* 0x000fec0003800000 */
[----:B0-----:R-:W0:Y:S01]  /*0f70*/  S2R R3, SR_CgaCtaId ;  /* 0x0000000000037919 */ /* 0x001e220000008800 */
[----:B------:R-:W-:Y:S01]  /*0f80*/  MOV R18, 0x400 ;  /* 0x0000040000127802 */ /* 0x000fe20000000f00 */
[----:B------:R-:W-:Y:S01]  /*0f90*/  VIADD R8, R0, 0x3f ;  /* 0x0000003f00087836 */ /* 0x000fe20000000000 */
[----:B------:R-:W-:Y:S01]  /*0fa0*/  SHF.L.U32 R13, RZ, 0x1f, RZ ;  /* 0x0000001fff0d7819 */ /* 0x000fe200000006ff */
[----:B------:R-:W1:Y:S01]  /*0fb0*/  S2R R2, SR_TID.X ;  /* 0x0000000000027919 */ /* 0x000e620000002100 */
[----:B------:R-:W-:Y:S02]  /*0fc0*/  IMAD R10, R11, -0x50, R6 ;  /* 0xffffffb00b0a7824 */ /* 0x000fe400078e0206 */
[----:B------:R-:W-:-:S04]  /*0fd0*/  SHF.R.S32.HI R9, RZ, 0x1f, R8 ;  /* 0x0000001fff097819 */ /* 0x000fc80000011408 */
[----:B------:R-:W-:Y:S02]  /*0fe0*/  LEA.HI R235, R9, R8, RZ, 0x6 ;  /* 0x0000000809eb7211 */ /* 0x000fe400078f30ff */
[----:B0-----:R-:W-:-:S04]  /*0ff0*/  LEA R18, R3, R18, 0x18 ;  /* 0x0000001203127211 */ /* 0x001fc800078ec0ff */
[----:B------:R-:W0:Y:S01]  /*1000*/  SYNCS.PHASECHK.TRANS64.TRYWAIT P0, [R18+URZ+0x31600], R13 ;  /* 0x0316000d120075a7 */ /* 0x000e22000800017f */
[----:B-1----:R-:W-:-:S05]  /*1010*/  VIADD R2, R2, 0xffffff80 ;  /* 0xffffff8002027836 */ /* 0x002fca0000000000 */
[----:B------:R-:W-:-:S04]  /*1020*/  SHF.R.S32.HI R3, RZ, 0x1f, R2 ;  /* 0x0000001fff037819 */ /* 0x000fc80000011402 */
[CC--:B------:R-:W-:Y:S02]  /*1030*/  LEA.HI R4, R3.reuse, R2.reuse, RZ, 0x7 ;  /* 0x0000000203047211 */ /* 0x0c0fe400078f38ff */
[CC--:B------:R-:W-:Y:S02]  /*1040*/  LEA.HI R6, R3.reuse, R2.reuse, RZ, 0x5 ;  /* 0x0000000203067211 */ /* 0x0c0fe400078f28ff */
[----:B------:R-:W-:Y:S02]  /*1050*/  SHF.R.S32.HI R0, RZ, 0x7, R4 ;  /* 0x00000007ff007819 */ /* 0x000fe40000011404 */
[----:B------:R-:W-:-:S03]  /*1060*/  LEA.HI R8, R3, R2, RZ, 0x4 ;  /* 0x0000000203087211 */ /* 0x000fc600078f20ff */
[----:B------:R1:W2:Y:S02]  /*1070*/  SHFL.IDX PT, R5, R0, RZ, 0x1f ;  /* 0x00001fff00057589 */ /* 0x0002a400000e0000 */
[----:B01----:R-:W-:Y:S05]  /*1080*/  @P0 BRA `(.L_x_122) ;  /* 0x0000000000080947 */ /* 0x003fea0003800000 */
[----:B------:R-:W0:Y:S02]  /*1090*/  SYNCS.PHASECHK.TRANS64.TRYWAIT P0, [R18+URZ+0x31600], R13 ;  /* 0x0316000d120075a7 */ /* 0x000e24000800017f */
[----:B0-----:R-:W-:Y:S05]  /*10a0*/  @!P0 BRA `(.L_x_123) ;  /* 0x000000d800f88947 */ /* 0x001fea0003800000 */
.L_x_122:
[----:B------:R-:W-:Y:S01]  /*10b0*/  LOP3.LUT R3, R4, 0xffffff80, RZ, 0xc0, !PT ;  /* 0xffffff8004037812 */ /* 0x000fe200078ec0ff */
[----:B------:R-:W1:Y:S01]  /*10c0*/  S2UR UR4, SR_CTAID.Y ;  /* 0x00000000000479c3 */ /* 0x000e620000002600 */
[----:B0-----:R-:W-:Y:S01]  /*10d0*/  LOP3.LUT R13, R8, 0xffffff0, RZ, 0xc0, !PT ;  /* 0x0ffffff0080d7812 */ /* 0x001fe200078ec0ff */
[----:B------:R-:W-:Y:S01]  /*10e0*/  IMAD.MOV.U32 R16, RZ, RZ, RZ ;  /* 0x000000ffff107224 */ /* 0x000fe200078e00ff */
[--C-:B------:R-:W-:Y:S01]  /*10f0*/  SHF.R.S32.HI R4, RZ, 0x5, R6.reuse ;  /* 0x00000005ff047819 */ /* 0x100fe20000011406 */
[C---:B------:R-:W-:Y:S01]  /*1100*/  IMAD.IADD R9, R2.reuse, 0x1, -R3 ;  /* 0x0000000102097824 */ /* 0x040fe200078e0a03 */
[----:B------:R-:W-:Y:S01]  /*1110*/  SHF.R.S32.HI R11, RZ, 0x1f, R6 ;  /* 0x0000001fff0b7819 */ /* 0x000fe20000011406 */
[----:B------:R-:W-:Y:S01]  /*1120*/  IMAD.IADD R13, R2, 0x1, -R13 ;  /* 0x00000001020d7824 */ /* 0x000fe200078e0a0d */
[C---:B------:R-:W-:Y:S01]  /*1130*/  LEA.HI R3, R0.reuse, R0, RZ, 0x1 ;  /* 0x0000000000037211 */ /* 0x040fe200078f08ff */
[----:B------:R-:W0:Y:S01]  /*1140*/  LDC.64 R14, c[0x0][0x2d8] ;  /* 0x0000b600ff0e7b82 */ /* 0x000e220000000a00 */
[----:B------:R-:W-:Y:S01]  /*1150*/  LEA.HI R11, R11, R4, RZ, 0x2 ;  /* 0x000000040b0b7211 */ /* 0x000fe200078f10ff */
[C---:B------:R-:W-:Y:S01]  /*1160*/  IMAD R8, R0.reuse, 0x800, R9 ;  /* 0x0000080000087824 */ /* 0x040fe200078e0209 */
[----:B--2---:R-:W-:Y:S01]  /*1170*/  LEA.HI R2, R5, R5, RZ, 0x1 ;  /* 0x0000000505027211 */ /* 0x004fe200078f08ff */
[----:B------:R-:W-:Y:S01]  /*1180*/  IMAD R6, R0, 0x40, R13 ;  /* 0x0000004000067824 */ /* 0x000fe200078e020d */
[----:B------:R-:W-:Y:S01]  /*1190*/  LOP3.LUT R3, R3, 0xfffffffe, RZ, 0xc0, !PT ;  /* 0xfffffffe03037812 */ /* 0x000fe200078ec0ff */
[----:B------:R-:W-:Y:S01]  /*11a0*/  IMAD.MOV.U32 R228, RZ, RZ, RZ ;  /* 0x000000ffffe47224 */ /* 0x000fe200078e00ff */
[----:B------:R-:W-:Y:S01]  /*11b0*/  LOP3.LUT R11, R11, 0xfffffc, RZ, 0xc0, !PT ;  /* 0x00fffffc0b0b7812 */ /* 0x000fe200078ec0ff */
[----:B------:R-:W-:Y:S01]  /*11c0*/  IMAD.MOV.U32 R19, RZ, RZ, RZ ;  /* 0x000000ffff137224 */ /* 0x000fe200078e00ff */
[----:B------:R-:W-:Y:S01]  /*11d0*/  LOP3.LUT R2, R2, 0xfffffffe, RZ, 0xc0, !PT ;  /* 0xfffffffe02027812 */ /* 0x000fe200078ec0ff */
[----:B------:R-:W-:Y:S01]  /*11e0*/  IMAD.IADD R3, R0, 0x1, -R3 ;  /* 0x0000000100037824 */ /* 0x000fe200078e0a03 */
[----:B------:R-:W-:Y:S01]  /*11f0*/  SHF.R.S32.HI R0, RZ, 0x1f, R9 ;  /* 0x0000001fff007819 */ /* 0x000fe20000011409 */
[----:B------:R-:W-:Y:S01]  /*1200*/  IMAD.IADD R11, R4, 0x1, -R11 ;  /* 0x00000001040b7824 */ /* 0x000fe200078e0a0b */
[----:B------:R-:W-:Y:S01]  /*1210*/  SEL R231, R233, RZ, !P1 ;  /* 0x000000ffe9e77207 */ /* 0x000fe20004800000 */
[----:B------:R-:W-:Y:S01]  /*1220*/  IMAD.IADD R4, R5, 0x1, -R2 ;  /* 0x0000000105047824 */ /* 0x000fe200078e0a02 */
[----:B------:R-:W-:Y:S01]  /*1230*/  LOP3.LUT R229, R21, 0x1, RZ, 0xfc, !PT ;  /* 0x0000000115e57812 */ /* 0x000fe200078efcff */
[----:B------:R-:W-:Y:S01]  /*1240*/  IMAD.SHL.U32 R2, R8, 0x4, RZ ;  /* 0x0000000408027824 */ /* 0x000fe200078e00ff */
[----:B-1----:R-:W-:Y:S01]  /*1250*/  USHF.R.S32.HI UR5, URZ, 0x1f, UR4 ;  /* 0x0000001f3f057899 */ /* 0x002fe20008011404 */
[----:B------:R-:W-:Y:S01]  /*1260*/  IMAD R13, R3, -0x8, R10 ;  /* 0xfffffff8030d7824 */ /* 0x000fe200078e020a */
[----:B------:R-:W-:Y:S01]  /*1270*/  LEA.HI R3, R0, R9, RZ, 0x2 ;  /* 0x0000000900037211 */ /* 0x000fe200078f10ff */
[----:B------:R-:W-:Y:S01]  /*1280*/  IMAD R11, R11, 0x10, R6 ;  /* 0x000000100b0b7824 */ /* 0x000fe200078e0206 */
[----:B------:R-:W-:-:S02]  /*1290*/  SHF.R.S32.HI R10, RZ, 0x1f, R2 ;  /* 0x0000001fff0a7819 */ /* 0x000fc40000011402 */
[----:B------:R-:W-:Y:S02]  /*12a0*/  CS2R R134, SRZ ;  /* 0x0000000000867805 */ /* 0x000fe4000001ff00 */
[----:B------:R-:W-:Y:S02]  /*12b0*/  IADD3 R2, P0, R2, R7, RZ ;  /* 0x0000000702027210 */ /* 0x000fe40007f1e0ff */
[----:B------:R-:W-:Y:S02]  /*12c0*/  CS2R R132, SRZ ;  /* 0x0000000000847805 */ /* 0x000fe4000001ff00 */
[--C-:B------:R-:W-:Y:S02]  /*12d0*/  SHF.R.S32.HI R5, RZ, 0x2, R3.reuse ;  /* 0x00000002ff057819 */ /* 0x100fe40000011403 */
[----:B------:R-:W-:Y:S02]  /*12e0*/  CS2R R130, SRZ ;  /* 0x0000000000827805 */ /* 0x000fe4000001ff00 */
[----:B------:R-:W-:-:S02]  /*12f0*/  SHF.R.S32.HI R6, RZ, 0x1f, R3 ;  /* 0x0000001fff067819 */ /* 0x000fc40000011403 */
[----:B------:R-:W-:Y:S02]  /*1300*/  CS2R R128, SRZ ;  /* 0x0000000000807805 */ /* 0x000fe4000001ff00 */
[----:B------:R-:W-:Y:S02]  /*1310*/  LOP3.LUT R8, R3, 0xfffffffc, RZ, 0xc0, !PT ;  /* 0xfffffffc03087812 */ /* 0x000fe400078ec0ff */
[----:B------:R-:W-:Y:S02]  /*1320*/  CS2R R126, SRZ ;  /* 0x00000000007e7805 */ /* 0x000fe4000001ff00 */
[----:B------:R-:W-:Y:S01]  /*1330*/  LEA.HI.X.SX32 R3, R7, R10, 0x1, P0 ;  /* 0x0000000a07037211 */ /* 0x000fe200000f0eff */
[----:B0-----:R-:W-:Y:S01]  /*1340*/  IMAD R10, R14, UR5, RZ ;  /* 0x000000050e0a7c24 */ /* 0x001fe2000f8e02ff */
[----:B------:R-:W-:Y:S01]  /*1350*/  LEA.HI R6, R6, R5, RZ, 0x3 ;  /* 0x0000000506067211 */ /* 0x000fe200078f18ff */
[----:B------:R-:W-:Y:S01]  /*1360*/  IMAD.IADD R8, R9, 0x1, -R8 ;  /* 0x0000000109087824 */ /* 0x000fe200078e0a08 */
[----:B------:R-:W-:Y:S01]  /*1370*/  SHF.R.S32.HI R7, RZ, 0x1f, R233 ;  /* 0x0000001fff077819 */ /* 0x000fe200000114e9 */
[----:B------:R-:W-:Y:S01]  /*1380*/  IMAD.WIDE.U32 R2, R14, UR4, R2 ;  /* 0x000000040e027c25 */ /* 0x000fe2000f8e0002 */
[----:B------:R-:W-:-:S02]  /*1390*/  LOP3.LUT R6, R6, 0xfffffff8, RZ, 0xc0, !PT ;  /* 0xfffffff806067812 */ /* 0x000fc400078ec0ff */
[----:B------:R-:W-:Y:S02]  /*13a0*/  CS2R R124, SRZ ;  /* 0x00000000007c7805 */ /* 0x000fe4000001ff00 */
[----:B------:R-:W-:Y:S01]  /*13b0*/  LEA.HI R0, R0, R9, RZ, 0x5 ;  /* 0x0000000900007211 */ /* 0x000fe200078f28ff */
[----:B------:R-:W-:Y:S01]  /*13c0*/  IMAD R9, R15, UR4, R10 ;  /* 0x000000040f097c24 */ /* 0x000fe2000f8e020a */
[----:B------:R-:W-:Y:S01]  /*13d0*/  SEL R7, R7, RZ, !P1 ;  /* 0x000000ff07077207 */ /* 0x000fe20004800000 */
[----:B------:R-:W-:Y:S01]  /*13e0*/  ULDC.64 UR4, c[0x0][0x2e0] ;  /* 0x0000b80000047ab9 */ /* 0x000fe20000000a00 */
[----:B------:R-:W-:Y:S01]  /*13f0*/  IMAD.IADD R5, R5, 0x1, -R6 ;  /* 0x0000000105057824 */ /* 0x000fe200078e0a06 */
[----:B------:R-:W-:Y:S01]  /*1400*/  SHF.R.S32.HI R232, RZ, 0x5, R0 ;  /* 0x00000005ffe87819 */ /* 0x000fe20000011400 */
[----:B------:R-:W-:Y:S01]  /*1410*/  IMAD.IADD R3, R3, 0x1, R9 ;  /* 0x0000000103037824 */ /* 0x000fe200078e0209 */
[----:B------:R-:W-:Y:S01]  /*1420*/  CS2R R122, SRZ ;  /* 0x00000000007a7805 */ /* 0x000fe2000001ff00 */
[----:B------:R-:W-:Y:S01]  /*1430*/  IMAD R6, R7, UR4, RZ ;  /* 0x0000000407067c24 */ /* 0x000fe2000f8e02ff */
[----:B------:R-:W-:Y:S01]  /*1440*/  CS2R R120, SRZ ;  /* 0x0000000000787805 */ /* 0x000fe2000001ff00 */
[----:B------:R-:W-:Y:S01]  /*1450*/  IMAD R232, R232, 0x10, R5 ;  /* 0x00000010e8e87824 */ /* 0x000fe200078e0205 */
[----:B------:R-:W-:Y:S01]  /*1460*/  CS2R R118, SRZ ;  /* 0x0000000000767805 */ /* 0x000fe2000001ff00 */
[C---:B------:R-:W-:Y:S01]  /*1470*/  IMAD R7, R231.reuse, UR5, R6 ;  /* 0x00000005e7077c24 */ /* 0x040fe2000f8e0206 */
[----:B------:R-:W-:Y:S01]  /*1480*/  CS2R R116, SRZ ;  /* 0x0000000000747805 */ /* 0x000fe2000001ff00 */
[----:B------:R-:W-:Y:S01]  /*1490*/  IMAD.WIDE.U32 R230, R231, UR4, R2 ;  /* 0x00000004e7e67c25 */ /* 0x000fe2000f8e0002 */
[----:B------:R-:W-:-:S02]  /*14a0*/  CS2R R114, SRZ ;  /* 0x0000000000727805 */ /* 0x000fc4000001ff00 */
[----:B------:R-:W-:Y:S02]  /*14b0*/  CS2R R112, SRZ ;  /* 0x0000000000707805 */ /* 0x000fe4000001ff00 */
[----:B------:R-:W-:Y:S01]  /*14c0*/  CS2R R110, SRZ ;  /* 0x00000000006e7805 */ /* 0x000fe2000001ff00 */
[----:B------:R-:W-:Y:S01]  /*14d0*/  IMAD.SHL.U32 R5, R11, 0x8, RZ ;  /* 0x000000080b057824 */ /* 0x000fe200078e00ff */
[----:B------:R-:W-:Y:S01]  /*14e0*/  CS2R R108, SRZ ;  /* 0x00000000006c7805 */ /* 0x000fe2000001ff00 */
[----:B------:R-:W-:Y:S01]  /*14f0*/  IMAD R0, R8, -0x2, R13 ;  /* 0xfffffffe08007824 */ /* 0x000fe200078e020d */
[----:B------:R-:W-:Y:S01]  /*1500*/  CS2R R106, SRZ ;  /* 0x00000000006a7805 */ /* 0x000fe2000001ff00 */
[----:B------:R-:W-:Y:S01]  /*1510*/  IMAD.MOV.U32 R3, RZ, RZ, RZ ;  /* 0x000000ffff037224 */ /* 0x000fe200078e00ff */
        /* <DEDUP_REMOVED lines=66> */
[----:B------:R-:W-:Y:S01]  /*1940*/  IMAD R2, R5, 0x2, R18 ;  /* 0x0000000205027824 */ /* 0x000fe200078e0212 */
[----:B------:R-:W-:Y:S01]  /*1950*/  ULDC UR61, c[0x0][0x75c] ;  /* 0x0001d700003d7ab9 */ /* 0x000fe20000000800 */
[----:B------:R-:W-:Y:S01]  /*1960*/  IMAD.IADD R234, R231, 0x1, R7 ;  /* 0x00000001e7ea7824 */ /* 0x000fe200078e0207 */
[----:B------:R-:W-:-:S06]  /*1970*/  ULDC UR60, c[0x0][0x744] ;  /* 0x0001d100003c7ab9 */ /* 0x000fcc0000000800 */
.L_x_134:
[----:B------:R-:W-:-:S13]  /*1980*/  ISETP.NE.AND P0, PT, R229, 0x3, PT ;  /* 0x00000003e500780c */ /* 0x000fda0003f05270 */
[----:B0-----:R-:W-:Y:S05]  /*1990*/  @!P0 BRA `(.L_x_124) ;  /* 0x0000000000048947 */ /* 0x001fea0003800000 */
[----:B------:R-:W-:Y:S01]  /*19a0*/  BPT.TRAP 0x1 ;  /* 0x000000040000795c */ /* 0x000fe20000300000 */
.L_x_124:
[----:B------:R-:W-:Y:S01]  /*19b0*/  IMAD R17, R3, 0x8, R18 ;  /* 0x0000000803117824 */ /* 0x000fe200078e0212 */
[----:B------:R-:W-:-:S04]  /*19c0*/  SHF.L.U32 R8, R228, 0x1f, RZ ;  /* 0x0000001fe4087819 */ /* 0x000fc800000006ff */
[----:B------:R0:W1:Y:S01]  /*19d0*/  SYNCS.PHASECHK.TRANS64.TRYWAIT P1, [R17+URZ+0x31610], R8 ;  /* 0x03161008110075a7 */ /* 0x000062000802017f */
[----:B------:R-:W-:Y:S05]  /*19e0*/  @!P0 BRA `(.L_x_125) ;  /* 0x0000000000048947 */ /* 0x000fea0003800000 */
[----:B------:R-:W-:Y:S01]  /*19f0*/  BPT.TRAP 0x1 ;  /* 0x000000040000795c */ /* 0x000fe20000300000 */
.L_x_125:
[----:B------:R-:W-:Y:S02]  /*1a00*/  VIADD R6, R18, 0x14100 ;  /* 0x0001410012067836 */ /* 0x000fe40000000000 */
[----:B------:R-:W-:-:S03]  /*1a10*/  IMAD R5, R4, 0x400, R18 ;  /* 0x0000040004057824 */ /* 0x000fc600078e0212 */
[----:B------:R-:W-:Y:S02]  /*1a20*/  SHF.R.U32.HI R6, RZ, 0x4, R6 ;  /* 0x00000004ff067819 */ /* 0x000fe40000011606 */
[----:B------:R-:W-:Y:S02]  /*1a30*/  SHF.R.U32.HI R7, RZ, 0x4, R5 ;  /* 0x00000004ff077819 */ /* 0x000fe40000011605 */
[----:B------:R-:W-:Y:S02]  /*1a40*/  LOP3.LUT R6, R6, 0x3fff, RZ, 0xc0, !PT ;  /* 0x00003fff06067812 */ /* 0x000fe400078ec0ff */
[----:B------:R-:W-:Y:S02]  /*1a50*/  LOP3.LUT R7, R7, 0x3fff, RZ, 0xc0, !PT ;  /* 0x00003fff07077812 */ /* 0x000fe400078ec0ff */
[----:B------:R-:W-:Y:S02]  /*1a60*/  LOP3.LUT R10, R6, 0x10000, RZ, 0xfc, !PT ;  /* 0x00010000060a7812 */ /* 0x000fe400078efcff */
[----:B------:R-:W-:Y:S01]  /*1a70*/  LOP3.LUT R6, R7, 0x10000, RZ, 0xfc, !PT ;  /* 0x0001000007067812 */ /* 0x000fe200078efcff */
[----:B-1----:R-:W-:Y:S06]  /*1a80*/  @P1 BRA `(.L_x_126) ;  /* 0x0000000000081947 */ /* 0x002fec0003800000 */
[----:B------:R-:W1:Y:S02]  /*1a90*/  SYNCS.PHASECHK.TRANS64.TRYWAIT P1, [R17+URZ+0x31610], R8 ;  /* 0x03161008110075a7 */ /* 0x000e64000802017f */
[----:B-1----:R-:W-:Y:S05]  /*1aa0*/  @!P1 BRA `(.L_x_127) ;  /* 0x000000d0008c9947 */ /* 0x002fea0003800000 */
.L_x_126:
[----:B------:R-:W-:Y:S01]  /*1ab0*/  IMAD R7, R3, 0x800, R10 ;  /* 0x0000080003077824 */ /* 0x000fe200078e020a */
[C---:B------:R-:W-:Y:S01]  /*1ac0*/  R2UR UR6, R6.reuse ;  /* 0x00000000060672ca */ /* 0x040fe200000e0000 */
[C---:B01----:R-:W-:Y:S01]  /*1ad0*/  VIADD R8, R6.reuse, 0x80 ;  /* 0x0000008006087836 */ /* 0x043fe20000000000 */
        /* <DEDUP_REMOVED lines=407> */
[----:B------:R-:W-:Y:S01]  /*3450*/  VIADD R8, R6, 0x806 ;  /* 0x0000080606087836 */ /* 0x000fe20000000000 */
[----:B------:R-:W-:Y:S01]  /*3460*/  UMOV UR7, 0x40000000 ;  /* 0x4000000000077882 */ /* 0x000fe20000000000 */
[----:B------:R-:W-:Y:S01]  /*3470*/  UMOV UR5, 0x40000040 ;  /* 0x4000004000057882 */ /* 0x000fe20000000000 */
[----:B------:R-:W-:Y:S01]  /*3480*/  R2UR UR9, R7 ;  /* 0x00000000070972ca */ /* 0x000fe200000e0000 */
[----:B------:R-:W-:Y:S01]  /*3490*/  IMAD R7, R3, 0x40, R232 ;  /* 0x0000004003077824 */ /* 0x000fe200078e02e8 */
[----:B------:R-:W-:Y:S01]  /*34a0*/  R2UR UR8, R8 ;  /* 0x00000000080872ca */ /* 0x000fe200000e0000 */
[----:B------:R-:W-:-:S02]  /*34b0*/  VIADD R8, R6, 0x906 ;  /* 0x0000090606087836 */ /* 0x000fc40000000000 */
[----:B------:R-:W-:Y:S02]  /*34c0*/  IMAD R7, R7, 0x4, R18 ;  /* 0x0000000407077824 */ /* 0x000fe400078e0212 */
[----:B------:R-:W-:Y:S01]  /*34d0*/  VIADD R6, R6, 0x986 ;  /* 0x0000098606067836 */ /* 0x000fe20000000000 */
[----:B------:R-:W-:Y:S02]  /*34e0*/  R2UR UR10, R8 ;  /* 0x00000000080a72ca */ /* 0x000fe400000e0000 */
[----:B------:R0:W1:Y:S02]  /*34f0*/  LDS R8, [R7+0x2c100] ;  /* 0x02c1000007087984 */ /* 0x0000640000000800 */
[----:B------:R-:W-:Y:S02]  /*3500*/  R2UR UR11, R6 ;  /* 0x00000000060b72ca */ /* 0x000fe400000e0000 */
[----:B------:R0:W2:Y:S01]  /*3510*/  LDS R9, [R7+0x2c120] ;  /* 0x02c1200007097984 */ /* 0x0000a20000000800 */
        /* <DEDUP_REMOVED lines=12> */
[----:B------:R-:W-:Y:S01]  /*35e0*/  HGMMA.64x8x16.F32.BF16 R40, gdesc[UR4], R40, gsb0 ;  /* 0x00000000042879f0 */ /* 0x000fe20008001828 */
[----:B0-----:R-:W-:Y:S05]  /*35f0*/  @!P0 BRA `(.L_x_128) ;  /* 0x0000000000048947 */ /* 0x001fea0003800000 */
[----:B------:R-:W-:Y:S01]  /*3600*/  BPT.TRAP 0x1 ;  /* 0x000000040000795c */ /* 0x000fe20000300000 */
.L_x_128:
[----:B------:R-:W-:-:S04]  /*3610*/  SHF.L.U32 R11, R19, 0x1f, RZ ;  /* 0x0000001f130b7819 */ /* 0x000fc800000006ff */
[----:B------:R0:W3:Y:S01]  /*3620*/  SYNCS.PHASECHK.TRANS64.TRYWAIT P1, [R18+URZ+0x31630], R11 ;  /* 0x0316300b120075a7 */ /* 0x0000e2000802017f */
[----:B------:R-:W-:Y:S05]  /*3630*/  @!P0 BRA `(.L_x_129) ;  /* 0x0000000000048947 */ /* 0x000fea0003800000 */
[----:B------:R-:W-:Y:S01]  /*3640*/  BPT.TRAP 0x1 ;  /* 0x000000040000795c */ /* 0x000fe20000300000 */
.L_x_129:
        /* <DEDUP_REMOVED lines=8> */
[----:B---3--:R-:W-:Y:S06]  /*36d0*/  @P1 BRA `(.L_x_130) ;  /* 0x0000000000081947 */ /* 0x008fec0003800000 */
[----:B------:R-:W3:Y:S02]  /*36e0*/  SYNCS.PHASECHK.TRANS64.TRYWAIT P1, [R18+URZ+0x31630], R11 ;  /* 0x0316300b120075a7 */ /* 0x000ee4000802017f */
[----:B---3--:R-:W-:Y:S05]  /*36f0*/  @!P1 BRA `(.L_x_131) ;  /* 0x000000b4008c9947 */ /* 0x008fea0003800000 */
.L_x_130:
[C---:B------:R-:W-:Y:S01]  /*3700*/  VIADD R10, R6.reuse, 0x80 ;  /* 0x00000080060a7836 */ /* 0x040fe20000000000 */
[----:B------:R-:W-:Y:S01]  /*3710*/  R2UR UR4, R7 ;  /* 0x00000000070472ca */ /* 0x000fe200000e0000 */
[C---:B0--3--:R-:W-:Y:S01]  /*3720*/  VIADD R11, R6.reuse, 0x100 ;  /* 0x00000100060b7836 */ /* 0x049fe20000000000 */
[----:B------:R-:W-:Y:S01]  /*3730*/  R2UR UR6, R6 ;  /* 0x00000000060672ca */ /* 0x000fe200000e0000 */
[----:B------:R-:W-:Y:S01]  /*3740*/  WARPGROUP.ARRIVE ;  /* 0x00000000000079c5 */ /* 0x000fe20000000000 */
[----:B------:R-:W-:Y:S01]  /*3750*/  R2UR UR8, R10 ;  /* 0x000000000a0872ca */ /* 0x000fe200000e0000 */
[C---:B------:R-:W-:Y:S01]  /*3760*/  VIADD R10, R6.reuse, 0x180 ;  /* 0x00000180060a7836 */ /* 0x040fe20000000000 */
[----:B------:R-:W-:Y:S01]  /*3770*/  R2UR UR9, R11 ;  /* 0x000000000b0972ca */ /* 0x000fe200000e0000 */
[----:B------:R-:W-:Y:S01]  /*3780*/  VIADD R11, R6, 0x200 ;  /* 0x00000200060b7836 */ /* 0x000fe20000000000 */
[----:B------:R-:W-:Y:S01]  /*3790*/  UMOV UR5, 0x40000040 ;  /* 0x4000004000057882 */ /* 0x000fe20000000000 */
[----:B------:R-:W-:Y:S01]  /*37a0*/  UMOV UR7, 0x40000000 ;  /* 0x4000000000077882 */ /* 0x000fe20000000000 */
[----:B------:R-:W-:Y:S01]  /*37b0*/  R2UR UR10, R10 ;  /* 0x000000000a0a72ca */ /* 0x000fe200000e0000 */
[----:B------:R-:W-:Y:S01]  /*37c0*/  VIADD R10, R6, 0x2 ;  /* 0x00000002060a7836 */ /* 0x000fe20000000000 */
[----:B------:R-:W-:Y:S01]  /*37d0*/  R2UR UR11, R11 ;  /* 0x000000000b0b72ca */ /* 0x000fe200000e0000 */
[----:B------:R-:W-:Y:S01]  /*37e0*/  UMOV UR57, 0x40000040 ;  /* 0x4000004000397882 */ /* 0x000fe20000000000 */
[C---:B------:R-:W-:Y:S01]  /*37f0*/  ISETP.GT.AND P1, PT, R0.reuse, RZ, PT ;  /* 0x000000ff0000720c */ /* 0x040fe20003f24270 */
[----:B------:R-:W-:Y:S01]  /*3800*/  HGMMA.64x8x16.F32.BF16 R44, gdesc[UR4], RZ, !UPT ;  /* 0x00000000042c79f0 */ /* 0x000fe2000c7018ff */
[----:B------:R-:W-:Y:S01]  /*3810*/  UMOV UR7, 0x40000000 ;  /* 0x4000000000077882 */ /* 0x000fe20000000000 */
[----:B------:R-:W-:Y:S01]  /*3820*/  UMOV UR6, UR8 ;  /* 0x0000000800067c82 */ /* 0x000fe20008000000 */
[C---:B------:R-:W-:Y:S01]  /*3830*/  ISETP.GT.AND P6, PT, R0.reuse, 0x10, PT ;  /* 0x000000100000780c */ /* 0x040fe20003fc4270 */
[----:B------:R-:W-:Y:S01]  /*3840*/  HGMMA.64x8x16.F32.BF16 R48, gdesc[UR4], RZ, !UPT ;  /* 0x00000000043079f0 */ /* 0x000fe2000c7018ff */
[----:B------:R-:W-:Y:S01]  /*3850*/  UMOV UR6, UR9 ;  /* 0x0000000900067c82 */ /* 0x000fe20008000000 */
[----:B------:R-:W-:Y:S01]  /*3860*/  UMOV UR7, 0x40000000 ;  /* 0x4000000000077882 */ /* 0x000fe20000000000 */
        /* <DEDUP_REMOVED lines=11> */
[C---:B------:R-:W-:Y:S01]  /*3920*/  VIADD R10, R7.reuse, 0x2 ;  /* 0x00000002070a7836 */ /* 0x040fe20000000000 */
[----:B------:R-:W-:Y:S01]  /*3930*/  UMOV UR7, 0x40000000 ;  /* 0x4000000000077882 */ /* 0x000fe20000000000 */
[----:B------:R-:W-:Y:S01]  /*3940*/  UMOV UR5, 0x40000040 ;  /* 0x4000004000057882 */ /* 0x000fe20000000000 */
[----:B------:R-:W-:Y:S01]  /*3950*/  ISETP.GT.AND P5, PT, R0, 0x31, PT ;  /* 0x000000310000780c */ /* 0x000fe20003fa4270 */
[----:B------:R-:W-:Y:S01]  /*3960*/  UMOV UR59, 0x40 ;  /* 0x00000040003b7882 */ /* 0x000fe20000000000 */
[----:B------:R-:W-:Y:S01]  /*3970*/  R2UR UR4, R10 ;  /* 0x000000000a0472ca */ /* 0x000fe200000e0000 */
[----:B------:R-:W-:Y:S01]  /*3980*/  VIADD R10, R6, 0x82 ;  /* 0x00000082060a7836 */ /* 0x000fe20000000000 */
[----:B------:R-:W-:Y:S01]  /*3990*/  UMOV UR13, UR57 ;  /* 0x00000039000d7c82 */ /* 0x000fe20008000000 */
[----:B------:R-:W-:Y:S01]  /*39a0*/  UMOV UR15, 0x40 ;  /* 0x00000040000f7882 */ /* 0x000fe20000000000 */
[----:B------:R-:W-:Y:S01]  /*39b0*/  UMOV UR17, UR57 ;  /* 0x0000003900117c82 */ /* 0x000fe20008000000 */
[----:B------:R-:W-:Y:S01]  /*39c0*/  UMOV UR19, 0x40 ;  /* 0x0000004000137882 */ /* 0x000fe20000000000 */
[----:B------:R-:W-:Y:S01]  /*39d0*/  R2UR UR8, R10 ;  /* 0x000000000a0872ca */ /* 0x000fe200000e0000 */
[----:B------:R-:W-:Y:S01]  /*39e0*/  VIADD R10, R6, 0x102 ;  /* 0x00000102060a7836 */ /* 0x000fe20000000000 */
[----:B------:R-:W-:Y:S01]  /*39f0*/  UMOV UR49, 0x40000040 ;  /* 0x4000004000317882 */ /* 0x000fe20000000000 */
[----:B------:R-:W-:Y:S01]  /*3a00*/  UMOV UR51, 0x40 ;  /* 0x0000004000337882 */ /* 0x000fe20000000000 */
[----:B------:R-:W-:Y:S01]  /*3a10*/  UMOV UR53, UR49 ;  /* 0x0000003100357c82 */ /* 0x000fe20008000000 */
[----:B------:R-:W-:Y:S01]  /*3a20*/  UMOV UR55, 0x40 ;  /* 0x0000004000377882 */ /* 0x000fe20000000000 */
[----:B------:R-:W-:Y:S01]  /*3a30*/  R2UR UR9, R10 ;  /* 0x000000000a0972ca */ /* 0x000fe200000e0000 */
[----:B------:R-:W-:Y:S01]  /*3a40*/  VIADD R10, R6, 0x182 ;  /* 0x00000182060a7836 */ /* 0x000fe20000000000 */
[----:B------:R-:W-:Y:S01]  /*3a50*/  UMOV UR45, UR49 ;  /* 0x00000031002d7c82 */ /* 0x000fe20008000000 */
[----:B------:R-:W-:Y:S01]  /*3a60*/  UMOV UR47, 0x40 ;  /* 0x00000040002f7882 */ /* 0x000fe20000000000 */
[----:B------:R-:W-:Y:S01]  /*3a70*/  UMOV UR29, 0x40000040 ;  /* 0x40000040001d7882 */ /* 0x000fe20000000000 */
        /* <DEDUP_REMOVED lines=8> */
[----:B------:R-:W-:Y:S01]  /*3b00*/  HGMMA.64x8x16.F32.BF16 R44, gdesc[UR4], R44 ;  /* 0x00000000042c79f0 */ /* 0x000fe2000870182c */
[----:B------:R-:W-:Y:S01]  /*3b10*/  UMOV UR6, UR8 ;  /* 0x0000000800067c82 */ /* 0x000fe20008000000 */
[----:B------:R-:W-:Y:S01]  /*3b20*/  UMOV UR7, 0x40000000 ;  /* 0x4000000000077882 */ /* 0x000fe20000000000 */
[----:B------:R-:W-:Y:S01]  /*3b30*/  VIADD R10, R6, 0x4 ;  /* 0x00000004060a7836 */ /* 0x000fe20000000000 */
        /* <DEDUP_REMOVED lines=15> */
[----:B------:R-:W-:Y:S01]  /*3c30*/  UMOV UR7, 0x40000000 ;  /* 0x4000000000077882 */ /* 0x000fe20000000000 */
[----:B------:R-:W-:Y:S01]  /*3c40*/  UMOV UR5, 0x40000040 ;  /* 0x4000004000057882 */ /* 0x000fe20000000000 */
[----:B------:R-:W-:Y:S01]  /*3c50*/  UMOV UR27, 0x40 ;  /* 0x00000040001b7882 */ /* 0x000fe20000000000 */
[----:B------:R-:W-:Y:S01]  /*3c60*/  UMOV UR23, 0x40 ;  /* 0x0000004000177882 */ /* 0x000fe20000000000 */
[----:B------:R-:W-:Y:S01]  /*3c70*/  R2UR UR4, R10 ;  /* 0x000000000a0472ca */ /* 0x000fe200000e0000 */
[----:B------:R-:W-:-:S05]  /*3c80*/  VIADD R10, R6, 0x84 ;  /* 0x00000084060a7836 */ /* 0x000fca0000000000 */
[----:B------:R-:W-:Y:S01]  /*3c90*/  R2UR UR8, R10 ;  /* 0x000000000a0872ca */ /* 0x000fe200000e0000 */
[----:B------:R-:W-:-:S05]  /*3ca0*/  VIADD R10, R6, 0x104 ;  /* 0x00000104060a7836 */ /* 0x000fca0000000000 */
[----:B------:R-:W-:Y:S01]  /*3cb0*/  R2UR UR9, R10 ;  /* 0x000000000a0972ca */ /* 0x000fe200000e0000 */
[----:B------:R-:W-:-:S05]  /*3cc0*/  VIADD R10, R6, 0x184 ;  /* 0x00000184060a7836 */ /* 0x000fca0000000000 */
[----:B------:R-:W-:Y:S01]  /*3cd0*/  R2UR UR10, R10 ;  /* 0x000000000a0a72ca */ /* 0x000fe200000e0000 */
[----:B------:R-:W-:-:S05]  /*3ce0*/  VIADD R10, R6, 0x204 ;  /* 0x00000204060a7836 */ /* 0x000fca0000000000 */
[----:B------:R-:W-:Y:S01]  /*3cf0*/  R2UR UR11, R10 ;  /* 0x000000000a0b72ca */ /* 0x000fe200000e0000 */
[----:B------:R-:W-:Y:S01]  /*3d00*/  HGMMA.64x8x16.F32.BF16 R44, gdesc[UR4], R44 ;  /* 0x00000000042c79f0 */ /* 0x000fe2000870182c */
[----:B------:R-:W-:Y:S01]  /*3d10*/  UMOV UR6, UR8 ;  /* 0x0000000800067c82 */ /* 0x000fe20008000000 */
[----:B------:R-:W-:Y:S01]  /*3d20*/  UMOV UR7, 0x40000000 ;  /* 0x4000000000077882 */ /* 0x000fe20000000000 */
        /* <DEDUP_REMOVED lines=13> */
[----:B------:R-:W-:Y:S01]  /*3e00*/  UMOV UR7, 0x40000000 ;  /* 0x4000000000077882 */ /* 0x000fe20000000000 */
[----:B------:R-:W-:-:S03]  /*3e10*/  UMOV UR5, 0x40000040 ;  /* 0x4000004000057882 */ /* 0x000fc60000000000 */
        /* <DEDUP_REMOVED lines=294> */
[C---:B------:R-:W-:Y:S01]  /*5080*/  VIADD R10, R7.reuse, 0x604 ;  /* 0x00000604070a7836 */ /* 0x040fe20000000000 */
[----:B------:R-:W-:Y:S01]  /*5090*/  UMOV UR7, 0x40000000 ;  /* 0x4000000000077882 */ /* 0x000fe20000000000 */
[----:B------:R-:W-:Y:S01]  /*50a0*/  UMOV UR5, 0x40000040 ;  /* 0x4000004000057882 */ /* 0x000fe20000000000 */
[----:B------:R-:W-:Y:S02]  /*50b0*/  VIADD R7, R7, 0x606 ;  /* 0x0000060607077836 */ /* 0x000fe40000000000 */
        /* <DEDUP_REMOVED lines=31> */
[C---:B------:R-:W-:Y:S02]  /*52b0*/  VIADD R7, R6.reuse, 0x906 ;  /* 0x0000090606077836 */ /* 0x040fe40000000000 */
[----:B------:R-:W-:-:S03]  /*52c0*/  VIADD R6, R6, 0x986 ;  /* 0x0000098606067836 */ /* 0x000fc60000000000 */
[----:B------:R-:W-:Y:S02]  /*52d0*/  R2UR UR10, R7 ;  /* 0x00000000070a72ca */ /* 0x000fe400000e0000 */
[----:B------:R-:W-:Y:S01]  /*52e0*/  R2UR UR11, R6 ;  /* 0x00000000060b72ca */ /* 0x000fe200000e0000 */
[----:B------:R-:W-:Y:S01]  /*52f0*/  HGMMA.64x8x16.F32.BF16 R44, gdesc[UR4], R44 ;  /* 0x00000000042c79f0 */ /* 0x000fe2000870182c */
[----:B------:R-:W-:Y:S01]  /*5300*/  UMOV UR6, UR8 ;  /* 0x0000000800067c82 */ /* 0x000fe20008000000 */
[----:B------:R-:W-:Y:S02]  /*5310*/  UMOV UR7, 0x40000000 ;  /* 0x4000000000077882 */ /* 0x000fe40000000000 */
[----:B------:R-:W-:Y:S01]  /*5320*/  HGMMA.64x8x16.F32.BF16 R48, gdesc[UR4], R48 ;  /* 0x00000000043079f0 */ /* 0x000fe20008701830 */
[----:B------:R-:W-:Y:S01]  /*5330*/  UMOV UR6, UR9 ;  /* 0x0000000900067c82 */ /* 0x000fe20008000000 */
[----:B------:R-:W-:Y:S01]  /*5340*/  UMOV UR7, 0x40000000 ;  /* 0x4000000000077882 */ /* 0x000fe20000000000 */
[----:B------:R-:W-:Y:S01]  /*5350*/  UMOV UR9, UR57 ;  /* 0x0000003900097c82 */ /* 0x000fe20008000000 */
[----:B------:R-:W-:Y:S02]  /*5360*/  HGMMA.64x8x16.F32.BF16 R52, gdesc[UR4], R52 ;  /* 0x00000000043479f0 */ /* 0x000fe40008701834 */
[----:B------:R-:W-:Y:S01]  /*5370*/  UMOV UR6, UR10 ;  /* 0x0000000a00067c82 */ /* 0x000fe20008000000 */
[----:B------:R-:W-:-:S02]  /*5380*/  UMOV UR7, 0x40000000 ;  /* 0x4000000000077882 */ /* 0x000fc40000000000 */
[----:B------:R-:W-:Y:S01]  /*5390*/  HGMMA.64x8x16.F32.BF16 R216, gdesc[UR4], R216 ;  /* 0x0000000004d879f0 */ /* 0x000fe200087018d8 */
[----:B------:R-:W-:Y:S01]  /*53a0*/  UMOV UR6, UR11 ;  /* 0x0000000b00067c82 */ /* 0x000fe20008000000 */
[----:B------:R-:W-:Y:S01]  /*53b0*/  UMOV UR7, 0x40000000 ;  /* 0x4000000000077882 */ /* 0x000fe20000000000 */
[----:B------:R-:W-:Y:S01]  /*53c0*/  UMOV UR11, 0x40 ;  /* 0x00000040000b7882 */ /* 0x000fe20000000000 */
[----:B------:R-:W-:Y:S03]  /*53d0*/  HGMMA.64x8x16.F32.BF16 R220, gdesc[UR4], R220, gsb0 ;  /* 0x0000000004dc79f0 */ /* 0x000fe600080018dc */
[----:B------:R-:W-:Y:S02]  /*53e0*/  WARPGROUP.DEPBAR.LE gsb0, 0x1 ;  /* 0x00008000000079c5 */ /* 0x000fe40000010100 */
[----:B------:R-:W-:Y:S01]  /*53f0*/  FMUL.FTZ R10, R24, UR61 ;  /* 0x0000003d180a7c20 */ /* 0x000fe20008410000 */
[----:B------:R-:W-:Y:S01]  /*5400*/  FMUL.FTZ R11, R26, UR61 ;  /* 0x0000003d1a0b7c20 */ /* 0x000fe20008410000 */
[----:B------:R-:W-:Y:S01]  /*5410*/  FMUL.FTZ R12, R25, UR61 ;  /* 0x0000003d190c7c20 */ /* 0x000fe20008410000 */
[----:B------:R-:W-:Y:S01]  /*5420*/  FMUL.FTZ R13, R27, UR61 ;  /* 0x0000003d1b0d7c20 */ /* 0x000fe20008410000 */
[----:B------:R-:W-:-:S02]  /*5430*/  IMAD R27, R232, 0x4, R18 ;  /* 0x00000004e81b7824 */ /* 0x000fc400078e0212 */
[----:B------:R-:W-:Y:S01]  /*5440*/  FMUL.FTZ R24, R28, UR61 ;  /* 0x0000003d1c187c20 */ /* 0x000fe20008410000 */
[----:B------:R-:W0:Y:S01]  /*5450*/  MUFU.TANH R10, R10 ;  /* 0x0000000a000a7308 */ /* 0x000e220000002400 */
[----:B------:R-:W-:Y:S01]  /*5460*/  FMUL.FTZ R25, R29, UR61 ;  /* 0x0000003d1d197c20 */ /* 0x000fe20008410000 */
[----:B------:R-:W-:Y:S01]  /*5470*/  FMUL.FTZ R28, R32, UR61 ;  /* 0x0000003d201c7c20 */ /* 0x000fe20008410000 */
[----:B------:R-:W3:Y:S01]  /*5480*/  LDS R15, [R27+0x2c300] ;  /* 0x02c300001b0f7984 */ /* 0x000ee20000000800 */
[----:B------:R-:W-:Y:S01]  /*5490*/  FMUL.FTZ R29, R35, UR61 ;  /* 0x0000003d231d7c20 */ /* 0x000fe20008410000 */
[----:B------:R-:W-:Y:S01]  /*54a0*/  FMUL.FTZ R26, R30, UR61 ;  /* 0x0000003d1e1a7c20 */ /* 0x000fe20008410000 */
[----:B------:R-:W-:Y:S01]  /*54b0*/  FMUL.FTZ R30, R36, UR61 ;  /* 0x0000003d241e7c20 */ /* 0x000fe20008410000 */
[----:B------:R4:W5:Y:S01]  /*54c0*/  LDS R14, [R27+0x2c320] ;  /* 0x02c320001b0e7984 */ /* 0x0009620000000800 */
[----:B------:R-:W2:Y:S01]  /*54d0*/  MUFU.TANH R11, R11 ;  /* 0x0000000b000b7308 */ /* 0x000ea20000002400 */
[----:B------:R-:W-:Y:S01]  /*54e0*/  FMUL.FTZ R36, R40, UR61 ;  /* 0x0000003d28247c20 */ /* 0x000fe20008410000 */
[----:B------:R-:W-:Y:S01]  /*54f0*/  FMUL.FTZ R32, R38, UR61 ;  /* 0x0000003d26207c20 */ /* 0x000fe20008410000 */
[----:B------:R-:W-:Y:S01]  /*5500*/  FMUL.FTZ R39, R39, UR61 ;  /* 0x0000003d27277c20 */ /* 0x000fe20008410000 */
[----:B------:R-:W-:Y:S01]  /*5510*/  FMUL.FTZ R40, R42, UR61 ;  /* 0x0000003d2a287c20 */ /* 0x000fe20008410000 */
[----:B----4-:R-:W-:-:S03]  /*5520*/  FMUL.FTZ R27, R31, UR61 ;  /* 0x0000003d1f1b7c20 */ /* 0x010fc60008410000 */
[----:B------:R-:W4:Y:S01]  /*5530*/  MUFU.TANH R12, R12 ;  /* 0x0000000c000c7308 */ /* 0x000f220000002400 */
[C---:B0-----:R-:W-:Y:S01]  /*5540*/  FSEL R7, R10.reuse, -INF , P1 ;  /* 0xff8000000a077808 */ /* 0x041fe20000800000 */
[----:B------:R-:W-:Y:S01]  /*5550*/  FFMA.FTZ R10, -R10, R10, 1 ;  /* 0x3f8000000a0a7423 */ /* 0x000fe2000001010a */
[----:B------:R-:W-:-:S03]  /*5560*/  FMUL.FTZ R31, R37, UR61 ;  /* 0x0000003d251f7c20 */ /* 0x000fc60008410000 */
[----:B-1----:R-:W-:Y:S02]  /*5570*/  FFMA.FTZ R23, R7, UR60, -R8 ;  /* 0x0000003c07177c23 */ /* 0x002fe40008010808 */
[----:B------:R-:W0:Y:S01]  /*5580*/  MUFU.TANH R13, R13 ;  /* 0x0000000d000d7308 */ /* 0x000e220000002400 */
[----:B--2---:R-:W-:Y:S02]  /*5590*/  FSEL R6, R11, -INF , P1 ;  /* 0xff8000000b067808 */ /* 0x004fe40000800000 */
[----:B------:R-:W-:-:S03]  /*55a0*/  ISETP.GT.AND P1, PT, R0, 0x1, PT ;  /* 0x000000010000780c */ /* 0x000fc60003f24270 */
[----:B------:R-:W-:Y:S02]  /*55b0*/  FFMA.FTZ R21, R6, UR60, -R9 ;  /* 0x0000003c06157c23 */ /* 0x000fe40008010809 */
[----:B------:R-:W-:Y:S01]  /*55c0*/  MUFU.EX2 R23, R23 ;  /* 0x0000001700177308 */ /* 0x000fe20000000800 */
[----:B----4-:R-:W-:Y:S01]  /*55d0*/  FSEL R7, R12, -INF , P1 ;  /* 0xff8000000c077808 */ /* 0x010fe20000800000 */
[----:B------:R-:W-:-:S04]  /*55e0*/  WARPGROUP.DEPBAR.LE gsb0, 0x0 ;  /* 0x00008000000079c5 */ /* 0x000fc80000010000 */
[----:B------:R-:W-:Y:S02]  /*55f0*/  FFMA.FTZ R22, R7, UR60, -R8 ;  /* 0x0000003c07167c23 */ /* 0x000fe40008010808 */
[----:B------:R-:W-:Y:S01]  /*5600*/  MUFU.EX2 R21, R21 ;  /* 0x0000001500157308 */ /* 0x000fe20000000800 */
[C---:B0-----:R-:W-:Y:S01]  /*5610*/  FSEL R6, R13.reuse, -INF , P1 ;  /* 0xff8000000d067808 */ /* 0x041fe20000800000 */
[----:B------:R-:W-:Y:S01]  /*5620*/  FFMA.FTZ R13, -R13, R13, 1 ;  /* 0x3f8000000d0d7423 */ /* 0x000fe2000001010d */
[--C-:B---3--:R-:W-:Y:S01]  /*5630*/  FADD.FTZ R44, R44, -R15.reuse ;  /* 0x8000000f2c2c7221 */ /* 0x108fe20000010000 */
[----:B------:R-:W-:Y:S01]  /*5640*/  ISETP.GT.AND P1, PT, R0, 0x11, PT ;  /* 0x000000110000780c */ /* 0x000fe20003f24270 */
[----:B------:R-:W-:Y:S01]  /*5650*/  FADD.FTZ R48, R48, -R15 ;  /* 0x8000000f30307221 */ /* 0x000fe20000010000 */
[----:B------:R-:W-:Y:S01]  /*5660*/  FFMA.FTZ R20, R6, UR60, -R9 ;  /* 0x0000003c06147c23 */ /* 0x000fe20008010809 */
[--C-:B-----5:R-:W-:Y:S01]  /*5670*/  FADD.FTZ R46, R46, -R14.reuse ;  /* 0x8000000e2e2e7221 */ /* 0x120fe20000010000 */
[----:B------:R-:W0:Y:S01]  /*5680*/  MUFU.EX2 R22, R22 ;  /* 0x0000001600167308 */ /* 0x000e220000000800 */
[--C-:B------:R-:W-:Y:S01]  /*5690*/  FADD.FTZ R47, R47, -R14.reuse ;  /* 0x8000000e2f2f7221 */ /* 0x100fe20000010000 */
[--C-:B------:R-:W-:Y:S01]  /*56a0*/  FADD.FTZ R45, R45, -R15.reuse ;  /* 0x8000000f2d2d7221 */ /* 0x100fe20000010000 */
[--C-:B------:R-:W-:Y:S01]  /*56b0*/  FADD.FTZ R49, R49, -R15.reuse ;  /* 0x8000000f31317221 */ /* 0x100fe20000010000 */
[--C-:B------:R-:W-:Y:S01]  /*56c0*/  FADD.FTZ R52, R52, -R15.reuse ;  /* 0x8000000f34347221 */ /* 0x100fe20000010000 */
[--C-:B------:R-:W-:Y:S01]  /*56d0*/  FADD.FTZ R53, R53, -R15.reuse ;  /* 0x8000000f35357221 */ /* 0x100fe20000010000 */
[--C-:B------:R-:W-:Y:S01]  /*56e0*/  FADD.FTZ R220, R220, -R15.reuse ;  /* 0x8000000fdcdc7221 */ /* 0x100fe20000010000 */
[--C-:B------:R-:W-:Y:S01]  /*56f0*/  FADD.FTZ R216, R216, -R15.reuse ;  /* 0x8000000fd8d87221 */ /* 0x100fe20000010000 */
[----:B------:R-:W1:Y:S01]  /*5700*/  MUFU.EX2 R20, R20 ;  /* 0x0000001400147308 */ /* 0x000e620000000800 */
[--C-:B------:R-:W-:Y:S01]  /*5710*/  FADD.FTZ R217, R217, -R15.reuse ;  /* 0x8000000fd9d97221 */ /* 0x100fe20000010000 */
[----:B------:R-:W-:Y:S01]  /*5720*/  FADD.FTZ R15, R221, -R15 ;  /* 0x8000000fdd0f7221 */ /* 0x000fe20000010000 */
[--C-:B------:R-:W-:Y:S01]  /*5730*/  FADD.FTZ R50, R50, -R14.reuse ;  /* 0x8000000e32327221 */ /* 0x100fe20000010000 */
[--C-:B------:R-:W-:Y:S01]  /*5740*/  FADD.FTZ R54, R54, -R14.reuse ;  /* 0x8000000e36367221 */ /* 0x100fe20000010000 */
[--C-:B------:R-:W-:Y:S01]  /*5750*/  FADD.FTZ R51, R51, -R14.reuse ;  /* 0x8000000e33337221 */ /* 0x100fe20000010000 */
[--C-:B------:R-:W-:Y:S01]  /*5760*/  FADD.FTZ R55, R55, -R14.reuse ;  /* 0x8000000e37377221 */ /* 0x100fe20000010000 */
[--C-:B------:R-:W-:Y:S01]  /*5770*/  FADD.FTZ R218, R218, -R14.reuse ;  /* 0x8000000edada7221 */ /* 0x100fe20000010000 */
[----:B------:R-:W2:Y:S01]  /*5780*/  MUFU.TANH R24, R24 ;  /* 0x0000001800187308 */ /* 0x000ea20000002400 */
[C---:B0-----:R-:W-:Y:S01]  /*5790*/  F2FP.BF16.F32.PACK_AB R6, R22.reuse, R23 ;  /* 0x000000171606723e */ /* 0x041fe200000010ff */
[----:B------:R-:W-:Y:S01]  /*57a0*/  FMUL.FTZ R38, R22, R45 ;  /* 0x0000002d16267220 */ /* 0x000fe20000410000 */
[--C-:B------:R-:W-:Y:S01]  /*57b0*/  FADD.FTZ R219, R219, -R14.reuse ;  /* 0x8000000edbdb7221 */ /* 0x100fe20000010000 */
[--C-:B------:R-:W-:Y:S01]  /*57c0*/  FADD.FTZ R222, R222, -R14.reuse ;  /* 0x8000000edede7221 */ /* 0x100fe20000010000 */
[----:B------:R-:W-:-:S03]  /*57d0*/  FADD.FTZ R14, R223, -R14 ;  /* 0x8000000edf0e7221 */ /* 0x000fc60000010000 */
[----:B------:R-:W0:Y:S01]  /*57e0*/  MUFU.TANH R25, R25 ;  /* 0x0000001900197308 */ /* 0x000e220000002400 */
[----:B-1----:R-:W-:Y:S01]  /*57f0*/  F2FP.BF16.F32.PACK_AB R7, R20, R21 ;  /* 0x000000151407723e */ /* 0x002fe200000010ff */
[----:B------:R-:W-:Y:S06]  /*5800*/  BAR.SYNC.DEFER_BLOCKING 0x9, 0x100 ;  /* 0x0244000000007b1d */ /* 0x000fec0000010000 */
[----:B------:R-:W1:Y:S08]  /*5810*/  MUFU.TANH R28, R28 ;  /* 0x0000001c001c7308 */ /* 0x000e700000002400 */
[----:B------:R-:W-:Y:S08]  /*5820*/  MUFU.TANH R30, R30 ;  /* 0x0000001e001e7308 */ /* 0x000ff00000002400 */
[----:B------:R-:W-:Y:S01]  /*5830*/  MUFU.TANH R31, R31 ;  /* 0x0000001f001f7308 */ /* 0x000fe20000002400 */
[----:B------:R3:W-:Y:S07]  /*5840*/  STSM.16.M88.2 [R2+0x2c500], R6 ;  /* 0x02c5000602007844 */ /* 0x0007ee0000000100 */
[----:B------:R-:W4:Y:S01]  /*5850*/  MUFU.TANH R26, R26 ;  /* 0x0000001a001a7308 */ /* 0x000f220000002400 */
[----:B---3--:R-:W-:Y:S01]  /*5860*/  FMUL.FTZ R6, R33, UR61 ;  /* 0x0000003d21067c20 */ /* 0x008fe20008410000 */
[----:B------:R-:W-:Y:S01]  /*5870*/  FMUL.FTZ R33, R23, R44 ;  /* 0x0000002c17217220 */ /* 0x000fe20000410000 */
[----:B------:R-:W-:Y:S01]  /*5880*/  FMUL.FTZ R23, R21, R46 ;  /* 0x0000002e15177220 */ /* 0x000fe20000410000 */
[----:B--2---:R-:W-:Y:S01]  /*5890*/  FSEL R21, R24, -INF , P6 ;  /* 0xff80000018157808 */ /* 0x004fe20003000000 */
[----:B------:R-:W-:Y:S01]  /*58a0*/  FMUL.FTZ R7, R34, UR61 ;  /* 0x0000003d22077c20 */ /* 0x000fe20008410000 */
[----:B------:R-:W-:-:S02]  /*58b0*/  FMUL.FTZ R34, R20, R47 ;  /* 0x0000002f14227220 */ /* 0x000fc40000410000 */
[----:B------:R-:W-:Y:S01]  /*58c0*/  MUFU.TANH R6, R6 ;  /* 0x0000000600067308 */ /* 0x000fe20000002400 */
[----:B------:R-:W-:Y:S01]  /*58d0*/  FMUL.FTZ R10, R10, R33 ;  /* 0x000000210a0a7220 */ /* 0x000fe20000410000 */
[--C-:B------:R-:W-:Y:S01]  /*58e0*/  FFMA.FTZ R35, R21, UR60, -R8.reuse ;  /* 0x0000003c15237c23 */ /* 0x100fe20008010808 */
[----:B0-----:R-:W-:Y:S01]  /*58f0*/  FSEL R21, R25, -INF , P1 ;  /* 0xff80000019157808 */ /* 0x001fe20000800000 */
[----:B------:R-:W-:Y:S01]  /*5900*/  FMUL.FTZ R44, R41, UR61 ;  /* 0x0000003d292c7c20 */ /* 0x000fe20008410000 */
[----:B-1----:R-:W-:Y:S01]  /*5910*/  FSEL R33, R28, -INF , P2 ;  /* 0xff8000001c217808 */ /* 0x002fe20001000000 */
[----:B------:R-:W-:Y:S01]  /*5920*/  FFMA.FTZ R25, -R25, R25, 1 ;  /* 0x3f80000019197423 */ /* 0x000fe20000010119 */
[----:B----4-:R-:W-:Y:S01]  /*5930*/  FSEL R46, R26, -INF , P6 ;  /* 0xff8000001a2e7808 */ /* 0x010fe20003000000 */
[----:B------:R-:W0:Y:S01]  /*5940*/  MUFU.EX2 R35, R35 ;  /* 0x0000002300237308 */ /* 0x000e220000000800 */
[--C-:B------:R-:W-:Y:S01]  /*5950*/  FFMA.FTZ R20, R21, UR60, -R8.reuse ;  /* 0x0000003c15147c23 */ /* 0x100fe20008010808 */
[----:B------:R-:W-:Y:S01]  /*5960*/  FFMA.FTZ R33, R33, UR60, -R8 ;  /* 0x0000003c21217c23 */ /* 0x000fe20008010808 */
[----:B------:R-:W-:Y:S01]  /*5970*/  FFMA.FTZ R21, -R12, R12, 1 ;  /* 0x3f8000000c157423 */ /* 0x000fe2000001010c */
[----:B------:R-:W-:Y:S01]  /*5980*/  FFMA.FTZ R12, -R24, R24, 1 ;  /* 0x3f800000180c7423 */ /* 0x000fe20000010118 */
[----:B------:R-:W-:Y:S01]  /*5990*/  ISETP.GT.AND P6, PT, R0, 0x40, PT ;  /* 0x000000400000780c */ /* 0x000fe20003fc4270 */
[----:B------:R-:W-:Y:S01]  /*59a0*/  FMUL.FTZ R34, R13, R34 ;  /* 0x000000220d227220 */ /* 0x000fe20000410000 */
[----:B------:R-:W-:Y:S01]  /*59b0*/  FMUL.FTZ R21, R21, R38 ;  /* 0x0000002615157220 */ /* 0x000fe20000410000 */
[----:B------:R-:W1:Y:S08]  /*59c0*/  MUFU.EX2 R20, R20 ;  /* 0x0000001400147308 */ /* 0x000e700000000800 */
[----:B------:R-:W2:Y:S01]  /*59d0*/  MUFU.TANH R27, R27 ;  /* 0x0000001b001b7308 */ /* 0x000ea20000002400 */
[----:B0-----:R-:W-:-:S04]  /*59e0*/  FMUL.FTZ R37, R35, R48 ;  /* 0x0000003023257220 */ /* 0x001fc80000410000 */
[----:B------:R-:W-:Y:S01]  /*59f0*/  FMUL.FTZ R12, R12, R37 ;  /* 0x000000250c0c7220 */ /* 0x000fe20000410000 */
[----:B------:R-:W-:Y:S02]  /*5a00*/  FSEL R37, R6, -INF , P3 ;  /* 0xff80000006257808 */ /* 0x000fe40001800000 */
[----:B------:R-:W-:Y:S01]  /*5a10*/  MUFU.EX2 R33, R33 ;  /* 0x0000002100217308 */ /* 0x000fe20000000800 */
[----:B-1----:R-:W-:Y:S02]  /*5a20*/  FMUL.FTZ R24, R20, R49 ;  /* 0x0000003114187220 */ /* 0x002fe40000410000 */
[--C-:B------:R-:W-:Y:S01]  /*5a30*/  FFMA.FTZ R38, R37, UR60, -R8.reuse ;  /* 0x0000003c25267c23 */ /* 0x100fe20008010808 */
[----:B------:R-:W-:Y:S01]  /*5a40*/  FSEL R37, R30, -INF , P4 ;  /* 0xff8000001e257808 */ /* 0x000fe20002000000 */
[----:B------:R-:W-:Y:S01]  /*5a50*/  FMUL.FTZ R25, R25, R24 ;  /* 0x0000001819197220 */ /* 0x000fe20000410000 */
[----:B------:R-:W-:Y:S02]  /*5a60*/  FFMA.FTZ R24, -R28, R28, 1 ;  /* 0x3f8000001c187423 */ /* 0x000fe4000001011c */
[----:B------:R-:W0:Y:S01]  /*5a70*/  MUFU.TANH R36, R36 ;  /* 0x0000002400247308 */ /* 0x000e220000002400 */
[----:B------:R-:W-:Y:S01]  /*5a80*/  FFMA.FTZ R41, R37, UR60, -R8 ;  /* 0x0000003c25297c23 */ /* 0x000fe20008010808 */
[C---:B------:R-:W-:Y:S01]  /*5a90*/  FSEL R37, R31.reuse, -INF , P5 ;  /* 0xff8000001f257808 */ /* 0x040fe20002800000 */
[----:B------:R-:W-:Y:S01]  /*5aa0*/  FFMA.FTZ R31, -R31, R31, 1 ;  /* 0x3f8000001f1f7423 */ /* 0x000fe2000001011f */
[----:B--2---:R-:W-:-:S02]  /*5ab0*/  FSEL R42, R27, -INF , P1 ;  /* 0xff8000001b2a7808 */ /* 0x004fc40000800000 */
[----:B------:R-:W-:Y:S01]  /*5ac0*/  ISETP.GT.AND P1, PT, R0, 0x41, PT ;  /* 0x000000410000780c */ /* 0x000fe20003f24270 */
[----:B------:R-:W-:Y:S01]  /*5ad0*/  FFMA.FTZ R28, R37, UR60, -R8 ;  /* 0x0000003c251c7c23 */ /* 0x000fe20008010808 */
[----:B------:R-:W1:Y:S01]  /*5ae0*/  MUFU.TANH R44, R44 ;  /* 0x0000002c002c7308 */ /* 0x000e620000002400 */
[----:B------:R-:W-:-:S07]  /*5af0*/  FFMA.FTZ R42, R42, UR60, -R9 ;  /* 0x0000003c2a2a7c23 */ /* 0x000fce0008010809 */
[----:B------:R2:W-:Y:S01]  /*5b00*/  MUFU.TANH R22, R39 ;  /* 0x0000002700167308 */ /* 0x0005e20000002400 */
[C---:B0-----:R-:W-:Y:S01]  /*5b10*/  FSEL R37, R36.reuse, -INF , P6 ;  /* 0xff80000024257808 */ /* 0x041fe20003000000 */
[----:B------:R-:W-:-:S04]  /*5b20*/  FFMA.FTZ R36, -R36, R36, 1 ;  /* 0x3f80000024247423 */ /* 0x000fc80000010124 */
[----:B------:R-:W-:Y:S01]  /*5b30*/  FFMA.FTZ R45, R37, UR60, -R8 ;  /* 0x0000003c252d7c23 */ /* 0x000fe20008010808 */
[----:B------:R-:W-:Y:S01]  /*5b40*/  FFMA.FTZ R37, -R6, R6, 1 ;  /* 0x3f80000006257423 */ /* 0x000fe20000010106 */
[----:B------:R-:W0:Y:S01]  /*5b50*/  MUFU.EX2 R38, R38 ;  /* 0x0000002600267308 */ /* 0x000e220000000800 */
[----:B--2---:R-:W-:-:S04]  /*5b60*/  FMUL.FTZ R39, R33, R52 ;  /* 0x0000003421277220 */ /* 0x004fc80000410000 */
[----:B------:R-:W-:Y:S01]  /*5b70*/  FMUL.FTZ R24, R24, R39 ;  /* 0x0000002718187220 */ /* 0x000fe20000410000 */
[----:B-1----:R-:W-:Y:S02]  /*5b80*/  FSEL R39, R44, -INF , P1 ;  /* 0xff8000002c277808 */ /* 0x002fe40000800000 */
[----:B------:R-:W1:Y:S03]  /*5b90*/  MUFU.TANH R7, R7 ;  /* 0x0000000700077308 */ /* 0x000e660000002400 */
[----:B------:R-:W-:Y:S01]  /*5ba0*/  FFMA.FTZ R47, R39, UR60, -R8 ;  /* 0x0000003c272f7c23 */ /* 0x000fe20008010808 */
[----:B------:R-:W-:-:S04]  /*5bb0*/  FFMA.FTZ R8, -R30, R30, 1 ;  /* 0x3f8000001e087423 */ /* 0x000fc8000001011e */
[----:B------:R2:W3:Y:S01]  /*5bc0*/  MUFU.EX2 R39, R45 ;  /* 0x0000002d00277308 */ /* 0x0004e20000000800 */
[----:B0-----:R-:W-:-:S04]  /*5bd0*/  FMUL.FTZ R6, R38, R53 ;  /* 0x0000003526067220 */ /* 0x001fc80000410000 */
[----:B------:R-:W-:Y:S01]  /*5be0*/  FMUL.FTZ R37, R37, R6 ;  /* 0x0000000625257220 */ /* 0x000fe20000410000 */
[----:B------:R-:W-:Y:S02]  /*5bf0*/  FMUL.FTZ R6, R43, UR61 ;  /* 0x0000003d2b067c20 */ /* 0x000fe40008410000 */
[----:B------:R-:W0:Y:S01]  /*5c00*/  MUFU.EX2 R30, R47 ;  /* 0x0000002f001e7308 */ /* 0x000e220000000800 */
[----:B--2---:R-:W-:Y:S01]  /*5c10*/  FFMA.FTZ R45, R46, UR60, -R9 ;  /* 0x0000003c2e2d7c23 */ /* 0x004fe20008010809 */
[----:B-1----:R-:W-:Y:S02]  /*5c20*/  FSEL R46, R7, -INF , P2 ;  /* 0xff800000072e7808 */ /* 0x002fe40001000000 */
[----:B------:R-:W-:-:S04]  /*5c30*/  F2FP.BF16.F32.PACK_AB R24, R37, R24 ;  /* 0x000000182518723e */ /* 0x000fc800000010ff */
[----:B------:R-:W1:Y:S01]  /*5c40*/  MUFU.TANH R29, R29 ;  /* 0x0000001d001d7308 */ /* 0x000e620000002400 */
[----:B---3--:R-:W-:-:S04]  /*5c50*/  FMUL.FTZ R43, R39, R220 ;  /* 0x000000dc272b7220 */ /* 0x008fc80000410000 */
[----:B------:R-:W-:Y:S01]  /*5c60*/  FMUL.FTZ R36, R36, R43 ;  /* 0x0000002b24247220 */ /* 0x000fe20000410000 */
[----:B------:R-:W-:Y:S02]  /*5c70*/  FFMA.FTZ R43, -R44, R44, 1 ;  /* 0x3f8000002c2b7423 */ /* 0x000fe4000001012c */
[----:B------:R-:W2:Y:S01]  /*5c80*/  MUFU.TANH R32, R32 ;  /* 0x0000002000207308 */ /* 0x000ea20000002400 */
[----:B0-----:R-:W-:Y:S01]  /*5c90*/  FMUL.FTZ R44, R30, R15 ;  /* 0x0000000f1e2c7220 */ /* 0x001fe20000410000 */
[----:B------:R-:W-:-:S03]  /*5ca0*/  FFMA.FTZ R15, R46, UR60, -R9 ;  /* 0x0000003c2e0f7c23 */ /* 0x000fc60008010809 */
[----:B------:R-:W-:Y:S01]  /*5cb0*/  FMUL.FTZ R43, R43, R44 ;  /* 0x0000002c2b2b7220 */ /* 0x000fe20000410000 */
[----:B------:R-:W-:Y:S01]  /*5cc0*/  FFMA.FTZ R44, -R11, R11, 1 ;  /* 0x3f8000000b2c7423 */ /* 0x000fe2000001010b */
[----:B------:R-:W-:Y:S01]  /*5cd0*/  FFMA.FTZ R11, -R26, R26, 1 ;  /* 0x3f8000001a0b7423 */ /* 0x000fe2000001011a */
[----:B------:R-:W0:Y:S01]  /*5ce0*/  MUFU.EX2 R45, R45 ;  /* 0x0000002d002d7308 */ /* 0x000e220000000800 */
[----:B-1----:R-:W-:Y:S01]  /*5cf0*/  FSEL R46, R29, -INF , P3 ;  /* 0xff8000001d2e7808 */ /* 0x002fe20001800000 */
[----:B------:R-:W-:Y:S01]  /*5d00*/  FMUL.FTZ R23, R44, R23 ;  /* 0x000000172c177220 */ /* 0x000fe20000410000 */
[----:B------:R-:W-:Y:S01]  /*5d10*/  FFMA.FTZ R44, -R27, R27, 1 ;  /* 0x3f8000001b2c7423 */ /* 0x000fe2000001011b */
[----:B------:R-:W-:Y:S02]  /*5d20*/  F2FP.BF16.F32.PACK_AB R36, R43, R36 ;  /* 0x000000242b24723e */ /* 0x000fe400000010ff */
[----:B------:R-:W-:Y:S02]  /*5d30*/  FFMA.FTZ R13, R46, UR60, -R9 ;  /* 0x0000003c2e0d7c23 */ /* 0x000fe40008010809 */
[----:B------:R-:W1:Y:S01]  /*5d40*/  MUFU.TANH R40, R40 ;  /* 0x0000002800287308 */ /* 0x000e620000002400 */
[C---:B--2---:R-:W-:Y:S01]  /*5d50*/  FSEL R46, R32.reuse, -INF , P4 ;  /* 0xff800000202e7808 */ /* 0x044fe20002000000 */
[----:B------:R-:W-:-:S04]  /*5d60*/  FFMA.FTZ R32, -R32, R32, 1 ;  /* 0x3f80000020207423 */ /* 0x000fc80000010120 */
[----:B------:R-:W-:Y:S01]  /*5d70*/  FFMA.FTZ R27, R46, UR60, -R9 ;  /* 0x0000003c2e1b7c23 */ /* 0x000fe20008010809 */
[----:B------:R-:W-:Y:S01]  /*5d80*/  VIADD R46, R18, 0x2c500 ;  /* 0x0002c500122e7836 */ /* 0x000fe20000000000 */
[----:B------:R-:W2:Y:S01]  /*5d90*/  MUFU.EX2 R41, R41 ;  /* 0x0000002900297308 */ /* 0x000ea20000000800 */
[----:B0-----:R-:W-:-:S03]  /*5da0*/  FMUL.FTZ R50, R45, R50 ;  /* 0x000000322d327220 */ /* 0x001fc60000410000 */
[----:B------:R-:W-:Y:S01]  /*5db0*/  SHF.R.U32.HI R47, RZ, 0x4, R46 ;  /* 0x00000004ff2f7819 */ /* 0x000fe2000001162e */
[----:B------:R-:W-:Y:S01]  /*5dc0*/  FMUL.FTZ R11, R11, R50 ;  /* 0x000000320b0b7220 */ /* 0x000fe20000410000 */
[----:B------:R-:W-:Y:S02]  /*5dd0*/  FFMA.FTZ R46, -R7, R7, 1 ;  /* 0x3f800000072e7423 */ /* 0x000fe40000010107 */
[----:B------:R-:W-:Y:S01]  /*5de0*/  MUFU.TANH R6, R6 ;  /* 0x0000000600067308 */ /* 0x000fe20000002400 */
[C---:B-1----:R-:W-:Y:S01]  /*5df0*/  FSEL R50, R40.reuse, -INF , P6 ;  /* 0xff80000028327808 */ /* 0x042fe20003000000 */
[----:B------:R-:W-:-:S06]  /*5e00*/  FFMA.FTZ R40, -R40, R40, 1 ;  /* 0x3f80000028287423 */ /* 0x000fcc0000010128 */
[----:B------:R-:W0:Y:S01]  /*5e10*/  MUFU.EX2 R28, R28 ;  /* 0x0000001c001c7308 */ /* 0x000e220000000800 */
[----:B--2---:R-:W-:-:S04]  /*5e20*/  FMUL.FTZ R49, R41, R216 ;  /* 0x000000d829317220 */ /* 0x004fc80000410000 */
[----:B------:R-:W-:-:S03]  /*5e30*/  FMUL.FTZ R8, R8, R49 ;  /* 0x0000003108087220 */ /* 0x000fc60000410000 */
[----:B------:R-:W1:Y:S08]  /*5e40*/  MUFU.EX2 R15, R15 ;  /* 0x0000000f000f7308 */ /* 0x000e700000000800 */
[----:B------:R2:W3:Y:S01]  /*5e50*/  MUFU.EX2 R26, R13 ;  /* 0x0000000d001a7308 */ /* 0x0004e20000000800 */
[C---:B0-----:R-:W-:Y:S01]  /*5e60*/  FMUL.FTZ R48, R28.reuse, R217 ;  /* 0x000000d91c307220 */ /* 0x041fe20000410000 */
[----:B------:R-:W-:-:S03]  /*5e70*/  F2FP.BF16.F32.PACK_AB R28, R28, R41 ;  /* 0x000000291c1c723e */ /* 0x000fc600000010ff */
[----:B------:R-:W-:Y:S01]  /*5e80*/  FMUL.FTZ R31, R31, R48 ;  /* 0x000000301f1f7220 */ /* 0x000fe20000410000 */
[C---:B------:R-:W-:Y:S01]  /*5e90*/  FSEL R48, R22.reuse, -INF , P5 ;  /* 0xff80000016307808 */ /* 0x040fe20002800000 */
[----:B------:R-:W-:Y:S01]  /*5ea0*/  FFMA.FTZ R22, -R22, R22, 1 ;  /* 0x3f80000016167423 */ /* 0x000fe20000010116 */
[----:B------:R-:W0:Y:S01]  /*5eb0*/  MUFU.EX2 R42, R42 ;  /* 0x0000002a002a7308 */ /* 0x000e220000000800 */
[----:B--2---:R-:W-:Y:S01]  /*5ec0*/  LOP3.LUT R13, R47, 0x3fff, RZ, 0xc0, !PT ;  /* 0x00003fff2f0d7812 */ /* 0x004fe200078ec0ff */
[--C-:B------:R-:W-:Y:S01]  /*5ed0*/  FFMA.FTZ R47, R50, UR60, -R9.reuse ;  /* 0x0000003c322f7c23 */ /* 0x100fe20008010809 */
[----:B------:R-:W-:Y:S01]  /*5ee0*/  FSEL R50, R6, -INF , P1 ;  /* 0xff80000006327808 */ /* 0x000fe20000800000 */
[----:B-1----:R-:W-:Y:S01]  /*5ef0*/  FMUL.FTZ R7, R15, R54 ;  /* 0x000000360f077220 */ /* 0x002fe20000410000 */
[----:B------:R-:W-:Y:S01]  /*5f00*/  LOP3.LUT R13, R13, 0x80000, RZ, 0xfc, !PT ;  /* 0x000800000d0d7812 */ /* 0x000fe200078efcff */
[--C-:B------:R-:W-:Y:S01]  /*5f10*/  FFMA.FTZ R48, R48, UR60, -R9.reuse ;  /* 0x0000003c30307c23 */ /* 0x100fe20008010809 */
[----:B------:R-:W-:Y:S01]  /*5f20*/  FFMA.FTZ R6, -R6, R6, 1 ;  /* 0x3f80000006067423 */ /* 0x000fe20000010106 */
[----:B------:R-:W-:Y:S01]  /*5f30*/  FFMA.FTZ R49, R50, UR60, -R9 ;  /* 0x0000003c32317c23 */ /* 0x000fe20008010809 */
[----:B------:R-:W1:Y:S01]  /*5f40*/  MUFU.EX2 R27, R27 ;  /* 0x0000001b001b7308 */ /* 0x000e620000000800 */
[----:B------:R-:W-:Y:S01]  /*5f50*/  FMUL.FTZ R46, R46, R7 ;  /* 0x000000072e2e7220 */ /* 0x000fe20000410000 */
[----:B------:R-:W-:-:S02]  /*5f60*/  VIADD R7, R13, 0x80 ;  /* 0x000000800d077836 */ /* 0x000fc40000000000 */
[----:B------:R-:W-:Y:S01]  /*5f70*/  FFMA.FTZ R9, -R29, R29, 1 ;  /* 0x3f8000001d097423 */ /* 0x000fe2000001011d */
[----:B------:R-:W-:Y:S01]  /*5f80*/  VIADD R29, R13, 0x180 ;  /* 0x000001800d1d7836 */ /* 0x000fe20000000000 */
[C---:B---3--:R-:W-:Y:S01]  /*5f90*/  F2FP.BF16.F32.PACK_AB R15, R26.reuse, R15 ;  /* 0x0000000f1a0f723e */ /* 0x048fe200000010ff */
[----:B------:R-:W-:Y:S01]  /*5fa0*/  FMUL.FTZ R50, R26, R55 ;  /* 0x000000371a327220 */ /* 0x000fe20000410000 */
[----:B------:R-:W-:Y:S01]  /*5fb0*/  R2UR UR4, R7 ;  /* 0x00000000070472ca */ /* 0x000fe200000e0000 */
[----:B------:R-:W2:Y:S01]  /*5fc0*/  MUFU.EX2 R49, R49 ;  /* 0x0000003100317308 */ /* 0x000ea20000000800 */
[----:B------:R-:W-:Y:S02]  /*5fd0*/  VIADD R7, R13, 0x100 ;  /* 0x000001000d077836 */ /* 0x000fe40000000000 */
[----:B0-----:R-:W-:Y:S01]  /*5fe0*/  FMUL.FTZ R51, R42, R51 ;  /* 0x000000332a337220 */ /* 0x001fe20000410000 */
[----:B------:R-:W-:Y:S01]  /*5ff0*/  R2UR UR6, R29 ;  /* 0x000000001d0672ca */ /* 0x000fe200000e0000 */
[----:B------:R-:W-:Y:S01]  /*6000*/  FMUL.FTZ R9, R9, R50 ;  /* 0x0000003209097220 */ /* 0x000fe20000410000 */
[----:B------:R-:W-:Y:S01]  /*6010*/  F2FP.BF16.F32.PACK_AB R26, R30, R39 ;  /* 0x000000271e1a723e */ /* 0x000fe200000010ff */
[----:B------:R-:W-:Y:S01]  /*6020*/  FMUL.FTZ R44, R44, R51 ;  /* 0x000000332c2c7220 */ /* 0x000fe20000410000 */
[----:B------:R-:W-:Y:S01]  /*6030*/  R2UR UR5, R7 ;  /* 0x00000000070572ca */ /* 0x000fe200000e0000 */
[----:B------:R-:W0:Y:S01]  /*6040*/  MUFU.EX2 R47, R47 ;  /* 0x0000002f002f7308 */ /* 0x000e220000000800 */
[----:B-1----:R-:W-:Y:S01]  /*6050*/  FMUL.FTZ R7, R27, R218 ;  /* 0x000000da1b077220 */ /* 0x002fe20000410000 */
[----:B------:R-:W-:-:S02]  /*6060*/  F2FP.BF16.F32.PACK_AB R8, R31, R8 ;  /* 0x000000081f08723e */ /* 0x000fc400000010ff */
[----:B------:R-:W-:Y:S01]  /*6070*/  F2FP.BF16.F32.PACK_AB R11, R44, R11 ;  /* 0x0000000b2c0b723e */ /* 0x000fe200000010ff */
[----:B------:R-:W-:Y:S01]  /*6080*/  FMUL.FTZ R32, R32, R7 ;  /* 0x0000000720207220 */ /* 0x000fe20000410000 */
[----:B------:R-:W-:Y:S01]  /*6090*/  F2FP.BF16.F32.PACK_AB R7, R42, R45 ;  /* 0x0000002d2a07723e */ /* 0x000fe200000010ff */
[----:B------:R-:W-:Y:S01]  /*60a0*/  UMOV UR14, UR4 ;  /* 0x00000004000e7c82 */ /* 0x000fe20008000000 */
[----:B------:R-:W1:Y:S01]  /*60b0*/  MUFU.EX2 R48, R48 ;  /* 0x0000003000307308 */ /* 0x000e620000000800 */
[----:B--2---:R-:W-:Y:S01]  /*60c0*/  FMUL.FTZ R51, R49, R14 ;  /* 0x0000000e31337220 */ /* 0x004fe20000410000 */
[----:B------:R-:W-:Y:S01]  /*60d0*/  F2FP.BF16.F32.PACK_AB R14, R38, R33 ;  /* 0x00000021260e723e */ /* 0x000fe200000010ff */
[----:B------:R-:W-:Y:S01]  /*60e0*/  UMOV UR18, UR6 ;  /* 0x0000000600127c82 */ /* 0x000fe20008000000 */
[----:B------:R-:W-:Y:S01]  /*60f0*/  R2UR UR58, R13 ;  /* 0x000000000d3a72ca */ /* 0x000fe200000e0000 */
[----:B------:R-:W-:Y:S01]  /*6100*/  FMUL.FTZ R51, R6, R51 ;  /* 0x0000003306337220 */ /* 0x000fe20000410000 */
[----:B------:R-:W-:Y:S01]  /*6110*/  F2FP.BF16.F32.PACK_AB R6, R20, R35 ;  /* 0x000000231406723e */ /* 0x000fe200000010ff */
[----:B------:R-:W-:Y:S01]  /*6120*/  UMOV UR10, UR5 ;  /* 0x00000005000a7c82 */ /* 0x000fe20008000000 */
[----:B------:R-:W-:Y:S01]  /*6130*/  F2FP.BF16.F32.PACK_AB R20, R21, R10 ;  /* 0x0000000a1514723e */ /* 0x000fe200000010ff */
[----:B0-----:R-:W-:Y:S01]  /*6140*/  FMUL.FTZ R29, R47, R222 ;  /* 0x000000de2f1d7220 */ /* 0x001fe20000410000 */
[----:B------:R-:W-:Y:S01]  /*6150*/  F2FP.BF16.F32.PACK_AB R21, R34, R23 ;  /* 0x000000172215723e */ /* 0x000fe200000010ff */
[----:B------:R0:W-:Y:S01]  /*6160*/  STSM.16.M88.2 [R2+0x2cd00], R6 ;  /* 0x02cd000602007844 */ /* 0x0001e20000000100 */
[----:B------:R-:W-:Y:S01]  /*6170*/  F2FP.BF16.F32.PACK_AB R10, R25, R12 ;  /* 0x0000000c190a723e */ /* 0x000fe200000010ff */
[----:B------:R-:W-:Y:S01]  /*6180*/  FMUL.FTZ R40, R40, R29 ;  /* 0x0000001d28287220 */ /* 0x000fe20000410000 */
[----:B------:R-:W-:Y:S01]  /*6190*/  F2FP.BF16.F32.PACK_AB R25, R9, R46 ;  /* 0x0000002e0919723e */ /* 0x000fe200000010ff */
[----:B------:R-:W-:Y:S01]  /*61a0*/  STSM.16.M88.2 [R2+0x2d500], R14 ;  /* 0x02d5000e02007844 */ /* 0x000fe20000000100 */
[C---:B-1----:R-:W-:Y:S01]  /*61b0*/  F2FP.BF16.F32.PACK_AB R29, R48.reuse, R27 ;  /* 0x0000001b301d723e */ /* 0x042fe200000010ff */
[----:B------:R-:W-:Y:S01]  /*61c0*/  FMUL.FTZ R219, R48, R219 ;  /* 0x000000db30db7220 */ /* 0x000fe20000410000 */
[----:B------:R-:W-:-:S02]  /*61d0*/  F2FP.BF16.F32.PACK_AB R27, R49, R47 ;  /* 0x0000002f311b723e */ /* 0x000fc400000010ff */
[----:B------:R-:W-:Y:S01]  /*61e0*/  F2FP.BF16.F32.PACK_AB R37, R51, R40 ;  /* 0x000000283325723e */ /* 0x000fe200000010ff */
[----:B------:R-:W-:Y:S01]  /*61f0*/  STSM.16.M88.2 [R2+0x2dd00], R28 ;  /* 0x02dd001c02007844 */ /* 0x000fe20000000100 */
[----:B------:R-:W-:Y:S01]  /*6200*/  FMUL.FTZ R219, R22, R219 ;  /* 0x000000db16db7220 */ /* 0x000fe20000410000 */
[----:B------:R-:W-:Y:S02]  /*6210*/  IMAD R22, R4, 0x2000, R5 ;  /* 0x0000200004167824 */ /* 0x000fe400078e0205 */
[----:B------:R-:W-:Y:S01]  /*6220*/  STSM.16.M88.2 [R2+0x2e500], R26 ;  /* 0x02e5001a02007844 */ /* 0x000fe20000000100 */
[----:B0-----:R-:W-:Y:S01]  /*6230*/  VIADD R6, R13, 0x10 ;  /* 0x000000100d067836 */ /* 0x001fe20000000000 */
[----:B------:R-:W-:Y:S01]  /*6240*/  F2FP.BF16.F32.PACK_AB R9, R219, R32 ;  /* 0x00000020db09723e */ /* 0x000fe200000010ff */
[----:B------:R0:W-:Y:S06]  /*6250*/  MEMBAR.ALL.CTA ;  /* 0x0000000000007992 */ /* 0x0001ec0000008000 */
[----:B0-----:R-:W0:Y:S01]  /*6260*/  FENCE.VIEW.ASYNC.S ;  /* 0x00000000000073c6 */ /* 0x001e220000000000 */
[----:B------:R-:W-:-:S02]  /*6270*/  SHF.R.U32.HI R5, RZ, 0x4, R22 ;  /* 0x00000004ff057819 */ /* 0x000fc40000011616 */
[----:B------:R-:W-:Y:S01]  /*6280*/  R2UR UR50, R6 ;  /* 0x00000000063272ca */ /* 0x000fe200000e0000 */
[----:B------:R-:W-:Y:S01]  /*6290*/  VIADD R6, R13, 0x110 ;  /* 0x000001100d067836 */ /* 0x000fe20000000000 */
[----:B------:R-:W-:Y:S01]  /*62a0*/  LOP3.LUT R23, R5, 0x3fff, RZ, 0xc0, !PT ;  /* 0x00003fff05177812 */ /* 0x000fe200078ec0ff */
[----:B------:R-:W-:-:S03]  /*62b0*/  VIADD R5, R13, 0x200 ;  /* 0x000002000d057836 */ /* 0x000fc60000000000 */
[C---:B------:R-:W-:Y:S01]  /*62c0*/  R2UR UR56, R23.reuse ;  /* 0x00000000173872ca */ /* 0x040fe200000e0000 */
[----:B------:R-:W-:Y:S01]  /*62d0*/  VIADD R7, R23, 0x180 ;  /* 0x0000018017077836 */ /* 0x000fe20000000000 */
[----:B------:R-:W-:Y:S01]  /*62e0*/  R2UR UR7, R5 ;  /* 0x00000000050772ca */ /* 0x000fe200000e0000 */
[----:B------:R-:W-:Y:S01]  /*62f0*/  VIADD R5, R23, 0x80 ;  /* 0x0000008017057836 */ /* 0x000fe20000000000 */
[----:B------:R-:W-:Y:S01]  /*6300*/  R2UR UR5, R6 ;  /* 0x00000000060572ca */ /* 0x000fe200000e0000 */
[----:B------:R-:W-:-:S03]  /*6310*/  VIADD R6, R13, 0x20 ;  /* 0x000000200d067836 */ /* 0x000fc60000000000 */
[----:B------:R-:W-:Y:S01]  /*6320*/  R2UR UR48, R5 ;  /* 0x00000000053072ca */ /* 0x000fe200000e0000 */
[C---:B------:R-:W-:Y:S01]  /*6330*/  VIADD R5, R13.reuse, 0x90 ;  /* 0x000000900d057836 */ /* 0x040fe20000000000 */
[----:B------:R-:W-:Y:S01]  /*6340*/  R2UR UR30, R6 ;  /* 0x00000000061e72ca */ /* 0x000fe200000e0000 */
[----:B------:R-:W-:Y:S02]  /*6350*/  VIADD R6, R13, 0x120 ;  /* 0x000001200d067836 */ /* 0x000fe40000000000 */
[----:B------:R-:W-:Y:S01]  /*6360*/  UMOV UR12, UR56 ;  /* 0x00000038000c7c82 */ /* 0x000fe20008000000 */
[----:B------:R-:W-:Y:S01]  /*6370*/  UMOV UR8, UR56 ;  /* 0x0000003800087c82 */ /* 0x000fe20008000000 */
[----:B0-----:R-:W-:Y:S01]  /*6380*/  BAR.SYNC.DEFER_BLOCKING 0x9, 0x100 ;  /* 0x0244000000007b1d */ /* 0x001fe20000010000 */
[----:B------:R-:W-:Y:S01]  /*6390*/  R2UR UR4, R5 ;  /* 0x00000000050472ca */ /* 0x000fe200000e0000 */
[----:B------:R-:W-:Y:S01]  /*63a0*/  VIADD R5, R13, 0x190 ;  /* 0x000001900d057836 */ /* 0x000fe20000000000 */
[----:B------:R-:W-:Y:S01]  /*63b0*/  R2UR UR38, R6 ;  /* 0x00000000062672ca */ /* 0x000fe200000e0000 */
[----:B------:R-:W-:-:S02]  /*63c0*/  VIADD R6, R18, 0x2ed00 ;  /* 0x0002ed0012067836 */ /* 0x000fc40000000000 */
[----:B------:R-:W-:Y:S01]  /*63d0*/  UMOV UR16, UR56 ;  /* 0x0000003800107c82 */ /* 0x000fe20008000000 */
[----:B------:R-:W-:Y:S01]  /*63e0*/  R2UR UR54, R5 ;  /* 0x00000000053672ca */ /* 0x000fe200000e0000 */
[----:B------:R-:W-:Y:S01]  /*63f0*/  VIADD R5, R13, 0x210 ;  /* 0x000002100d057836 */ /* 0x000fe20000000000 */
[----:B------:R-:W-:Y:S01]  /*6400*/  UMOV UR52, UR48 ;  /* 0x0000003000347c82 */ /* 0x000fe20008000000 */
[----:B------:R-:W-:Y:S01]  /*6410*/  UMOV UR44, UR48 ;  /* 0x00000030002c7c82 */ /* 0x000fe20008000000 */
[----:B------:R-:W-:Y:S02]  /*6420*/  SHF.R.U32.HI R6, RZ, 0x4, R6 ;  /* 0x00000004ff067819 */ /* 0x000fe40000011606 */
[----:B------:R-:W-:Y:S01]  /*6430*/  R2UR UR46, R5 ;  /* 0x00000000052e72ca */ /* 0x000fe200000e0000 */
[----:B------:R-:W-:Y:S01]  /*6440*/  VIADD R5, R23, 0x100 ;  /* 0x0000010017057836 */ /* 0x000fe20000000000 */
[----:B------:R-:W-:-:S04]  /*6450*/  LOP3.LUT R216, R6, 0x3fff, RZ, 0xc0, !PT ;  /* 0x00003fff06d87812 */ /* 0x000fc800078ec0ff */
[----:B------:R-:W-:Y:S01]  /*6460*/  R2UR UR28, R5 ;  /* 0x00000000051c72ca */ /* 0x000fe200000e0000 */
[----:B------:R-:W-:Y:S01]  /*6470*/  VIADD R5, R13, 0xa0 ;  /* 0x000000a00d057836 */ /* 0x000fe20000000000 */
[----:B------:R-:W-:Y:S01]  /*6480*/  LOP3.LUT R6, R216, 0x400000, RZ, 0xfc, !PT ;  /* 0x00400000d8067812 */ /* 0x000fe200078efcff */
[----:B------:R-:W-:Y:S03]  /*6490*/  STSM.16.M88.2 [R2+0x2ed00], R20 ;  /* 0x02ed001402007844 */ /* 0x000fe60000000100 */
[----:B------:R-:W-:Y:S01]  /*64a0*/  R2UR UR42, R5 ;  /* 0x00000000052a72ca */ /* 0x000fe200000e0000 */
[----:B------:R-:W-:Y:S01]  /*64b0*/  VIADD R5, R13, 0x1a0 ;  /* 0x000001a00d057836 */ /* 0x000fe20000000000 */
[----:B------:R0:W-:Y:S04]  /*64c0*/  STSM.16.M88.2 [R2+0x2f500], R10 ;  /* 0x02f5000a02007844 */ /* 0x0001e80000000100 */
[----:B------:R-:W-:Y:S01]  /*64d0*/  R2UR UR34, R5 ;  /* 0x00000000052272ca */ /* 0x000fe200000e0000 */
[----:B------:R-:W-:Y:S01]  /*64e0*/  STSM.16.M88.2 [R2+0x2fd00], R24 ;  /* 0x02fd001802007844 */ /* 0x000fe20000000100 */
[----:B------:R-:W-:Y:S01]  /*64f0*/  VIADD R5, R13, 0x220 ;  /* 0x000002200d057836 */ /* 0x000fe20000000000 */
[----:B------:R-:W-:Y:S01]  /*6500*/  UMOV UR40, UR28 ;  /* 0x0000001c00287c82 */ /* 0x000fe20008000000 */
[----:B------:R-:W-:Y:S01]  /*6510*/  UMOV UR36, UR28 ;  /* 0x0000001c00247c82 */ /* 0x000fe20008000000 */
[----:B------:R1:W-:Y:S01]  /*6520*/  STSM.16.M88.2 [R2+0x30500], R8 ;  /* 0x0305000802007844 */ /* 0x0003e20000000100 */
[----:B------:R-:W-:Y:S01]  /*6530*/  UMOV UR32, UR28 ;  /* 0x0000001c00207c82 */ /* 0x000fe20008000000 */
[----:B------:R-:W-:Y:S01]  /*6540*/  R2UR UR26, R5 ;  /* 0x00000000051a72ca */ /* 0x000fe200000e0000 */
[----:B------:R-:W-:Y:S01]  /*6550*/  UMOV UR24, UR28 ;  /* 0x0000001c00187c82 */ /* 0x000fe20008000000 */
[----:B------:R2:W-:Y:S01]  /*6560*/  STSM.16.M88.2 [R2+0x30d00], R36 ;  /* 0x030d002402007844 */ /* 0x0005e20000000100 */
[----:B------:R-:W-:Y:S01]  /*6570*/  WARPGROUP.ARRIVE ;  /* 0x00000000000079c5 */ /* 0x000fe20000000000 */
[----:B------:R-:W-:-:S02]  /*6580*/  IMAD R5, R4, 0x2800, R18 ;  /* 0x0000280004057824 */ /* 0x000fc400078e0212 */
[C---:B0-----:R-:W-:Y:S02]  /*6590*/  VIADD R10, R13.reuse, 0x30 ;  /* 0x000000300d0a7836 */ /* 0x041fe40000000000 */
[----:B------:R-:W-:Y:S01]  /*65a0*/  VIADD R11, R13, 0xb0 ;  /* 0x000000b00d0b7836 */ /* 0x000fe20000000000 */
[----:B------:R-:W-:Y:S01]  /*65b0*/  HGMMA.64x16x16.F32.BF16 R136, gdesc[UR56].tnspA.tnspB, R136 ;  /* 0x60200000388879f0 */ /* 0x000fe20008701888 */
[----:B------:R-:W-:Y:S02]  /*65c0*/  SHF.R.U32.HI R5, RZ, 0x4, R5 ;  /* 0x00000004ff057819 */ /* 0x000fe40000011605 */
[----:B-1----:R-:W-:Y:S01]  /*65d0*/  MOV R9, UR30 ;  /* 0x0000001e00097c02 */ /* 0x002fe20008000f00 */
[----:B------:R-:W-:Y:S01]  /*65e0*/  HGMMA.64x16x16.F32.BF16 R152, gdesc[UR12].tnspA.tnspB, R152 ;  /* 0x602000000c9879f0 */ /* 0x000fe20008701898 */
[----:B------:R-:W-:Y:S01]  /*65f0*/  LOP3.LUT R5, R5, 0x3fff, RZ, 0xc0, !PT ;  /* 0x00003fff05057812 */ /* 0x000fe200078ec0ff */
[----:B------:R-:W-:Y:S01]  /*6600*/  UMOV UR12, UR14 ;  /* 0x0000000e000c7c82 */ /* 0x000fe20008000000 */
[----:B------:R-:W-:Y:S01]  /*6610*/  UMOV UR13, UR15 ;  /* 0x0000000f000d7c82 */ /* 0x000fe20008000000 */
[----:B------:R-:W-:Y:S01]  /*6620*/  HGMMA.64x16x16.F32.BF16 R168, gdesc[UR8].tnspA.tnspB, R168 ;  /* 0x6020000008a879f0 */ /* 0x000fe200087018a8 */
[----:B------:R-:W-:Y:S01]  /*6630*/  UMOV UR8, UR18 ;  /* 0x0000001200087c82 */ /* 0x000fe20008000000 */
[----:B------:R-:W-:Y:S01]  /*6640*/  UMOV UR9, UR19 ;  /* 0x0000001300097c82 */ /* 0x000fe20008000000 */
[----:B------:R-:W-:Y:S01]  /*6650*/  UMOV UR15, 0x40 ;  /* 0x00000040000f7882 */ /* 0x000fe20000000000 */
[----:B------:R-:W-:Y:S01]  /*6660*/  HGMMA.64x16x16.F32.BF16 R184, gdesc[UR16].tnspA.tnspB, R184 ;  /* 0x6020000010b879f0 */ /* 0x000fe200087018b8 */
[----:B------:R-:W-:Y:S01]  /*6670*/  UMOV UR16, UR56 ;  /* 0x0000003800107c82 */ /* 0x000fe20008000000 */
        /* <DEDUP_REMOVED lines=13> */
[----:B------:R-:W-:Y:S04]  /*6750*/  HGMMA.64x16x16.F32.BF16 R136, gdesc[UR48].tnspA.tnspB, R136 ;  /* 0x60200000308879f0 */ /* 0x000fe80008701888 */
        /* <DEDUP_REMOVED lines=8> */
[----:B------:R-:W-:Y:S01]  /*67e0*/  R2UR UR18, R11 ;  /* 0x000000000b1272ca */ /* 0x000fe200000e0000 */
[----:B------:R-:W-:Y:S01]  /*67f0*/  UMOV UR48, UR6 ;  /* 0x0000000600307c82 */ /* 0x000fe20008000000 */
[----:B------:R-:W-:Y:S01]  /*6800*/  HGMMA.64x16x16.F32.BF16 R184, gdesc[UR52].tnspA.tnspB, R184 ;  /* 0x6020000034b879f0 */ /* 0x000fe200087018b8 */
[----:B------:R-:W-:Y:S01]  /*6810*/  UMOV UR52, UR4 ;  /* 0x0000000400347c82 */ /* 0x000fe20008000000 */
[----:B------:R-:W-:Y:S01]  /*6820*/  UMOV UR53, UR5 ;  /* 0x0000000500357c82 */ /* 0x000fe20008000000 */
[----:B------:R-:W-:Y:S01]  /*6830*/  R2UR UR5, R5 ;  /* 0x00000000050572ca */ /* 0x000fe200000e0000 */
[----:B------:R-:W-:Y:S01]  /*6840*/  HGMMA.64x16x16.F32.BF16 R200, gdesc[UR44].tnspA.tnspB, R200 ;  /* 0x602000002cc879f0 */ /* 0x000fe200087018c8 */
[----:B------:R-:W-:Y:S01]  /*6850*/  R2UR UR4, R6 ;  /* 0x00000000060472ca */ /* 0x000fe200000e0000 */
[----:B------:R-:W-:Y:S01]  /*6860*/  UMOV UR19, 0x40 ;  /* 0x0000004000137882 */ /* 0x000fe20000000000 */
[----:B------:R-:W-:Y:S01]  /*6870*/  UMOV UR44, UR12 ;  /* 0x0000000c002c7c82 */ /* 0x000fe20008000000 */
[----:B------:R-:W-:Y:S01]  /*6880*/  UMOV UR45, UR13 ;  /* 0x0000000d002d7c82 */ /* 0x000fe20008000000 */
[----:B------:R-:W-:Y:S01]  /*6890*/  UMOV UR49, UR7 ;  /* 0x0000000700317c82 */ /* 0x000fe20008000000 */
[----:B------:R-:W-:Y:S01]  /*68a0*/  UMOV UR7, 0x40 ;  /* 0x0000004000077882 */ /* 0x000fe20000000000 */
[----:B------:R-:W-:Y:S05]  /*68b0*/  HGMMA.64x16x16.F32.BF16 R136, gdesc[UR28].tnspA.tnspB, R136 ;  /* 0x602000001c8879f0 */ /* 0x000fea0008701888 */
[----:B------:R-:W-:-:S02]  /*68c0*/  UMOV UR28, UR5 ;  /* 0x00000005001c7c82 */ /* 0x000fc40008000000 */
[----:B------:R-:W-:Y:S01]  /*68d0*/  UMOV UR30, UR4 ;  /* 0x00000004001e7c82 */ /* 0x000fe20008000000 */
[----:B------:R-:W-:Y:S01]  /*68e0*/  UMOV UR29, 0x40000040 ;  /* 0x40000040001d7882 */ /* 0x000fe20000000000 */
[----:B------:R-:W-:Y:S01]  /*68f0*/  HGMMA.64x16x16.F32.BF16 R152, gdesc[UR40].tnspA.tnspB, R152 ;  /* 0x60200000289879f0 */ /* 0x000fe20008701898 */
[----:B------:R-:W-:Y:S01]  /*6900*/  UMOV UR40, UR8 ;  /* 0x0000000800287c82 */ /* 0x000fe20008000000 */
[----:B------:R-:W-:Y:S01]  /*6910*/  R2UR UR8, R7 ;  /* 0x00000000070872ca */ /* 0x000fe200000e0000 */
[C---:B------:R-:W-:Y:S01]  /*6920*/  VIADD R7, R13.reuse, 0x130 ;  /* 0x000001300d077836 */ /* 0x040fe20000000000 */
[----:B------:R-:W-:Y:S01]  /*6930*/  UMOV UR41, UR9 ;  /* 0x0000000900297c82 */ /* 0x000fe20008000000 */
[----:B------:R-:W-:Y:S01]  /*6940*/  UMOV UR9, 0x40000040 ;  /* 0x4000004000097882 */ /* 0x000fe20000000000 */
[----:B------:R-:W-:Y:S01]  /*6950*/  HGMMA.64x16x16.F32.BF16 R168, gdesc[UR36].tnspA.tnspB, R168 ;  /* 0x6020000024a879f0 */ /* 0x000fe200087018a8 */
[----:B------:R-:W-:Y:S01]  /*6960*/  UMOV UR36, UR10 ;  /* 0x0000000a00247c82 */ /* 0x000fe20008000000 */
[----:B------:R-:W-:Y:S01]  /*6970*/  R2UR UR10, R10 ;  /* 0x000000000a0a72ca */ /* 0x000fe200000e0000 */
[C---:B------:R-:W-:Y:S01]  /*6980*/  VIADD R10, R13.reuse, 0x1b0 ;  /* 0x000001b00d0a7836 */ /* 0x040fe20000000000 */
[----:B------:R-:W-:Y:S01]  /*6990*/  HGMMA.64x16x16.F32.BF16 R184, gdesc[UR32].tnspA.tnspB, R184 ;  /* 0x6020000020b879f0 */ /* 0x000fe200087018b8 */
[----:B------:R-:W-:Y:S01]  /*69a0*/  VIADD R13, R13, 0x230 ;  /* 0x000002300d0d7836 */ /* 0x000fe20000000000 */
[----:B------:R-:W-:Y:S01]  /*69b0*/  R2UR UR22, R7 ;  /* 0x00000000071672ca */ /* 0x000fe200000e0000 */
[----:B------:R-:W-:Y:S01]  /*69c0*/  UMOV UR37, UR11 ;  /* 0x0000000b00257c82 */ /* 0x000fe20008000000 */
[----:B------:R-:W-:Y:S01]  /*69d0*/  HGMMA.64x16x16.F32.BF16 R200, gdesc[UR24].tnspA.tnspB, R200 ;  /* 0x6020000018c879f0 */ /* 0x000fe200087018c8 */
[----:B------:R-:W-:Y:S01]  /*69e0*/  R2UR UR14, R10 ;  /* 0x000000000a0e72ca */ /* 0x000fe200000e0000 */
[----:B------:R-:W-:Y:S01]  /*69f0*/  UMOV UR11, 0x40 ;  /* 0x00000040000b7882 */ /* 0x000fe20000000000 */
[----:B------:R-:W-:Y:S01]  /*6a00*/  R2UR UR6, R13 ;  /* 0x000000000d0672ca */ /* 0x000fe200000e0000 */
        /* <DEDUP_REMOVED lines=9> */
[----:B------:R-:W-:Y:S01]  /*6aa0*/  VIADD R7, R5, 0x80 ;  /* 0x0000008005077836 */ /* 0x000fe20000000000 */
[----:B------:R-:W-:Y:S01]  /*6ab0*/  UMOV UR32, UR44 ;  /* 0x0000002c00207c82 */ /* 0x000fe20008000000 */
[----:B------:R-:W-:Y:S01]  /*6ac0*/  VIADD R10, R6, 0x80 ;  /* 0x00000080060a7836 */ /* 0x000fe20000000000 */
[----:B------:R-:W-:Y:S01]  /*6ad0*/  UMOV UR44, UR56 ;  /* 0x00000038002c7c82 */ /* 0x000fe20008000000 */
[----:B------:R-:W-:Y:S01]  /*6ae0*/  IMAD.U32 R20, RZ, RZ, UR30 ;  /* 0x0000001eff147e24 */ /* 0x000fe2000f8e00ff */
[----:B------:R-:W-:Y:S01]  /*6af0*/  UMOV UR33, UR45 ;  /* 0x0000002d00217c82 */ /* 0x000fe20008000000 */
[----:B------:R-:W-:Y:S01]  /*6b00*/  IMAD.U32 R21, RZ, RZ, UR31 ;  /* 0x0000001fff157e24 */ /* 0x000fe2000f8e00ff */
[----:B------:R-:W-:Y:S01]  /*6b10*/  UMOV UR45, UR57 ;  /* 0x00000039002d7c82 */ /* 0x000fe20008000000 */
[----:B------:R-:W-:Y:S01]  /*6b20*/  UMOV UR57, 0x40000040 ;  /* 0x4000004000397882 */ /* 0x000fe20000000000 */
[----:B------:R-:W-:Y:S01]  /*6b30*/  HGMMA.64x16x16.F32.BF16 R136, gdesc[UR8].tnspA.tnspB, R136 ;  /* 0x60200000088879f0 */ /* 0x000fe20008701888 */
[----:B------:R-:W-:-:S03]  /*6b40*/  UMOV UR9, 0x40000040 ;  /* 0x4000004000097882 */ /* 0x000fc60000000000 */
[----:B------:R-:W-:Y:S01]  /*6b50*/  HGMMA.64x16x16.F32.BF16 R152, gdesc[UR16].tnspA.tnspB, R152 ;  /* 0x60200000109879f0 */ /* 0x000fe20008701898 */
[----:B------:R-:W-:Y:S01]  /*6b60*/  VIADD R22, R22, 0xffff0000 ;  /* 0xffff000016167836 */ /* 0x000fe20000000000 */
[----:B------:R-:W-:Y:S02]  /*6b70*/  UMOV UR17, UR9 ;  /* 0x0000000900117c82 */ /* 0x000fe40008000000 */
[----:B------:R-:W-:Y:S01]  /*6b80*/  HGMMA.64x16x16.F32.BF16 R168, gdesc[UR20].tnspA.tnspB, R168 ;  /* 0x6020000014a879f0 */ /* 0x000fe200087018a8 */
[----:B------:R-:W-:-:S03]  /*6b90*/  UMOV UR21, UR9 ;  /* 0x0000000900157c82 */ /* 0x000fc60008000000 */
[----:B------:R-:W-:Y:S01]  /*6ba0*/  HGMMA.64x16x16.F32.BF16 R184, gdesc[UR12].tnspA.tnspB, R184 ;  /* 0x602000000cb879f0 */ /* 0x000fe200087018b8 */
[----:B------:R-:W-:-:S03]  /*6bb0*/  UMOV UR13, UR9 ;  /* 0x00000009000d7c82 */ /* 0x000fc60008000000 */
[----:B------:R-:W-:Y:S01]  /*6bc0*/  HGMMA.64x16x16.F32.BF16 R200, gdesc[UR4].tnspA.tnspB, R200, gsb0 ;  /* 0x6020000004c879f0 */ /* 0x000fe200080018c8 */
[----:B------:R0:W-:Y:S06]  /*6bd0*/  MEMBAR.ALL.CTA ;  /* 0x0000000000007992 */ /* 0x0001ec0000008000 */
[----:B0-----:R-:W0:Y:S01]  /*6be0*/  FENCE.VIEW.ASYNC.S ;  /* 0x00000000000073c6 */ /* 0x001e220000000000 */
[----:B------:R-:W-:Y:S01]  /*6bf0*/  R2UR UR4, R7 ;  /* 0x00000000070472ca */ /* 0x000fe200000e0000 */
[----:B------:R-:W-:Y:S01]  /*6c00*/  VIADD R7, R5, 0x100 ;  /* 0x0000010005077836 */ /* 0x000fe20000000000 */
[----:B------:R-:W-:Y:S01]  /*6c10*/  R2UR UR5, R10 ;  /* 0x000000000a0572ca */ /* 0x000fe200000e0000 */
[----:B------:R-:W-:Y:S01]  /*6c20*/  VIADD R10, R6, 0x100 ;  /* 0x00000100060a7836 */ /* 0x000fe20000000000 */
[----:B0-----:R-:W-:Y:S06]  /*6c30*/  BAR.SYNC.DEFER_BLOCKING 0x9, 0x100 ;  /* 0x0244000000007b1d */ /* 0x001fec0000010000 */
[----:B--2---:R-:W-:-:S06]  /*6c40*/  WARPGROUP.ARRIVE ;  /* 0x00000000000079c5 */ /* 0x004fcc0000000000 */
[----:B------:R-:W-:Y:S01]  /*6c50*/  HGMMA.64x64x16.F32.BF16 R24, gdesc[UR28].tnspA, RZ, !UPT ;  /* 0x20e000001c1879f0 */ /* 0x000fe2000c7018ff */
[----:B------:R-:W-:Y:S01]  /*6c60*/  UMOV UR28, UR4 ;  /* 0x00000004001c7c82 */ /* 0x000fe20008000000 */
[----:B------:R-:W-:Y:S01]  /*6c70*/  UMOV UR29, 0x40000040 ;  /* 0x40000040001d7882 */ /* 0x000fe20000000000 */
[----:B------:R-:W-:Y:S01]  /*6c80*/  UMOV UR30, UR5 ;  /* 0x00000005001e7c82 */ /* 0x000fe20008000000 */
[----:B------:R-:W-:Y:S01]  /*6c90*/  UMOV UR31, 0x8 ;  /* 0x00000008001f7882 */ /* 0x000fe20000000000 */
[----:B------:R-:W-:Y:S01]  /*6ca0*/  R2UR UR4, R7 ;  /* 0x00000000070472ca */ /* 0x000fe200000e0000 */
[----:B------:R-:W-:Y:S01]  /*6cb0*/  IMAD.U32 R14, RZ, RZ, UR30 ;  /* 0x0000001eff0e7e24 */ /* 0x000fe2000f8e00ff */
[----:B------:R-:W-:Y:S01]  /*6cc0*/  R2UR UR5, R10 ;  /* 0x000000000a0572ca */ /* 0x000fe200000e0000 */
[----:B------:R-:W-:Y:S02]  /*6cd0*/  IMAD.U32 R15, RZ, RZ, UR31 ;  /* 0x0000001fff0f7e24 */ /* 0x000fe4000f8e00ff */
[----:B------:R-:W-:-:S02]  /*6ce0*/  VIADD R7, R5, 0x180 ;  /* 0x0000018005077836 */ /* 0x000fc40000000000 */
[C---:B------:R-:W-:Y:S02]  /*6cf0*/  VIADD R10, R6.reuse, 0x180 ;  /* 0x00000180060a7836 */ /* 0x040fe40000000000 */
[----:B------:R-:W-:Y:S01]  /*6d00*/  VIADD R6, R6, 0x200 ;  /* 0x0000020006067836 */ /* 0x000fe20000000000 */
[----:B------:R-:W-:Y:S03]  /*6d10*/  HGMMA.64x64x16.F32.BF16 R24, gdesc[UR28].tnspA, R24 ;  /* 0x20e000001c1879f0 */ /* 0x000fe60008701818 */
[----:B------:R-:W-:Y:S01]  /*6d20*/  UMOV UR28, UR4 ;  /* 0x00000004001c7c82 */ /* 0x000fe20008000000 */
[----:B------:R-:W-:Y:S01]  /*6d30*/  UMOV UR29, 0x40000040 ;  /* 0x40000040001d7882 */ /* 0x000fe20000000000 */
[----:B------:R-:W-:Y:S01]  /*6d40*/  UMOV UR30, UR5 ;  /* 0x00000005001e7c82 */ /* 0x000fe20008000000 */
[----:B------:R-:W-:Y:S01]  /*6d50*/  UMOV UR31, 0x8 ;  /* 0x00000008001f7882 */ /* 0x000fe20000000000 */
[----:B------:R-:W-:Y:S01]  /*6d60*/  R2UR UR4, R7 ;  /* 0x00000000070472ca */ /* 0x000fe200000e0000 */
[----:B------:R-:W-:Y:S01]  /*6d70*/  IMAD.U32 R12, RZ, RZ, UR30 ;  /* 0x0000001eff0c7e24 */ /* 0x000fe2000f8e00ff */
[----:B------:R-:W-:Y:S01]  /*6d80*/  R2UR UR5, R10 ;  /* 0x000000000a0572ca */ /* 0x000fe200000e0000 */
[----:B------:R-:W-:-:S02]  /*6d90*/  IMAD.U32 R13, RZ, RZ, UR31 ;  /* 0x0000001fff0d7e24 */ /* 0x000fc4000f8e00ff */
[----:B------:R-:W-:Y:S01]  /*6da0*/  VIADD R7, R5, 0x200 ;  /* 0x0000020005077836 */ /* 0x000fe20000000000 */
[----:B------:R-:W-:Y:S07]  /*6db0*/  HGMMA.64x64x16.F32.BF16 R24, gdesc[UR28].tnspA, R24 ;  /* 0x20e000001c1879f0 */ /* 0x000fee0008701818 */
[----:B------:R-:W-:Y:S01]  /*6dc0*/  UMOV UR28, UR4 ;  /* 0x00000004001c7c82 */ /* 0x000fe20008000000 */
[----:B------:R-:W-:Y:S01]  /*6dd0*/  UMOV UR29, 0x40000040 ;  /* 0x40000040001d7882 */ /* 0x000fe20000000000 */
[----:B------:R-:W-:Y:S01]  /*6de0*/  UMOV UR30, UR5 ;  /* 0x00000005001e7c82 */ /* 0x000fe20008000000 */
[----:B------:R-:W-:Y:S01]  /*6df0*/  UMOV UR31, 0x8 ;  /* 0x00000008001f7882 */ /* 0x000fe20000000000 */
[----:B------:R-:W-:Y:S01]  /*6e00*/  R2UR UR4, R7 ;  /* 0x00000000070472ca */ /* 0x000fe200000e0000 */
[----:B------:R-:W-:Y:S01]  /*6e10*/  VIADD R7, R23, 0x400 ;  /* 0x0000040017077836 */ /* 0x000fe20000000000 */
[----:B------:R-:W-:Y:S01]  /*6e20*/  R2UR UR5, R6 ;  /* 0x00000000060572ca */ /* 0x000fe200000e0000 */
[----:B------:R-:W-:-:S02]  /*6e30*/  IMAD.U32 R10, RZ, RZ, UR30 ;  /* 0x0000001eff0a7e24 */ /* 0x000fc4000f8e00ff */
[----:B------:R-:W-:Y:S01]  /*6e40*/  IMAD.U32 R11, RZ, RZ, UR31 ;  /* 0x0000001fff0b7e24 */ /* 0x000fe2000f8e00ff */
[----:B------:R-:W-:Y:S01]  /*6e50*/  R2UR UR56, R7 ;  /* 0x00000000073872ca */ /* 0x000fe200000e0000 */
[----:B------:R-:W-:Y:S06]  /*6e60*/  HGMMA.64x64x16.F32.BF16 R24, gdesc[UR28].tnspA, R24 ;  /* 0x20e000001c1879f0 */ /* 0x000fec0008701818 */
[----:B------:R-:W-:Y:S01]  /*6e70*/  UMOV UR28, UR4 ;  /* 0x00000004001c7c82 */ /* 0x000fe20008000000 */
[----:B------:R-:W-:Y:S01]  /*6e80*/  UMOV UR29, 0x40000040 ;  /* 0x40000040001d7882 */ /* 0x000fe20000000000 */
[----:B------:R-:W-:Y:S01]  /*6e90*/  UMOV UR30, UR5 ;  /* 0x00000005001e7c82 */ /* 0x000fe20008000000 */
[----:B------:R-:W-:Y:S01]  /*6ea0*/  UMOV UR31, 0x8 ;  /* 0x00000008001f7882 */ /* 0x000fe20000000000 */
[----:B------:R-:W-:Y:S01]  /*6eb0*/  IMAD.U32 R6, RZ, RZ, UR30 ;  /* 0x0000001eff067e24 */ /* 0x000fe2000f8e00ff */
[----:B------:R-:W-:Y:S01]  /*6ec0*/  ULDC.64 UR4, c[0x0][0x2c0] ;  /* 0x0000b00000047ab9 */ /* 0x000fe20000000a00 */
[----:B------:R-:W-:Y:S01]  /*6ed0*/  IMAD.U32 R7, RZ, RZ, UR31 ;  /* 0x0000001fff077e24 */ /* 0x000fe2000f8e00ff */
[----:B------:R-:W-:Y:S01]  /*6ee0*/  HGMMA.64x64x16.F32.BF16 R24, gdesc[UR28].tnspA, R24, gsb0 ;  /* 0x20e000001c1879f0 */ /* 0x000fe20008001818 */
[----:B------:R-:W-:Y:S01]  /*6ef0*/  WARPGROUP.ARRIVE ;  /* 0x00000000000079c5 */ /* 0x000fe20000000000 */
[----:B------:R-:W-:Y:S01]  /*6f00*/  R2UR UR31, R8 ;  /* 0x00000000081f72ca */ /* 0x000fe200000e0000 */
[----:B------:R-:W-:Y:S01]  /*6f10*/  VIADD R8, R23, 0x480 ;  /* 0x0000048017087836 */ /* 0x000fe20000000000 */
[----:B------:R-:W-:Y:S01]  /*6f20*/  R2UR UR30, R9 ;  /* 0x00000000091e72ca */ /* 0x000fe200000e0000 */
[----:B------:R-:W-:Y:S01]  /*6f30*/  UMOV UR29, 0x40000040 ;  /* 0x40000040001d7882 */ /* 0x000fe20000000000 */
[----:B------:R-:W-:Y:S01]  /*6f40*/  IMAD.SHL.U32 R9, R16, 0x4000, RZ ;  /* 0x0000400010097824 */ /* 0x000fe200078e00ff */
        /* <DEDUP_REMOVED lines=18> */
[C---:B------:R-:W-:Y:S01]  /*7070*/  VIADD R8, R23.reuse, 0x500 ;  /* 0x0000050017087836 */ /* 0x040fe20000000000 */
[----:B------:R-:W-:Y:S01]  /*7080*/  UMOV UR25, UR29 ;  /* 0x0000001d00197c82 */ /* 0x000fe20008000000 */
[----:B------:R-:W-:Y:S01]  /*7090*/  VIADD R23, R23, 0x580 ;  /* 0x0000058017177836 */ /* 0x000fe20000000000 */
[----:B------:R-:W-:Y:S01]  /*70a0*/  SHF.R.U32.HI R22, RZ, 0x4, R22 ;  /* 0x00000004ff167819 */ /* 0x000fe20000011616 */
[----:B------:R-:W-:Y:S01]  /*70b0*/  ULDC.64 UR56, c[0x0][0x208] ;  /* 0x0000820000387ab9 */ /* 0x000fe20000000a00 */
[----:B------:R-:W-:-:S02]  /*70c0*/  R2UR UR28, R8 ;  /* 0x00000000081c72ca */ /* 0x000fc400000e0000 */
[----:B------:R-:W-:Y:S02]  /*70d0*/  R2UR UR8, R23 ;  /* 0x00000000170872ca */ /* 0x000fe400000e0000 */
[----:B------:R-:W-:-:S04]  /*70e0*/  IADD3 R23, P1, R9, R230, RZ ;  /* 0x000000e609177210 */ /* 0x000fc80007f3e0ff */
[----:B------:R-:W-:Y:S02]  /*70f0*/  LEA.HI.X.SX32 R218, R9, R234, 0x1, P1 ;  /* 0x000000ea09da7211 */ /* 0x000fe400008f0eff */
[----:B------:R-:W-:-:S03]  /*7100*/  LEA R8, P1, R23, UR4, 0x2 ;  /* 0x0000000417087c11 */ /* 0x000fc6000f8210ff */
[----:B------:R-:W-:Y:S01]  /*7110*/  UMOV UR40, UR28 ;  /* 0x0000001c00287c82 */ /* 0x000fe20008000000 */
[----:B------:R-:W-:Y:S01]  /*7120*/  UMOV UR36, UR28 ;  /* 0x0000001c00247c82 */ /* 0x000fe20008000000 */
[----:B------:R-:W-:Y:S01]  /*7130*/  UMOV UR32, UR28 ;  /* 0x0000001c00207c82 */ /* 0x000fe20008000000 */
[----:B------:R-:W-:Y:S01]  /*7140*/  UMOV UR24, UR28 ;  /* 0x0000001c00187c82 */ /* 0x000fe20008000000 */
[----:B------:R-:W-:Y:S01]  /*7150*/  UMOV UR16, UR8 ;  /* 0x0000000800107c82 */ /* 0x000fe20008000000 */
[----:B------:R-:W-:Y:S01]  /*7160*/  UMOV UR20, UR8 ;  /* 0x0000000800147c82 */ /* 0x000fe20008000000 */
[----:B------:R-:W-:Y:S01]  /*7170*/  LEA.HI.X R9, R23, UR5, R218, 0x2, P1 ;  /* 0x0000000517097c11 */ /* 0x000fe200088f14da */
        /* <DEDUP_REMOVED lines=11> */
[----:B------:R-:W-:Y:S01]  /*7230*/  UMOV UR53, UR49 ;  /* 0x0000003100357c82 */ /* 0x000fe20008000000 */
[----:B------:R-:W-:Y:S01]  /*7240*/  HGMMA.64x16x16.F32.BF16 R176, gdesc[UR48].tnspA.tnspB, R176 ;  /* 0x6020000030b079f0 */ /* 0x000fe200087018b0 */
[----:B------:R-:W-:-:S03]  /*7250*/  UMOV UR45, UR49 ;  /* 0x00000031002d7c82 */ /* 0x000fc60008000000 */
[----:B------:R-:W-:Y:S04]  /*7260*/  HGMMA.64x16x16.F32.BF16 R192, gdesc[UR52].tnspA.tnspB, R192 ;  /* 0x6020000034c079f0 */ /* 0x000fe800087018c0 */
[----:B------:R-:W-:Y:S04]  /*7270*/  HGMMA.64x16x16.F32.BF16 R208, gdesc[UR44].tnspA.tnspB, R208 ;  /* 0x602000002cd079f0 */ /* 0x000fe800087018d0 */
[----:B------:R-:W-:Y:S04]  /*7280*/  HGMMA.64x16x16.F32.BF16 R144, gdesc[UR28].tnspA.tnspB, R144 ;  /* 0x602000001c9079f0 */ /* 0x000fe80008701890 */
[----:B------:R-:W-:Y:S04]  /*7290*/  HGMMA.64x16x16.F32.BF16 R160, gdesc[UR40].tnspA.tnspB, R160 ;  /* 0x6020000028a079f0 */ /* 0x000fe800087018a0 */
[----:B------:R-:W-:Y:S04]  /*72a0*/  HGMMA.64x16x16.F32.BF16 R176, gdesc[UR36].tnspA.tnspB, R176 ;  /* 0x6020000024b079f0 */ /* 0x000fe800087018b0 */
[----:B------:R-:W-:Y:S04]  /*72b0*/  HGMMA.64x16x16.F32.BF16 R192, gdesc[UR32].tnspA.tnspB, R192 ;  /* 0x6020000020c079f0 */ /* 0x000fe800087018c0 */
[----:B------:R-:W-:Y:S01]  /*72c0*/  HGMMA.64x16x16.F32.BF16 R208, gdesc[UR24].tnspA.tnspB, R208 ;  /* 0x6020000018d079f0 */ /* 0x000fe200087018d0 */
[----:B------:R-:W-:-:S05]  /*72d0*/  LOP3.LUT R22, R22, 0x3fff, RZ, 0xc0, !PT ;  /* 0x00003fff16167812 */ /* 0x000fca00078ec0ff */
[----:B------:R-:W-:-:S05]  /*72e0*/  IMAD R236, R3, 0x800, R22 ;  /* 0x0000080003ec7824 */ /* 0x000fca00078e0216 */
[----:B------:R-:W-:Y:S01]  /*72f0*/  R2UR UR52, R236 ;  /* 0x00000000ec3472ca */ /* 0x000fe200000e0000 */
[----:B------:R-:W-:Y:S04]  /*7300*/  HGMMA.64x16x16.F32.BF16 R144, gdesc[UR8].tnspA.tnspB, R144 ;  /* 0x60200000089079f0 */ /* 0x000fe80008701890 */
[----:B------:R-:W-:Y:S04]  /*7310*/  HGMMA.64x16x16.F32.BF16 R160, gdesc[UR16].tnspA.tnspB, R160 ;  /* 0x6020000010a079f0 */ /* 0x000fe800087018a0 */
[----:B------:R-:W-:Y:S04]  /*7320*/  HGMMA.64x16x16.F32.BF16 R176, gdesc[UR20].tnspA.tnspB, R176 ;  /* 0x6020000014b079f0 */ /* 0x000fe800087018b0 */
[----:B------:R-:W-:Y:S04]  /*7330*/  HGMMA.64x16x16.F32.BF16 R192, gdesc[UR12].tnspA.tnspB, R192 ;  /* 0x602000000cc079f0 */ /* 0x000fe800087018c0 */
[----:B------:R-:W-:Y:S03]  /*7340*/  HGMMA.64x16x16.F32.BF16 R208, gdesc[UR4].tnspA.tnspB, R208, gsb0 ;  /* 0x6020000004d079f0 */ /* 0x000fe600080018d0 */
[----:B------:R-:W-:-:S02]  /*7350*/  WARPGROUP.DEPBAR.LE gsb0, 0x1 ;  /* 0x00008000000079c5 */ /* 0x000fc40000010100 */
[----:B------:R0:W-:Y:S01]  /*7360*/  REDG.E.ADD.F32x4.FTZ.RN.STRONG.GPU desc[UR56][R8.64], R24 ;  /* 0x00000018080079a6 */ /* 0x0001e2000c10f7b8 */
[----:B------:R-:W-:Y:S01]  /*7370*/  WARPGROUP.ARRIVE ;  /* 0x00000000000079c5 */ /* 0x000fe20000000000 */
[----:B------:R-:W-:Y:S01]  /*7380*/  UMOV UR53, 0x40000040 ;  /* 0x4000004000357882 */ /* 0x000fe20000000000 */
[----:B0-----:R-:W-:Y:S01]  /*7390*/  LOP3.LUT R24, R216, 0x80000, RZ, 0xfc, !PT ;  /* 0x00080000d8187812 */ /* 0x001fe200078efcff */
[----:B------:R-:W-:Y:S01]  /*73a0*/  UMOV UR55, 0x40 ;  /* 0x0000004000377882 */ /* 0x000fe20000000000 */
[----:B------:R-:W-:Y:S01]  /*73b0*/  UMOV UR8, UR52 ;  /* 0x0000003400087c82 */ /* 0x000fe20008000000 */
[----:B------:R-:W-:Y:S01]  /*73c0*/  UMOV UR11, 0x40 ;  /* 0x00000040000b7882 */ /* 0x000fe20000000000 */
[----:B------:R-:W-:Y:S01]  /*73d0*/  VIADD R25, R236, 0x80 ;  /* 0x00000080ec197836 */ /* 0x000fe20000000000 */
[----:B------:R-:W-:Y:S01]  /*73e0*/  UMOV UR45, 0x40000040 ;  /* 0x40000040002d7882 */ /* 0x000fe20000000000 */
[C---:B------:R-:W-:Y:S01]  /*73f0*/  VIADD R22, R24.reuse, 0x80 ;  /* 0x0000008018167836 */ /* 0x040fe20000000000 */
[----:B------:R-:W-:Y:S01]  /*7400*/  UMOV UR47, 0x40 ;  /* 0x00000040002f7882 */ /* 0x000fe20000000000 */
[C---:B------:R-:W-:Y:S01]  /*7410*/  VIADD R23, R24.reuse, 0x100 ;  /* 0x0000010018177836 */ /* 0x040fe20000000000 */
[----:B------:R-:W-:Y:S01]  /*7420*/  R2UR UR54, R24 ;  /* 0x00000000183672ca */ /* 0x000fe200000e0000 */
[----:B------:R-:W-:Y:S01]  /*7430*/  UMOV UR51, 0x40 ;  /* 0x0000004000337882 */ /* 0x000fe20000000000 */
[----:B------:R-:W-:Y:S01]  /*7440*/  R2UR UR4, R22 ;  /* 0x00000000160472ca */ /* 0x000fe200000e0000 */
[C---:B------:R-:W-:Y:S01]  /*7450*/  VIADD R22, R24.reuse, 0x180 ;  /* 0x0000018018167836 */ /* 0x040fe20000000000 */
[----:B------:R-:W-:Y:S01]  /*7460*/  R2UR UR5, R23 ;  /* 0x00000000170572ca */ /* 0x000fe200000e0000 */
[----:B------:R-:W-:Y:S01]  /*7470*/  VIADD R23, R24, 0x200 ;  /* 0x0000020018177836 */ /* 0x000fe20000000000 */
[----:B------:R-:W-:Y:S01]  /*7480*/  UMOV UR25, 0x40000040 ;  /* 0x4000004000197882 */ /* 0x000fe20000000000 */
[----:B------:R-:W-:Y:S01]  /*7490*/  UMOV UR27, 0x40 ;  /* 0x00000040001b7882 */ /* 0x000fe20000000000 */
[----:B------:R-:W-:Y:S01]  /*74a0*/  R2UR UR6, R22 ;  /* 0x00000000160672ca */ /* 0x000fe200000e0000 */
[----:B------:R-:W-:Y:S01]  /*74b0*/  UMOV UR43, 0x40 ;  /* 0x00000040002b7882 */ /* 0x000fe20000000000 */
[----:B------:R-:W-:Y:S01]  /*74c0*/  R2UR UR7, R23 ;  /* 0x00000000170772ca */ /* 0x000fe200000e0000 */
[----:B------:R-:W-:Y:S01]  /*74d0*/  UMOV UR9, UR53 ;  /* 0x0000003500097c82 */ /* 0x000fe20008000000 */
[----:B------:R-:W-:Y:S01]  /*74e0*/  IMAD.U32 R23, RZ, RZ, UR11 ;  /* 0x0000000bff177e24 */ /* 0x000fe2000f8e00ff */
[----:B------:R-:W-:Y:S01]  /*74f0*/  HGMMA.64x16x16.F32.BF16 R56, gdesc[UR52].tnspA.tnspB, R56 ;  /* 0x60200000343879f0 */ /* 0x000fe20008701838 */
[----:B------:R-:W-:Y:S01]  /*7500*/  UMOV UR39, 0x40 ;  /* 0x0000004000277882 */ /* 0x000fe20000000000 */
[----:B------:R-:W-:Y:S01]  /*7510*/  UMOV UR10, UR4 ;  /* 0x00000004000a7c82 */ /* 0x000fe20008000000 */
[----:B------:R-:W-:Y:S01]  /*7520*/  UMOV UR35, 0x40 ;  /* 0x0000004000237882 */ /* 0x000fe20000000000 */
        /* <DEDUP_REMOVED lines=20> */
[----:B------:R-:W-:Y:S01]  /*7670*/  UMOV UR31, 0x40 ;  /* 0x00000040001f7882 */ /* 0x000fe20000000000 */
[----:B------:R-:W-:Y:S01]  /*7680*/  HGMMA.64x16x16.F32.BF16 R88, gdesc[UR8].tnspA.tnspB, R88 ;  /* 0x60200000085879f0 */ /* 0x000fe20008701858 */
[----:B------:R-:W-:Y:S01]  /*7690*/  VIADD R26, R24, 0x10 ;  /* 0x00000010181a7836 */ /* 0x000fe20000000000 */
[----:B------:R-:W-:Y:S01]  /*76a0*/  R2UR UR44, R25 ;  /* 0x00000000192c72ca */ /* 0x000fe200000e0000 */
[----:B------:R-:W-:Y:S01]  /*76b0*/  UMOV UR23, 0x40 ;  /* 0x0000004000177882 */ /* 0x000fe20000000000 */
[----:B------:R-:W-:Y:S01]  /*76c0*/  UMOV UR19, 0x40 ;  /* 0x0000004000137882 */ /* 0x000fe20000000000 */
[----:B------:R0:W-:Y:S01]  /*76d0*/  REDG.E.ADD.F32x4.FTZ.RN.STRONG.GPU desc[UR56][R8.64+0x800], R28 ;  /* 0x0008001c080079a6 */ /* 0x0001e2000c10f7b8 */
[----:B------:R-:W-:Y:S01]  /*76e0*/  R2UR UR46, R26 ;  /* 0x000000001a2e72ca */ /* 0x000fe200000e0000 */
[----:B------:R-:W-:-:S02]  /*76f0*/  VIADD R26, R24, 0x90 ;  /* 0x00000090181a7836 */ /* 0x000fc40000000000 */
[----:B------:R-:W-:Y:S01]  /*7700*/  VIADD R25, R24, 0x110 ;  /* 0x0000011018197836 */ /* 0x000fe20000000000 */
[----:B------:R-:W-:Y:S01]  /*7710*/  UMOV UR9, UR45 ;  /* 0x0000002d00097c82 */ /* 0x000fe20008000000 */
[----:B------:R-:W-:Y:S01]  /*7720*/  IMAD.U32 R220, RZ, RZ, UR10 ;  /* 0x0000000affdc7e24 */ /* 0x000fe2000f8e00ff */
[----:B------:R-:W-:Y:S01]  /*7730*/  R2UR UR4, R26 ;  /* 0x000000001a0472ca */ /* 0x000fe200000e0000 */
[C---:B------:R-:W-:Y:S01]  /*7740*/  VIADD R26, R24.reuse, 0x190 ;  /* 0x00000190181a7836 */ /* 0x040fe20000000000 */
[----:B------:R-:W-:Y:S01]  /*7750*/  R2UR UR5, R25 ;  /* 0x00000000190572ca */ /* 0x000fe200000e0000 */
[----:B------:R-:W-:Y:S01]  /*7760*/  VIADD R25, R24, 0x210 ;  /* 0x0000021018197836 */ /* 0x000fe20000000000 */
[----:B------:R-:W-:Y:S01]  /*7770*/  UMOV UR8, UR44 ;  /* 0x0000002c00087c82 */ /* 0x000fe20008000000 */
[----:B------:R-:W-:Y:S01]  /*7780*/  IMAD.U32 R221, RZ, RZ, UR11 ;  /* 0x0000000bffdd7e24 */ /* 0x000fe2000f8e00ff */
[----:B------:R-:W-:Y:S01]  /*7790*/  R2UR UR6, R26 ;  /* 0x000000001a0672ca */ /* 0x000fe200000e0000 */
[----:B------:R-:W-:Y:S01]  /*77a0*/  UMOV UR48, UR44 ;  /* 0x0000002c00307c82 */ /* 0x000fe20008000000 */
[----:B------:R-:W-:Y:S01]  /*77b0*/  R2UR UR50, R25 ;  /* 0x00000000193272ca */ /* 0x000fe200000e0000 */
[----:B------:R-:W-:Y:S01]  /*77c0*/  UMOV UR11, 0x40 ;  /* 0x00000040000b7882 */ /* 0x000fe20000000000 */
[----:B------:R-:W-:Y:S01]  /*77d0*/  UMOV UR49, UR45 ;  /* 0x0000002d00317c82 */ /* 0x000fe20008000000 */
[----:B------:R-:W-:Y:S01]  /*77e0*/  IMAD.U32 R223, RZ, RZ, UR11 ;  /* 0x0000000bffdf7e24 */ /* 0x000fe2000f8e00ff */
[----:B------:R-:W-:Y:S01]  /*77f0*/  UMOV UR41, UR25 ;  /* 0x0000001900297c82 */ /* 0x000fe20008000000 */
[----:B------:R-:W-:Y:S01]  /*7800*/  UMOV UR10, UR4 ;  /* 0x00000004000a7c82 */ /* 0x000fe20008000000 */
[----:B------:R-:W-:Y:S01]  /*7810*/  UMOV UR37, UR25 ;  /* 0x0000001900257c82 */ /* 0x000fe20008000000 */
[----:B------:R-:W-:Y:S01]  /*7820*/  HGMMA.64x16x16.F32.BF16 R56, gdesc[UR44].tnspA.tnspB, R56 ;  /* 0x602000002c3879f0 */ /* 0x000fe20008701838 */
[----:B------:R-:W-:Y:S01]  /*7830*/  IMAD.U32 R222, RZ, RZ, UR10 ;  /* 0x0000000affde7e24 */ /* 0x000fe2000f8e00ff */
        /* <DEDUP_REMOVED lines=17> */
[----:B------:R0:W-:Y:S01]  /*7950*/  REDG.E.ADD.F32x4.FTZ.RN.STRONG.GPU desc[UR56][R8.64+0x1000], R32 ;  /* 0x00100020080079a6 */ /* 0x0001e2000c10f7b8 */
[----:B------:R-:W-:-:S02]  /*7960*/  VIADD R26, R24, 0x20 ;  /* 0x00000020181a7836 */ /* 0x000fc40000000000 */
[----:B------:R-:W-:Y:S01]  /*7970*/  VIADD R25, R236, 0x100 ;  /* 0x00000100ec197836 */ /* 0x000fe20000000000 */
[----:B------:R-:W-:Y:S01]  /*7980*/  UMOV UR5, 0x40000040 ;  /* 0x4000004000057882 */ /* 0x000fe20000000000 */
[----:B------:R-:W-:Y:S01]  /*7990*/  IMAD.U32 R226, RZ, RZ, UR10 ;  /* 0x0000000affe27e24 */ /* 0x000fe2000f8e00ff */
[----:B------:R-:W-:Y:S01]  /*79a0*/  HGMMA.64x16x16.F32.BF16 R88, gdesc[UR48].tnspA.tnspB, R88 ;  /* 0x60200000305879f0 */ /* 0x000fe20008701858 */
[----:B------:R-:W-:Y:S01]  /*79b0*/  R2UR UR26, R26 ;  /* 0x000000001a1a72ca */ /* 0x000fe200000e0000 */
[C---:B------:R-:W-:Y:S01]  /*79c0*/  VIADD R26, R24.reuse, 0xa0 ;  /* 0x000000a0181a7836 */ /* 0x040fe20000000000 */
[----:B------:R-:W-:Y:S01]  /*79d0*/  R2UR UR24, R25 ;  /* 0x00000000191872ca */ /* 0x000fe200000e0000 */
[----:B------:R-:W-:Y:S01]  /*79e0*/  VIADD R25, R24, 0x120 ;  /* 0x0000012018197836 */ /* 0x000fe20000000000 */
[----:B------:R0:W-:Y:S02]  /*79f0*/  REDG.E.ADD.F32x4.FTZ.RN.STRONG.GPU desc[UR56][R8.64+0x1800], R36 ;  /* 0x00180024080079a6 */ /* 0x0001e4000c10f7b8 */
[----:B------:R-:W-:Y:S01]  /*7a00*/  R2UR UR42, R26 ;  /* 0x000000001a2a72ca */ /* 0x000fe200000e0000 */
[C---:B------:R-:W-:Y:S01]  /*7a10*/  VIADD R26, R24.reuse, 0x1a0 ;  /* 0x000001a0181a7836 */ /* 0x040fe20000000000 */
[----:B------:R-:W-:Y:S01]  /*7a20*/  R2UR UR38, R25 ;  /* 0x00000000192672ca */ /* 0x000fe200000e0000 */
[----:B------:R-:W-:Y:S01]  /*7a30*/  VIADD R25, R24, 0x220 ;  /* 0x0000022018197836 */ /* 0x000fe20000000000 */
[----:B------:R-:W-:Y:S01]  /*7a40*/  UMOV UR21, UR5 ;  /* 0x0000000500157c82 */ /* 0x000fe20008000000 */
[----:B------:R-:W-:Y:S01]  /*7a50*/  UMOV UR17, UR5 ;  /* 0x0000000500117c82 */ /* 0x000fe20008000000 */
[----:B------:R-:W-:Y:S01]  /*7a60*/  R2UR UR34, R26 ;  /* 0x000000001a2272ca */ /* 0x000fe200000e0000 */
[----:B------:R-:W-:Y:S01]  /*7a70*/  IMAD.U32 R227, RZ, RZ, UR11 ;  /* 0x0000000bffe37e24 */ /* 0x000fe2000f8e00ff */
[----:B------:R-:W-:Y:S01]  /*7a80*/  R2UR UR30, R25 ;  /* 0x00000000191e72ca */ /* 0x000fe200000e0000 */
[----:B------:R-:W-:Y:S01]  /*7a90*/  UMOV UR40, UR24 ;  /* 0x0000001800287c82 */ /* 0x000fe20008000000 */
[----:B------:R-:W-:Y:S01]  /*7aa0*/  UMOV UR36, UR24 ;  /* 0x0000001800247c82 */ /* 0x000fe20008000000 */
[----:B------:R-:W-:Y:S01]  /*7ab0*/  UMOV UR32, UR24 ;  /* 0x0000001800207c82 */ /* 0x000fe20008000000 */
[----:B------:R-:W-:Y:S01]  /*7ac0*/  UMOV UR28, UR24 ;  /* 0x00000018001c7c82 */ /* 0x000fe20008000000 */
[----:B------:R-:W-:Y:S01]  /*7ad0*/  HGMMA.64x16x16.F32.BF16 R56, gdesc[UR24].tnspA.tnspB, R56 ;  /* 0x60200000183879f0 */ /* 0x000fe20008701838 */
[----:B------:R-:W-:Y:S01]  /*7ae0*/  UMOV UR13, UR5 ;  /* 0x00000005000d7c82 */ /* 0x000fe20008000000 */
[----:B------:R-:W-:Y:S01]  /*7af0*/  UMOV UR9, UR5 ;  /* 0x0000000500097c82 */ /* 0x000fe20008000000 */
[----:B------:R0:W-:Y:S01]  /*7b00*/  REDG.E.ADD.F32x4.FTZ.RN.STRONG.GPU desc[UR56][R8.64+0x2000], R40 ;  /* 0x00200028080079a6 */ /* 0x0001e2000c10f7b8 */
[----:B------:R-:W-:Y:S01]  /*7b10*/  HGMMA.64x16x16.F32.BF16 R64, gdesc[UR40].tnspA.tnspB, R64 ;  /* 0x60200000284079f0 */ /* 0x000fe20008701840 */
[----:B------:R-:W-:Y:S01]  /*7b20*/  VIADD R26, R24, 0x30 ;  /* 0x00000030181a7836 */ /* 0x000fe20000000000 */
[----:B------:R-:W-:Y:S01]  /*7b30*/  UMOV UR11, 0x40 ;  /* 0x00000040000b7882 */ /* 0x000fe20000000000 */
[----:B------:R-:W-:Y:S01]  /*7b40*/  VIADD R25, R236, 0x180 ;  /* 0x00000180ec197836 */ /* 0x000fe20000000000 */
[----:B------:R0:W-:Y:S01]  /*7b50*/  REDG.E.ADD.F32x4.FTZ.RN.STRONG.GPU desc[UR56][R8.64+0x2800], R44 ;  /* 0x0028002c080079a6 */ /* 0x0001e2000c10f7b8 */
[----:B------:R-:W-:Y:S01]  /*7b60*/  HGMMA.64x16x16.F32.BF16 R72, gdesc[UR36].tnspA.tnspB, R72 ;  /* 0x60200000244879f0 */ /* 0x000fe20008701848 */
[----:B------:R-:W-:-:S02]  /*7b70*/  R2UR UR6, R26 ;  /* 0x000000001a0672ca */ /* 0x000fc400000e0000 */
[----:B------:R0:W-:Y:S01]  /*7b80*/  REDG.E.ADD.F32x4.FTZ.RN.STRONG.GPU desc[UR56][R8.64+0x3000], R48 ;  /* 0x00300030080079a6 */ /* 0x0001e2000c10f7b8 */
[----:B------:R-:W-:Y:S01]  /*7b90*/  HGMMA.64x16x16.F32.BF16 R80, gdesc[UR32].tnspA.tnspB, R80 ;  /* 0x60200000205079f0 */ /* 0x000fe20008701850 */
[C---:B------:R-:W-:Y:S01]  /*7ba0*/  VIADD R26, R24.reuse, 0xb0 ;  /* 0x000000b0181a7836 */ /* 0x040fe20000000000 */
[----:B------:R-:W-:Y:S01]  /*7bb0*/  R2UR UR4, R25 ;  /* 0x00000000190472ca */ /* 0x000fe200000e0000 */
[----:B------:R0:W-:Y:S01]  /*7bc0*/  REDG.E.ADD.F32x4.FTZ.RN.STRONG.GPU desc[UR56][R8.64+0x3800], R52 ;  /* 0x00380034080079a6 */ /* 0x0001e2000c10f7b8 */
[----:B------:R-:W-:Y:S02]  /*7bd0*/  VIADD R25, R24, 0x130 ;  /* 0x0000013018197836 */ /* 0x000fe40000000000 */
[----:B------:R-:W-:Y:S01]  /*7be0*/  R2UR UR22, R26 ;  /* 0x000000001a1672ca */ /* 0x000fe200000e0000 */
[----:B------:R-:W-:Y:S01]  /*7bf0*/  HGMMA.64x16x16.F32.BF16 R88, gdesc[UR28].tnspA.tnspB, R88 ;  /* 0x602000001c5879f0 */ /* 0x000fe20008701858 */
[C---:B------:R-:W-:Y:S01]  /*7c00*/  VIADD R26, R24.reuse, 0x1b0 ;  /* 0x000001b0181a7836 */ /* 0x040fe20000000000 */
[----:B------:R-:W-:Y:S01]  /*7c10*/  R2UR UR18, R25 ;  /* 0x00000000191272ca */ /* 0x000fe200000e0000 */
[----:B------:R-:W-:-:S03]  /*7c20*/  VIADD R24, R24, 0x230 ;  /* 0x0000023018187836 */ /* 0x000fc60000000000 */
[----:B------:R-:W-:Y:S02]  /*7c30*/  R2UR UR14, R26 ;  /* 0x000000001a0e72ca */ /* 0x000fe400000e0000 */
[----:B------:R-:W-:Y:S01]  /*7c40*/  R2UR UR10, R24 ;  /* 0x00000000180a72ca */ /* 0x000fe200000e0000 */
[----:B------:R-:W-:Y:S01]  /*7c50*/  UMOV UR20, UR4 ;  /* 0x0000000400147c82 */ /* 0x000fe20008000000 */
[----:B------:R-:W-:Y:S01]  /*7c60*/  UMOV UR16, UR4 ;  /* 0x0000000400107c82 */ /* 0x000fe20008000000 */
[----:B------:R-:W-:Y:S01]  /*7c70*/  UMOV UR12, UR4 ;  /* 0x00000004000c7c82 */ /* 0x000fe20008000000 */
[----:B------:R-:W-:Y:S01]  /*7c80*/  UMOV UR8, UR4 ;  /* 0x0000000400087c82 */ /* 0x000fe20008000000 */
[----:B------:R-:W-:Y:S04]  /*7c90*/  HGMMA.64x16x16.F32.BF16 R56, gdesc[UR4].tnspA.tnspB, R56 ;  /* 0x60200000043879f0 */ /* 0x000fe80008701838 */
[----:B------:R-:W-:Y:S04]  /*7ca0*/  HGMMA.64x16x16.F32.BF16 R64, gdesc[UR20].tnspA.tnspB, R64 ;  /* 0x60200000144079f0 */ /* 0x000fe80008701840 */
[----:B------:R-:W-:Y:S04]  /*7cb0*/  HGMMA.64x16x16.F32.BF16 R72, gdesc[UR16].tnspA.tnspB, R72 ;  /* 0x60200000104879f0 */ /* 0x000fe80008701848 */
[----:B------:R-:W-:Y:S04]  /*7cc0*/  HGMMA.64x16x16.F32.BF16 R80, gdesc[UR12].tnspA.tnspB, R80 ;  /* 0x602000000c5079f0 */ /* 0x000fe80008701850 */
[----:B------:R-:W-:Y:S03]  /*7cd0*/  HGMMA.64x16x16.F32.BF16 R88, gdesc[UR8].tnspA.tnspB, R88, gsb0 ;  /* 0x60200000085879f0 */ /* 0x000fe60008001858 */
[----:B------:R-:W-:-:S02]  /*7ce0*/  WARPGROUP.DEPBAR.LE gsb0, 0x1 ;  /* 0x00008000000079c5 */ /* 0x000fc40000010100 */
[----:B0-----:R-:W-:Y:S05]  /*7cf0*/  @!P0 BRA `(.L_x_132) ;  /* 0x0000000000048947 */ /* 0x001fea0003800000 */
[----:B------:R-:W-:Y:S01]  /*7d00*/  BPT.TRAP 0x1 ;  /* 0x000000040000795c */ /* 0x000fe20000300000 */
.L_x_132:
[----:B------:R-:W-:Y:S01]  /*7d10*/  VIADD R24, R5, 0x500 ;  /* 0x0000050005187836 */ /* 0x000fe20000000000 */
[----:B------:R-:W-:Y:S01]  /*7d20*/  R2UR UR58, R20 ;  /* 0x00000000143a72ca */ /* 0x000fe200000e0000 */
[----:B------:R-:W-:Y:S01]  /*7d30*/  UMOV UR57, 0x40000040 ;  /* 0x4000004000397882 */ /* 0x000fe20000000000 */
[----:B------:R-:W-:Y:S01]  /*7d40*/  R2UR UR59, R21 ;  /* 0x00000000153b72ca */ /* 0x000fe200000e0000 */
[----:B------:R-:W-:Y:S01]  /*7d50*/  VIADD R20, R5, 0x580 ;  /* 0x0000058005147836 */ /* 0x000fe20000000000 */
[----:B------:R-:W-:Y:S01]  /*7d60*/  R2UR UR56, R24 ;  /* 0x00000000183872ca */ /* 0x000fe200000e0000 */
[----:B------:R-:W-:Y:S01]  /*7d70*/  VIADD R24, R18, 0x31638 ;  /* 0x0003163812187836 */ /* 0x000fe20000000000 */
[----:B------:R-:W-:-:S04]  /*7d80*/  ULDC.64 UR4, c[0x0][0x208] ;  /* 0x0000820000047ab9 */ /* 0x000fc80000000a00 */
[----:B------:R-:W-:-:S04]  /*7d90*/  PRMT R24, RZ, 0x654, R24 ;  /* 0x00000654ff187816 */ /* 0x000fc80000000018 */
[----:B------:R0:W-:Y:S02]  /*7da0*/  SYNCS.ARRIVE.TRANS64.RED.A1T0 RZ, [R24+URZ], RZ ;  /* 0x000000ff18ff79a7 */ /* 0x0001e4000810043f */
[----:B0-----:R-:W-:-:S06]  /*7db0*/  WARPGROUP.ARRIVE ;  /* 0x00000000000079c5 */ /* 0x001fcc0000000000 */
        /* <DEDUP_REMOVED lines=34> */
[----:B------:R0:W-:Y:S02]  /*7fe0*/  REDG.E.ADD.F32x4.FTZ.RN.STRONG.GPU desc[UR4][R8.64+0x4000], R24 ;  /* 0x00400018080079a6 */ /* 0x0001e4000c10f784 */
[----:B------:R-:W-:Y:S01]  /*7ff0*/  HGMMA.64x16x16.F32.BF16 R96, gdesc[UR52].tnspA.tnspB, R96 ;  /* 0x60200000346079f0 */ /* 0x000fe20008701860 */
[----:B------:R-:W-:-:S02]  /*8000*/  R2UR UR54, R22 ;  /* 0x00000000163672ca */ /* 0x000fc400000e0000 */
[----:B------:R-:W-:Y:S01]  /*8010*/  R2UR UR24, R5 ;  /* 0x00000000051872ca */ /* 0x000fe200000e0000 */
[----:B------:R-:W-:Y:S01]  /*8020*/  UMOV UR41, UR25 ;  /* 0x0000001900297c82 */ /* 0x000fe20008000000 */
[----:B------:R-:W-:Y:S01]  /*8030*/  R2UR UR55, R23 ;  /* 0x00000000173772ca */ /* 0x000fe200000e0000 */
[----:B------:R-:W-:Y:S01]  /*8040*/  UMOV UR37, UR25 ;  /* 0x0000001900257c82 */ /* 0x000fe20008000000 */
[----:B------:R-:W-:Y:S01]  /*8050*/  UMOV UR33, UR25 ;  /* 0x0000001900217c82 */ /* 0x000fe20008000000 */
[----:B------:R0:W-:Y:S01]  /*8060*/  REDG.E.ADD.F32x4.FTZ.RN.STRONG.GPU desc[UR4][R8.64+0x4800], R28 ;  /* 0x0048001c080079a6 */ /* 0x0001e2000c10f784 */
[----:B------:R-:W-:-:S03]  /*8070*/  VIADD R236, R236, 0x580 ;  /* 0x00000580ecec7836 */ /* 0x000fc60000000000 */
[----:B------:R0:W-:Y:S04]  /*8080*/  REDG.E.ADD.F32x4.FTZ.RN.STRONG.GPU desc[UR4][R8.64+0x5000], R32 ;  /* 0x00500020080079a6 */ /* 0x0001e8000c10f784 */
[----:B------:R-:W-:Y:S01]  /*8090*/  UMOV UR40, UR24 ;  /* 0x0000001800287c82 */ /* 0x000fe20008000000 */
[----:B------:R-:W-:Y:S01]  /*80a0*/  UMOV UR36, UR24 ;  /* 0x0000001800247c82 */ /* 0x000fe20008000000 */
[----:B------:R-:W-:Y:S01]  /*80b0*/  HGMMA.64x16x16.F32.BF16 R104, gdesc[UR52].tnspA.tnspB, R104 ;  /* 0x60200000346879f0 */ /* 0x000fe20008701868 */
[----:B------:R-:W-:Y:S01]  /*80c0*/  R2UR UR54, R216 ;  /* 0x00000000d83672ca */ /* 0x000fe200000e0000 */
[----:B------:R-:W-:Y:S01]  /*80d0*/  UMOV UR32, UR24 ;  /* 0x0000001800207c82 */ /* 0x000fe20008000000 */
[----:B------:R-:W-:Y:S01]  /*80e0*/  R2UR UR55, R217 ;  /* 0x00000000d93772ca */ /* 0x000fe200000e0000 */
[----:B------:R0:W-:Y:S04]  /*80f0*/  REDG.E.ADD.F32x4.FTZ.RN.STRONG.GPU desc[UR4][R8.64+0x5800], R36 ;  /* 0x00580024080079a6 */ /* 0x0001e8000c10f784 */
[----:B------:R0:W-:Y:S04]  /*8100*/  REDG.E.ADD.F32x4.FTZ.RN.STRONG.GPU desc[UR4][R8.64+0x6000], R40 ;  /* 0x00600028080079a6 */ /* 0x0001e8000c10f784 */
[----:B------:R0:W-:Y:S04]  /*8110*/  REDG.E.ADD.F32x4.FTZ.RN.STRONG.GPU desc[UR4][R8.64+0x6800], R44 ;  /* 0x0068002c080079a6 */ /* 0x0001e8000c10f784 */
[----:B------:R-:W-:Y:S01]  /*8120*/  HGMMA.64x16x16.F32.BF16 R112, gdesc[UR52].tnspA.tnspB, R112 ;  /* 0x60200000347079f0 */ /* 0x000fe20008701870 */
[----:B------:R-:W-:Y:S01]  /*8130*/  R2UR UR54, R218 ;  /* 0x00000000da3672ca */ /* 0x000fe200000e0000 */
[----:B------:R0:W-:Y:S01]  /*8140*/  REDG.E.ADD.F32x4.FTZ.RN.STRONG.GPU desc[UR4][R8.64+0x7000], R48 ;  /* 0x00700030080079a6 */ /* 0x0001e2000c10f784 */
[----:B------:R-:W-:-:S03]  /*8150*/  R2UR UR55, R219 ;  /* 0x00000000db3772ca */ /* 0x000fc600000e0000 */
[----:B------:R0:W-:Y:S01]  /*8160*/  REDG.E.ADD.F32x4.FTZ.RN.STRONG.GPU desc[UR4][R8.64+0x7800], R52 ;  /* 0x00780034080079a6 */ /* 0x0001e2000c10f784 */
[----:B------:R-:W-:Y:S01]  /*8170*/  R2UR UR4, R236 ;  /* 0x00000000ec0472ca */ /* 0x000fe200000e0000 */
[----:B------:R-:W-:Y:S02]  /*8180*/  UMOV UR5, 0x40000040 ;  /* 0x4000004000057882 */ /* 0x000fe40000000000 */
[----:B------:R-:W-:Y:S01]  /*8190*/  UMOV UR21, UR5 ;  /* 0x0000000500157c82 */ /* 0x000fe20008000000 */
[----:B------:R-:W-:Y:S01]  /*81a0*/  UMOV UR17, UR5 ;  /* 0x0000000500117c82 */ /* 0x000fe20008000000 */
[----:B------:R-:W-:-:S04]  /*81b0*/  UMOV UR13, UR5 ;  /* 0x00000005000d7c82 */ /* 0x000fc80008000000 */
[----:B------:R-:W-:Y:S01]  /*81c0*/  HGMMA.64x16x16.F32.BF16 R120, gdesc[UR52].tnspA.tnspB, R120 ;  /* 0x60200000347879f0 */ /* 0x000fe20008701878 */
[----:B------:R-:W-:Y:S02]  /*81d0*/  R2UR UR54, R220 ;  /* 0x00000000dc3672ca */ /* 0x000fe400000e0000 */
[----:B------:R-:W-:Y:S01]  /*81e0*/  R2UR UR55, R221 ;  /* 0x00000000dd3772ca */ /* 0x000fe200000e0000 */
[----:B------:R-:W-:Y:S01]  /*81f0*/  UMOV UR20, UR4 ;  /* 0x0000000400147c82 */ /* 0x000fe20008000000 */
[----:B------:R-:W-:Y:S01]  /*8200*/  UMOV UR16, UR4 ;  /* 0x0000000400107c82 */ /* 0x000fe20008000000 */
[----:B------:R-:W-:-:S10]  /*8210*/  UMOV UR12, UR4 ;  /* 0x00000004000c7c82 */ /* 0x000fd40008000000 */
        /* <DEDUP_REMOVED lines=29> */
[----:B0-----:R-:W-:Y:S05]  /*83f0*/  @!P0 BRA `(.L_x_133) ;  /* 0x0000000000048947 */ /* 0x001fea0003800000 */
[----:B------:R-:W-:Y:S01]  /*8400*/  BPT.TRAP 0x1 ;  /* 0x000000040000795c */ /* 0x000fe20000300000 */
.L_x_133:
[----:B------:R-:W-:Y:S01]  /*8410*/  VIADD R16, R16, 0x1 ;  /* 0x0000000110107836 */ /* 0x000fe20000000000 */
[----:B------:R-:W-:Y:S01]  /*8420*/  LOP3.LUT R19, R19, 0x1, RZ, 0x3c, !PT ;  /* 0x0000000113137812 */ /* 0x000fe200078e3cff */
[----:B------:R-:W-:Y:S02]  /*8430*/  VIADD R3, R3, 0x1 ;  /* 0x0000000103037836 */ /* 0x000fe40000000000 */
[----:B------:R-:W-:Y:S01]  /*8440*/  VIADD R17, R17, 0x31620 ;  /* 0x0003162011117836 */ /* 0x000fe20000000000 */
[----:B------:R-:W-:Y:S02]  /*8450*/  ISETP.GE.AND P1, PT, R16, R235, PT ;  /* 0x000000eb1000720c */ /* 0x000fe40003f26270 */
[----:B------:R-:W-:Y:S02]  /*8460*/  ISETP.NE.AND P0, PT, R3, 0x2, PT ;  /* 0x000000020300780c */ /* 0x000fe40003f05270 */
[----:B------:R-:W-:Y:S02]  /*8470*/  PRMT R17, RZ, 0x654, R17 ;  /* 0x00000654ff117816 */ /* 0x000fe40000000011 */
[----:B------:R-:W-:-:S02]  /*8480*/  SEL R5, RZ, 0x1, P0 ;  /* 0x00000001ff057807 */ /* 0x000fc40000000000 */
[----:B------:R0:W-:Y:S01]  /*8490*/  SYNCS.ARRIVE.TRANS64.RED.A1T0 RZ, [R17+URZ], RZ ;  /* 0x000000ff11ff79a7 */ /* 0x0001e2000810043f */
[----:B------:R-:W-:Y:S02]  /*84a0*/  SEL R3, R3, RZ, P0 ;  /* 0x000000ff03037207 */ /* 0x000fe40000000000 */
[----:B------:R-:W-:Y:S02]  /*84b0*/  LOP3.LUT R228, R228, R5, RZ, 0x3c, !PT ;  /* 0x00000005e4e47212 */ /* 0x000fe400078e3cff */
[----:B------:R-:W-:Y:S05]  /*84c0*/  @!P1 BRA `(.L_x_134) ;  /* 0xffffff94002c9947 */ /* 0x000fea000383ffff */
[----:B------:R-:W-:Y:S01]  /*84d0*/  ULDC UR4, c[0x0][0x740] ;  /* 0x0001d00000047ab9 */ /* 0x000fe20000000800 */
[----:B------:R-:W-:Y:S01]  /*84e0*/  PLOP3.LUT P0, PT, PT, PT, PT, 0x8, 0x0 ;  /* 0x000000000000781c */ /* 0x000fe20003f0e170 */
        /* <DEDUP_REMOVED lines=79> */
[----:B------:R-:W-:-:S07]  /*89e0*/  FMUL.FTZ R135, R135, UR4 ;  /* 0x0000000487877c20 */ /* 0x000fce0008410000 */
.L_x_121:
[----:B------:R-:W-:Y:S05]  /*89f0*/  @P0 BRA `(.L_x_135) ;  /* 0x0000002400900947 */ /* 0x000fea0003800000 */
[----:B0-----:R-:W0:Y:S01]  /*8a00*/  S2R R2, SR_TID.X ;  /* 0x0000000000027919 */ /* 0x001e220000002100 */
[----:B------:R-:W1:Y:S01]  /*8a10*/  S2UR UR5, SR_CgaCtaId ;  /* 0x00000000000579c3 */ /* 0x000e620000008800 */
[----:B------:R-:W-:Y:S01]  /*8a20*/  UMOV UR4, 0x400 ;  /* 0x0000040000047882 */ /* 0x000fe20000000000 */
[----:B------:R-:W-:-:S06]  /*8a30*/  F2FP.BF16.F32.PACK_AB R136, R137, R136 ;  /* 0x000000888988723e */ /* 0x000fcc00000010ff */
[----:B------:R-:W-:Y:S01]  /*8a40*/  BAR.SYNC.DEFER_BLOCKING 0x1, 0x100 ;  /* 0x0044000000007b1d */ /* 0x000fe20000010000 */
[----:B------:R-:W-:Y:S02]  /*8a50*/  F2FP.BF16.F32.PACK_AB R137, R139, R138 ;  /* 0x0000008a8b89723e */ /* 0x000fe400000010ff */
[----:B------:R-:W-:Y:S02]  /*8a60*/  F2FP.BF16.F32.PACK_AB R144, R145, R144 ;  /* 0x000000909190723e */ /* 0x000fe400000010ff */
[----:B------:R-:W-:Y:S01]  /*8a70*/  F2FP.BF16.F32.PACK_AB R138, R141, R140 ;  /* 0x0000008c8d8a723e */ /* 0x000fe200000010ff */
[----:B------:R-:W-:Y:S01]  /*8a80*/  ULDC.64 UR8, c[0x0][0x208] ;  /* 0x0000820000087ab9 */ /* 0x000fe20000000a00 */
[----:B------:R-:W-:Y:S02]  /*8a90*/  F2FP.BF16.F32.PACK_AB R139, R143, R142 ;  /* 0x0000008e8f8b723e */ /* 0x000fe400000010ff */
[----:B------:R-:W-:Y:S02]  /*8aa0*/  F2FP.BF16.F32.PACK_AB R152, R153, R152 ;  /* 0x000000989998723e */ /* 0x000fe400000010ff */
[----:B------:R-:W-:-:S02]  /*8ab0*/  F2FP.BF16.F32.PACK_AB R160, R161, R160 ;  /* 0x000000a0a1a0723e */ /* 0x000fc400000010ff */
[----:B------:R-:W-:Y:S02]  /*8ac0*/  F2FP.BF16.F32.PACK_AB R168, R169, R168 ;  /* 0x000000a8a9a8723e */ /* 0x000fe400000010ff */
[----:B------:R-:W-:Y:S02]  /*8ad0*/  F2FP.BF16.F32.PACK_AB R176, R177, R176 ;  /* 0x000000b0b1b0723e */ /* 0x000fe400000010ff */
[----:B------:R-:W-:Y:S02]  /*8ae0*/  F2FP.BF16.F32.PACK_AB R184, R185, R184 ;  /* 0x000000b8b9b8723e */ /* 0x000fe400000010ff */
[----:B------:R-:W-:Y:S02]  /*8af0*/  F2FP.BF16.F32.PACK_AB R192, R193, R192 ;  /* 0x000000c0c1c0723e */ /* 0x000fe400000010ff */
[----:B------:R-:W-:Y:S01]  /*8b00*/  F2FP.BF16.F32.PACK_AB R200, R201, R200 ;  /* 0x000000c8c9c8723e */ /* 0x000fe200000010ff */
[----:B-1----:R-:W-:Y:S01]  /*8b10*/  ULEA UR4, UR5, UR4, 0x18 ;  /* 0x0000000405047291 */ /* 0x002fe2000f8ec03f */
[----:B------:R-:W-:-:S02]  /*8b20*/  F2FP.BF16.F32.PACK_AB R145, R147, R146 ;  /* 0x000000929391723e */ /* 0x000fc400000010ff */
[----:B------:R-:W-:Y:S02]  /*8b30*/  F2FP.BF16.F32.PACK_AB R208, R209, R208 ;  /* 0x000000d0d1d0723e */ /* 0x000fe400000010ff */
[----:B------:R-:W-:Y:S01]  /*8b40*/  F2FP.BF16.F32.PACK_AB R56, R57, R56 ;  /* 0x000000383938723e */ /* 0x000fe200000010ff */
[----:B0-----:R-:W-:Y:S01]  /*8b50*/  VIADD R2, R2, 0xffffff80 ;  /* 0xffffff8002027836 */ /* 0x001fe20000000000 */
[----:B------:R-:W-:Y:S02]  /*8b60*/  F2FP.BF16.F32.PACK_AB R146, R149, R148 ;  /* 0x000000949592723e */ /* 0x000fe400000010ff */
[----:B------:R-:W-:Y:S01]  /*8b70*/  F2FP.BF16.F32.PACK_AB R96, R97, R96 ;  /* 0x000000606160723e */ /* 0x000fe200000010ff */
[----:B------:R-:W-:Y:S01]  /*8b80*/  IMAD.SHL.U32 R3, R2, 0x40, RZ ;  /* 0x0000004002037824 */ /* 0x000fe200078e00ff */
[----:B------:R-:W-:Y:S02]  /*8b90*/  SHF.R.S32.HI R9, RZ, 0x1f, R2 ;  /* 0x0000001fff097819 */ /* 0x000fe40000011402 */
        /* <DEDUP_REMOVED lines=8> */
[----:B------:R-:W0:Y:S01]  /*8c20*/  S2R R39, SR_CTAID.X ;  /* 0x0000000000277919 */ /* 0x000e220000002500 */
[CC--:B------:R-:W-:Y:S01]  /*8c30*/  LEA.HI R11, R9.reuse, R2.reuse, RZ, 0x5 ;  /* 0x00000002090b7211 */ /* 0x0c0fe200078f28ff */
[----:B------:R-:W1:Y:S01]  /*8c40*/  LDC.64 R36, c[0x0][0x850] ;  /* 0x00021400ff247b82 */ /* 0x000e620000000a00 */
[----:B------:R-:W-:Y:S02]  /*8c50*/  LEA.HI R8, R9, R2, RZ, 0x4 ;  /* 0x0000000209087211 */ /* 0x000fe400078f20ff */
[----:B------:R-:W-:Y:S02]  /*8c60*/  SHF.R.S32.HI R0, RZ, 0x5, R11 ;  /* 0x00000005ff007819 */ /* 0x000fe4000001140b */
[----:B------:R-:W-:Y:S02]  /*8c70*/  SHF.R.S32.HI R7, RZ, 0x4, R8 ;  /* 0x00000004ff077819 */ /* 0x000fe40000011408 */
[----:B------:R-:W-:Y:S01]  /*8c80*/  LOP3.LUT R3, R3, 0x1c0, RZ, 0xc0, !PT ;  /* 0x000001c003037812 */ /* 0x000fe200078ec0ff */
[----:B------:R-:W-:Y:S01]  /*8c90*/  IMAD.SHL.U32 R6, R0, 0x10, RZ ;  /* 0x0000001000067824 */ /* 0x000fe200078e00ff */
[----:B------:R-:W-:-:S02]  /*8ca0*/  LEA.HI R8, R8, R7, RZ, 0x1 ;  /* 0x0000000708087211 */ /* 0x000fc400078f08ff */
[-C--:B------:R-:W-:Y:S02]  /*8cb0*/  LEA.HI R4, R9, R2.reuse, RZ, 0x3 ;  /* 0x0000000209047211 */ /* 0x080fe400078f18ff */
[----:B------:R-:W-:Y:S02]  /*8cc0*/  LOP3.LUT R5, R3, 0x30, R6, 0xf8, !PT ;  /* 0x0000003003057812 */ /* 0x000fe400078ef806 */
[----:B------:R-:W-:Y:S02]  /*8cd0*/  LOP3.LUT R8, R8, 0x7ffffe, RZ, 0xc0, !PT ;  /* 0x007ffffe08087812 */ /* 0x000fe400078ec0ff */
[----:B------:R-:W-:Y:S02]  /*8ce0*/  LEA.HI R9, R9, R2, RZ, 0x7 ;  /* 0x0000000209097211 */ /* 0x000fe400078f38ff */
[----:B------:R-:W-:Y:S01]  /*8cf0*/  LOP3.LUT R4, R5, 0x8, R4, 0xf8, !PT ;  /* 0x0000000805047812 */ /* 0x000fe200078ef804 */
[----:B------:R-:W-:Y:S01]  /*8d00*/  IMAD.IADD R8, R7, 0x1, -R8 ;  /* 0x0000000107087824 */ /* 0x000fe200078e0a08 */
[----:B------:R-:W-:Y:S01]  /*8d10*/  SHF.R.U32.HI R3, RZ, 0x3, R3 ;  /* 0x00000003ff037819 */ /* 0x000fe20000011603 */
[----:B------:R-:W2:Y:S01]  /*8d20*/  LDC.64 R6, c[0x0][0x870] ;  /* 0x00021c00ff067b82 */ /* 0x000ea20000000a00 */
[----:B------:R-:W-:-:S02]  /*8d30*/  SHF.R.S32.HI R9, RZ, 0x7, R9 ;  /* 0x00000007ff097819 */ /* 0x000fc40000011409 */
[----:B------:R-:W-:Y:S02]  /*8d40*/  LOP3.LUT R3, R4, R3, RZ, 0x3c, !PT ;  /* 0x0000000304037212 */ /* 0x000fe400078e3cff */
[----:B------:R-:W-:Y:S01]  /*8d50*/  F2FP.BF16.F32.PACK_AB R147, R151, R150 ;  /* 0x000000969793723e */ /* 0x000fe200000010ff */
[----:B------:R-:W-:Y:S01]  /*8d60*/  IMAD R8, R9, 0xa, R8 ;  /* 0x0000000a09087824 */ /* 0x000fe200078e0208 */
[----:B------:R-:W-:Y:S01]  /*8d70*/  F2FP.BF16.F32.PACK_AB R153, R155, R154 ;  /* 0x0000009a9b99723e */ /* 0x000fe200000010ff */
[----:B------:R-:W3:Y:S01]  /*8d80*/  LDC.64 R4, c[0x0][0x870] ;  /* 0x00021c00ff047b82 */ /* 0x000ee20000000a00 */
[----:B------:R-:W-:Y:S01]  /*8d90*/  F2FP.BF16.F32.PACK_AB R154, R157, R156 ;  /* 0x0000009c9d9a723e */ /* 0x000fe200000010ff */
[----:B------:R-:W-:Y:S01]  /*8da0*/  IMAD.U32 R3, R8, 0x200, R3 ;  /* 0x0000020008037824 */ /* 0x000fe200078e0003 */
[----:B------:R-:W-:Y:S02]  /*8db0*/  F2FP.BF16.F32.PACK_AB R155, R159, R158 ;  /* 0x0000009e9f9b723e */ /* 0x000fe400000010ff */
[----:B------:R-:W-:-:S02]  /*8dc0*/  F2FP.BF16.F32.PACK_AB R161, R163, R162 ;  /* 0x000000a2a3a1723e */ /* 0x000fc400000010ff */
[----:B------:R-:W-:Y:S02]  /*8dd0*/  LEA R3, R3, UR4, 0x1 ;  /* 0x0000000403037c11 */ /* 0x000fe4000f8e08ff */
[----:B------:R-:W-:Y:S02]  /*8de0*/  F2FP.BF16.F32.PACK_AB R162, R165, R164 ;  /* 0x000000a4a5a2723e */ /* 0x000fe400000010ff */
[----:B------:R-:W-:Y:S01]  /*8df0*/  F2FP.BF16.F32.PACK_AB R163, R167, R166 ;  /* 0x000000a6a7a3723e */ /* 0x000fe200000010ff */
[----:B------:R-:W-:Y:S01]  /*8e00*/  STSM.16.MT88.4 [R3+0xa000], R136 ;  /* 0x00a0008803007844 */ /* 0x000fe20000004200 */
[----:B------:R-:W-:Y:S02]  /*8e10*/  F2FP.BF16.F32.PACK_AB R169, R171, R170 ;  /* 0x000000aaaba9723e */ /* 0x000fe400000010ff */
[----:B------:R-:W-:Y:S01]  /*8e20*/  F2FP.BF16.F32.PACK_AB R170, R173, R172 ;  /* 0x000000acadaa723e */ /* 0x000fe200000010ff */
[----:B------:R-:W-:Y:S01]  /*8e30*/  STSM.16.MT88.4 [R3+0xf000], R144 ;  /* 0x00f0009003007844 */ /* 0x000fe20000004200 */
[----:B------:R-:W-:-:S02]  /*8e40*/  F2FP.BF16.F32.PACK_AB R171, R175, R174 ;  /* 0x000000aeafab723e */ /* 0x000fc400000010ff */
[----:B------:R-:W-:Y:S01]  /*8e50*/  F2FP.BF16.F32.PACK_AB R177, R179, R178 ;  /* 0x000000b2b3b1723e */ /* 0x000fe200000010ff */
[----:B------:R-:W-:Y:S01]  /*8e60*/  STSM.16.MT88.4 [R3+0xa800], R152 ;  /* 0x00a8009803007844 */ /* 0x000fe20000004200 */
        /* <DEDUP_REMOVED lines=16> */
[----:B------:R-:W-:Y:S02]  /*8f70*/  F2FP.BF16.F32.PACK_AB R209, R211, R210 ;  /* 0x000000d2d3d1723e */ /* 0x000fe400000010ff */
[----:B------:R-:W-:Y:S01]  /*8f80*/  F2FP.BF16.F32.PACK_AB R210, R213, R212 ;  /* 0x000000d4d5d2723e */ /* 0x000fe200000010ff */
[----:B------:R-:W-:Y:S01]  /*8f90*/  STSM.16.MT88.4 [R3+0xc000], R200 ;  /* 0x00c000c803007844 */ /* 0x000fe20000004200 */
[----:B------:R-:W-:Y:S02]  /*8fa0*/  F2FP.BF16.F32.PACK_AB R211, R215, R214 ;  /* 0x000000d6d7d3723e */ /* 0x000fe400000010ff */
[----:B------:R-:W-:Y:S02]  /*8fb0*/  F2FP.BF16.F32.PACK_AB R57, R59, R58 ;  /* 0x0000003a3b39723e */ /* 0x000fe400000010ff */
[----:B------:R-:W-:Y:S01]  /*8fc0*/  F2FP.BF16.F32.PACK_AB R58, R61, R60 ;  /* 0x0000003c3d3a723e */ /* 0x000fe200000010ff */
[----:B------:R-:W-:Y:S01]  /*8fd0*/  STSM.16.MT88.4 [R3+0x11000], R208 ;  /* 0x011000d003007844 */ /* 0x000fe20000004200 */
[----:B------:R-:W-:-:S02]  /*8fe0*/  F2FP.BF16.F32.PACK_AB R59, R63, R62 ;  /* 0x0000003e3f3b723e */ /* 0x000fc400000010ff */
[----:B------:R-:W-:Y:S02]  /*8ff0*/  F2FP.BF16.F32.PACK_AB R97, R99, R98 ;  /* 0x000000626361723e */ /* 0x000fe400000010ff */
[----:B------:R-:W-:Y:S01]  /*9000*/  F2FP.BF16.F32.PACK_AB R98, R101, R100 ;  /* 0x000000646562723e */ /* 0x000fe200000010ff */
[----:B------:R-:W-:Y:S01]  /*9010*/  STSM.16.MT88.4 [R3], R56 ;  /* 0x0000003803007844 */ /* 0x000fe20000004200 */
[----:B------:R-:W-:Y:S02]  /*9020*/  F2FP.BF16.F32.PACK_AB R99, R103, R102 ;  /* 0x000000666763723e */ /* 0x000fe400000010ff */
        /* <DEDUP_REMOVED lines=32> */
[----:B--2---:R-:W-:-:S03]  /*9230*/  ISETP.NE.U32.AND P0, PT, R6, RZ, PT ;  /* 0x000000ff0600720c */ /* 0x004fc60003f05070 */
[----:B------:R2:W-:Y:S01]  /*9240*/  STSM.16.MT88.4 [R3+0x7000], R128 ;  /* 0x0070008003007844 */ /* 0x0005e20000004200 */
[----:B------:R-:W-:Y:S01]  /*9250*/  BAR.SYNC.DEFER_BLOCKING 0x1, 0x100 ;  /* 0x0044000000007b1d */ /* 0x000fe20000010000 */
[----:B------:R-:W-:Y:S01]  /*9260*/  ISETP.NE.AND.EX P0, PT, R7, RZ, PT, P0 ;  /* 0x000000ff0700720c */ /* 0x000fe20003f05300 */
[----:B---3--:R-:W-:-:S06]  /*9270*/  IMAD.WIDE R6, R233, 0x4, R4 ;  /* 0x00000004e9067825 */ /* 0x008fcc00078e0204 */
[----:B------:R-:W3:Y:S06]  /*9280*/  LDC.64 R4, c[0x0][0x878] ;  /* 0x00021e00ff047b82 */ /* 0x000eec0000000a00 */
[----:B------:R-:W4:Y:S01]  /*9290*/  @P0 LDG.E R9, desc[UR8][R6.64] ;  /* 0x0000000806090981 */ /* 0x000f22000c1e1900 */
[----:B------:R-:W-:Y:S01]  /*92a0*/  LOP3.LUT R11, R11, 0xffffffe0, RZ, 0xc0, !PT ;  /* 0xffffffe00b0b7812 */ /* 0x000fe200078ec0ff */
[----:B------:R-:W-:Y:S01]  /*92b0*/  ULDC UR5, c[0x0][0x808] ;  /* 0x0002020000057ab9 */ /* 0x000fe20000000800 */
[----:B------:R-:W0:Y:S01]  /*92c0*/  S2UR UR7, SR_CTAID.Y ;  /* 0x00000000000779c3 */ /* 0x000e220000002600 */
[----:B------:R-:W-:Y:S01]  /*92d0*/  IMAD.U32 R8, RZ, RZ, UR5 ;  /* 0x00000005ff087e24 */ /* 0x000fe2000f8e00ff */
[----:B---3--:R-:W-:Y:S01]  /*92e0*/  ISETP.NE.U32.AND P1, PT, R4, RZ, PT ;  /* 0x000000ff0400720c */ /* 0x008fe20003f25070 */
[----:B------:R-:W-:-:S02]  /*92f0*/  IMAD.IADD R11, R2, 0x1, -R11 ;  /* 0x00000001020b7824 */ /* 0x000fc400078e0a0b */
[----:B------:R-:W-:Y:S01]  /*9300*/  IMAD.SHL.U32 R2, R0, 0x40, RZ ;  /* 0x0000004000027824 */ /* 0x000fe200078e00ff */
[----:B------:R-:W-:Y:S01]  /*9310*/  ISETP.NE.AND.EX P1, PT, R5, RZ, PT, P1 ;  /* 0x000000ff0500720c */ /* 0x000fe20003f25310 */
[----:B------:R-:W-:Y:S01]  /*9320*/  IMAD.SHL.U32 R28, R11, 0x8, RZ ;  /* 0x000000080b1c7824 */ /* 0x000fe200078e00ff */
[----:B------:R-:W-:Y:S02]  /*9330*/  SHF.R.S32.HI R10, RZ, 0x1f, R11 ;  /* 0x0000001fff0a7819 */ /* 0x000fe4000001140b */
[----:B--2---:R-:W-:Y:S02]  /*9340*/  LOP3.LUT R3, R2, 0x1c0, RZ, 0xc0, !PT ;  /* 0x000001c002037812 */ /* 0x004fe400078ec0ff */
[----:B------:R-:W-:Y:S02]  /*9350*/  LEA.HI R10, R10, R11, RZ, 0x3 ;  /* 0x0000000b0a0a7211 */ /* 0x000fe400078f18ff */
[----:B------:R-:W-:Y:S02]  /*9360*/  LOP3.LUT R2, R3, 0x38, R28, 0xf8, !PT ;  /* 0x0000003803027812 */ /* 0x000fe400078ef81c */
[----:B------:R-:W-:-:S03]  /*9370*/  SHF.R.U32.HI R3, RZ, 0x3, R3 ;  /* 0x00000003ff037819 */ /* 0x000fc60000011603 */
[----:B------:R-:W2:Y:S01]  /*9380*/  @P1 LDC.64 R4, c[0x0][0x878] ;  /* 0x00021e00ff041b82 */ /* 0x000ea20000000a00 */
[----:B------:R-:W-:Y:S02]  /*9390*/  LOP3.LUT R3, R2, R3, RZ, 0x3c, !PT ;  /* 0x0000000302037212 */ /* 0x000fe400078e3cff */
[----:B------:R-:W-:-:S05]  /*93a0*/  SHF.R.S32.HI R10, RZ, 0x3, R10 ;  /* 0x00000003ff0a7819 */ /* 0x000fca000001140a */
[----:B------:R-:W-:Y:S01]  /*93b0*/  IMAD R10, R10, 0x1400, R3 ;  /* 0x000014000a0a7824 */ /* 0x000fe200078e0203 */
[----:B------:R-:W-:Y:S01]  /*93c0*/  CS2R R2, SRZ ;  /* 0x0000000000027805 */ /* 0x000fe2000001ff00 */
[----:B--2---:R-:W-:-:S05]  /*93d0*/  @P1 IMAD.WIDE R4, R233, 0x4, R4 ;  /* 0x00000004e9041825 */ /* 0x004fca00078e0204 */
[----:B------:R2:W5:Y:S01]  /*93e0*/  @P1 LDG.E R8, desc[UR8][R4.64] ;  /* 0x0000000804081981 */ /* 0x000562000c1e1900 */
[----:B----4-:R-:W-:Y:S01]  /*93f0*/  @P0 SHF.R.S32.HI R12, RZ, 0x1f, R9 ;  /* 0x0000001fff0c0819 */ /* 0x010fe20000011409 */
[----:B012---:R-:W-:Y:S06]  /*9400*/  @P1 BRA `(.L_x_136) ;  /* 0x0000000000141947 */ /* 0x007fec0003800000 */
[----:B------:R-:W-:Y:S05]  /*9410*/  @!P0 BRA `(.L_x_136) ;  /* 0x0000000000108947 */ /* 0x000fea0003800000 */
[----:B------:R-:W-:Y:S02]  /*9420*/  ULDC.64 UR8, c[0x0][0x208] ;  /* 0x0000820000087ab9 */ /* 0x000fe40000000a00 */
[----:B------:R-:W2:Y:S04]  /*9430*/  LDG.E R5, desc[UR8][R6.64] ;  /* 0x0000000806057981 */ /* 0x000ea8000c1e1900 */
[----:B-----5:R-:W2:Y:S02]  /*9440*/  LDG.E R8, desc[UR8][R6.64+0x4] ;  /* 0x0000040806087981 */ /* 0x020ea4000c1e1900 */
[----:B--2---:R-:W-:-:S07]  /*9450*/  IMAD.IADD R8, R8, 0x1, -R5 ;  /* 0x0000000108087824 */ /* 0x004fce00078e0a05 */
.L_x_136:
[----:B-----5:R-:W-:Y:S01]  /*9460*/  IMAD R8, R39, -0x50, R8 ;  /* 0xffffffb027087824 */ /* 0x020fe200078e0208 */
[----:B------:R-:W-:Y:S01]  /*9470*/  LEA R30, R10, UR4, 0x1 ;  /* 0x000000040a1e7c11 */ /* 0x000fe2000f8e08ff */
[----:B------:R-:W-:Y:S01]  /*9480*/  @P0 IMAD.MOV.U32 R2, RZ, RZ, R9 ;  /* 0x000000ffff020224 */ /* 0x000fe200078e0009 */
[----:B------:R-:W-:Y:S01]  /*9490*/  USHF.R.S32.HI UR8, URZ, 0x1f, UR7 ;  /* 0x0000001f3f087899 */ /* 0x000fe20008011407 */
[----:B------:R-:W-:Y:S01]  /*94a0*/  @P0 IMAD.MOV.U32 R3, RZ, RZ, R12 ;  /* 0x000000ffff030224 */ /* 0x000fe200078e000c */
[----:B------:R-:W-:Y:S01]  /*94b0*/  VIMNMX R52, R8, 0x50, PT ;  /* 0x0000005008347848 */ /* 0x000fe20003fe0100 */
[----:B------:R0:W1:Y:S01]  /*94c0*/  LDS.128 R40, [R30+0xa400] ;  /* 0x00a400001e287984 */ /* 0x0000620000000c00 */
[C---:B------:R-:W-:Y:S01]  /*94d0*/  VIADD R32, R0.reuse, 0x18 ;  /* 0x0000001800207836 */ /* 0x040fe20000000000 */
[C---:B------:R-:W-:Y:S01]  /*94e0*/  IADD3 R2, P1, R0.reuse, R2, RZ ;  /* 0x0000000200027210 */ /* 0x040fe20007f3e0ff */
[C---:B------:R-:W-:Y:S01]  /*94f0*/  VIADD R29, R0.reuse, 0x8 ;  /* 0x00000008001d7836 */ /* 0x040fe20000000000 */
[----:B------:R0:W2:Y:S01]  /*9500*/  LDS.128 R4, [R30+0x1000] ;  /* 0x001000001e047984 */ /* 0x0000a20000000c00 */
[----:B------:R-:W-:Y:S01]  /*9510*/  VIADD R31, R0, 0x10 ;  /* 0x00000010001f7836 */ /* 0x000fe20000000000 */
[-C--:B------:R-:W-:Y:S01]  /*9520*/  ISETP.GE.AND P2, PT, R32, R52.reuse, PT ;  /* 0x000000342000720c */ /* 0x080fe20003f46270 */
[----:B------:R-:W-:Y:S01]  /*9530*/  IMAD R34, R36, UR8, RZ ;  /* 0x0000000824227c24 */ /* 0x000fe2000f8e02ff */
[----:B------:R0:W3:Y:S01]  /*9540*/  LDS.128 R8, [R30+0x1400] ;  /* 0x001400001e087984 */ /* 0x0000e20000000c00 */
[----:B------:R-:W4:Y:S01]  /*9550*/  LDC.64 R32, c[0x0][0x820] ;  /* 0x00020800ff207b82 */ /* 0x000f220000000a00 */
[CC--:B------:R-:W-:Y:S01]  /*9560*/  ISETP.GE.AND P4, PT, R0.reuse, R52.reuse, PT ;  /* 0x000000340000720c */ /* 0x0c0fe20003f86270 */
[----:B------:R-:W-:Y:S01]  /*9570*/  ULDC UR6, c[0x0][0x83c] ;  /* 0x00020f0000067ab9 */ /* 0x000fe20000000800 */
[----:B------:R0:W0:Y:S01]  /*9580*/  LDS.128 R12, [R30+0x1800] ;  /* 0x001800001e0c7984 */ /* 0x0000220000000c00 */
[-C--:B------:R-:W-:Y:S01]  /*9590*/  ISETP.GE.AND P6, PT, R29, R52.reuse, PT ;  /* 0x000000341d00720c */ /* 0x080fe20003fc6270 */
[----:B------:R-:W-:Y:S01]  /*95a0*/  IMAD R37, R37, UR7, R34 ;  /* 0x0000000725257c24 */ /* 0x000fe2000f8e0222 */
[--C-:B------:R-:W-:Y:S01]  /*95b0*/  SHF.R.S32.HI R29, RZ, 0x1f, R28.reuse ;  /* 0x0000001fff1d7819 */ /* 0x100fe2000001141c */
[----:B------:R0:W0:Y:S01]  /*95c0*/  LDS.128 R16, [R30+0x1c00] ;  /* 0x001c00001e107984 */ /* 0x0000220000000c00 */
[----:B------:R-:W-:Y:S01]  /*95d0*/  SHF.R.S32.HI R50, RZ, 0x1f, R233 ;  /* 0x0000001fff327819 */ /* 0x000fe200000114e9 */
[----:B------:R-:W-:Y:S01]  /*95e0*/  ULDC.64 UR4, c[0x0][0x858] ;  /* 0x0002160000047ab9 */ /* 0x000fe20000000a00 */
[C---:B------:R-:W-:Y:S01]  /*95f0*/  LEA.HI.X.SX32 R3, R0.reuse, R3, 0x1, P1 ;  /* 0x0000000300037211 */ /* 0x040fe200008f0eff */
[----:B------:R0:W0:Y:S01]  /*9600*/  LDS.128 R20, [R30+0x2000] ;  /* 0x002000001e147984 */ /* 0x0000220000000c00 */
[-C--:B------:R-:W-:Y:S01]  /*9610*/  ISETP.GE.AND P3, PT, R31, R52.reuse, PT ;  /* 0x000000341f00720c */ /* 0x080fe20003f66270 */
[----:B------:R-:W-:Y:S01]  /*9620*/  VIADD R31, R0, 0x20 ;  /* 0x00000020001f7836 */ /* 0x000fe20000000000 */
[----:B------:R-:W-:Y:S01]  /*9630*/  ISETP.GE.OR P1, PT, R28, UR6, P4 ;  /* 0x000000061c007c0c */ /* 0x000fe2000a726670 */
[----:B------:R0:W0:Y:S01]  /*9640*/  LDS.128 R24, [R30+0x2400] ;  /* 0x002400001e187984 */ /* 0x0000220000000c00 */
[----:B------:R-:W-:Y:S01]  /*9650*/  SEL R50, R50, RZ, !P0 ;  /* 0x000000ff32327207 */ /* 0x000fe20004000000 */
[----:B------:R-:W-:Y:S01]  /*9660*/  IMAD.WIDE.U32 R34, R36, UR7, R28 ;  /* 0x0000000724227c25 */ /* 0x000fe2000f8e001c */
[----:B------:R-:W-:Y:S01]  /*9670*/  ISETP.GE.AND P5, PT, R31, R52, PT ;  /* 0x000000341f00720c */ /* 0x000fe20003fa6270 */
[----:B------:R-:W-:Y:S01]  /*9680*/  BSSY B1, `(.L_x_137) ;  /* 0x0000019000017945 */ /* 0x000fe20003800000 */
[----:B------:R-:W-:Y:S01]  /*9690*/  SEL R233, R233, RZ, !P0 ;  /* 0x000000ffe9e97207 */ /* 0x000fe20004000000 */
[----:B------:R-:W-:Y:S01]  /*96a0*/  IMAD.IADD R35, R35, 0x1, R37 ;  /* 0x0000000123237824 */ /* 0x000fe200078e0225 */
[----:B------:R-:W-:Y:S01]  /*96b0*/  P2R R51, PR, RZ, 0x40 ;  /* 0x00000040ff337803 */ /* 0x000fe20000000000 */
[----:B------:R-:W-:Y:S01]  /*96c0*/  IMAD R31, R50, UR4, RZ ;  /* 0x00000004321f7c24 */ /* 0x000fe2000f8e02ff */
[----:B------:R-:W-:Y:S01]  /*96d0*/  P2R R53, PR, RZ, 0x8 ;  /* 0x00000008ff357803 */ /* 0x000fe20000000000 */
[----:B------:R-:W-:Y:S01]  /*96e0*/  IMAD.WIDE.U32 R34, R233, UR4, R34 ;  /* 0x00000004e9227c25 */ /* 0x000fe2000f8e0022 */
[----:B------:R-:W-:-:S02]  /*96f0*/  P2R R54, PR, RZ, 0x4 ;  /* 0x00000004ff367803 */ /* 0x000fc40000000000 */
[----:B------:R-:W-:Y:S01]  /*9700*/  ISETP.GE.OR P0, PT, R28, UR6, P6 ;  /* 0x000000061c007c0c */ /* 0x000fe2000b706670 */
[----:B------:R-:W-:Y:S02]  /*9710*/  IMAD R31, R233, UR5, R31 ;  /* 0x00000005e91f7c24 */ /* 0x000fe4000f8e021f */
[----:B------:R-:W-:-:S04]  /*9720*/  IMAD.WIDE R2, R39, 0x50, R2 ;  /* 0x0000005027027825 */ /* 0x000fc800078e0202 */
[----:B------:R-:W-:Y:S01]  /*9730*/  IMAD.IADD R37, R35, 0x1, R31 ;  /* 0x0000000123257824 */ /* 0x000fe200078e021f */
[----:B-12---:R-:W-:Y:S06]  /*9740*/  @P1 BRA `(.L_x_138) ;  /* 0x0000000000301947 */ /* 0x006fec0003800000 */
[----:B------:R-:W1:Y:S01]  /*9750*/  LDS.128 R44, [R30+0xa000] ;  /* 0x00a000001e2c7984 */ /* 0x000e620000000c00 */
[----:B------:R-:W-:Y:S01]  /*9760*/  ULDC.64 UR4, c[0x0][0x848] ;  /* 0x0002120000047ab9 */ /* 0x000fe20000000a00 */
[----:B------:R-:W-:Y:S01]  /*9770*/  IMAD.MOV.U32 R36, RZ, RZ, R34 ;  /* 0x000000ffff247224 */ /* 0x000fe200078e0022 */
[----:B------:R-:W-:Y:S01]  /*9780*/  ULDC.64 UR10, c[0x0][0x208] ;  /* 0x00008200000a7ab9 */ /* 0x000fe20000000a00 */
[----:B------:R-:W-:Y:S02]  /*9790*/  IMAD R31, R3, UR4, RZ ;  /* 0x00000004031f7c24 */ /* 0x000fe4000f8e02ff */
[----:B------:R-:W-:-:S04]  /*97a0*/  IMAD.WIDE.U32 R38, R2, UR4, R36 ;  /* 0x0000000402267c25 */ /* 0x000fc8000f8e0024 */
[----:B------:R-:W-:Y:S01]  /*97b0*/  IMAD R31, R2, UR5, R31 ;  /* 0x00000005021f7c24 */ /* 0x000fe2000f8e021f */
[----:B------:R-:W-:Y:S02]  /*97c0*/  ULDC.64 UR4, c[0x0][0x830] ;  /* 0x00020c0000047ab9 */ /* 0x000fe40000000a00 */
[----:B------:R-:W-:Y:S01]  /*97d0*/  LEA R48, P1, R38, UR4, 0x1 ;  /* 0x0000000426307c11 */ /* 0x000fe2000f8208ff */
[----:B------:R-:W-:-:S05]  /*97e0*/  IMAD.IADD R31, R39, 0x1, R31 ;  /* 0x00000001271f7824 */ /* 0x000fca00078e021f */
[----:B------:R-:W-:-:S05]  /*97f0*/  LEA.HI.X R49, R38, UR5, R31, 0x1, P1 ;  /* 0x0000000526317c11 */ /* 0x000fca00088f0c1f */
[----:B-1----:R1:W-:Y:S02]  /*9800*/  STG.E.128 desc[UR10][R48.64], R44 ;  /* 0x0000002c30007986 */ /* 0x0023e4000c101d0a */
.L_x_138:
[----:B------:R-:W-:Y:S05]  /*9810*/  BSYNC B1 ;  /* 0x0000000000017941 */ /* 0x000fea0003800000 */
.L_x_137:
[----:B------:R-:W-:Y:S04]  /*9820*/  BSSY B1, `(.L_x_139) ;  /* 0x0000010000017945 */ /* 0x000fe80003800000 */
[----:B------:R-:W-:Y:S05]  /*9830*/  @P0 BRA `(.L_x_140) ;  /* 0x0000000000380947 */ /* 0x000fea0003800000 */
[----:B------:R-:W-:Y:S01]  /*9840*/  IADD3 R31, P0, R2, 0x8, RZ ;  /* 0x00000008021f7810 */ /* 0x000fe20007f1e0ff */
[----:B------:R-:W-:Y:S01]  /*9850*/  ULDC.64 UR4, c[0x0][0x848] ;  /* 0x0002120000047ab9 */ /* 0x000fe20000000a00 */
[----:B------:R-:W-:Y:S01]  /*9860*/  IMAD.MOV.U32 R39, RZ, RZ, R37 ;  /* 0x000000ffff277224 */ /* 0x000fe200078e0025 */
[----:B------:R-:W-:Y:S02]  /*9870*/  ULDC.64 UR10, c[0x0][0x208] ;  /* 0x00008200000a7ab9 */ /* 0x000fe40000000a00 */
[----:B------:R-:W-:-:S04]  /*9880*/  IMAD.X R38, RZ, RZ, R3, P0 ;  /* 0x000000ffff267224 */ /* 0x000fc800000e0603 */
[----:B-1----:R-:W-:Y:S02]  /*9890*/  IMAD R44, R38, UR4, RZ ;  /* 0x00000004262c7c24 */ /* 0x002fe4000f8e02ff */
[----:B------:R-:W-:-:S04]  /*98a0*/  IMAD.MOV.U32 R38, RZ, RZ, R34 ;  /* 0x000000ffff267224 */ /* 0x000fc800078e0022 */
[----:B------:R-:W-:-:S04]  /*98b0*/  IMAD.WIDE.U32 R38, R31, UR4, R38 ;  /* 0x000000041f267c25 */ /* 0x000fc8000f8e0026 */
[----:B------:R-:W-:Y:S01]  /*98c0*/  IMAD R31, R31, UR5, R44 ;  /* 0x000000051f1f7c24 */ /* 0x000fe2000f8e022c */
[----:B------:R-:W-:Y:S02]  /*98d0*/  ULDC.64 UR4, c[0x0][0x830] ;  /* 0x00020c0000047ab9 */ /* 0x000fe40000000a00 */
[----:B------:R-:W-:Y:S01]  /*98e0*/  LEA R44, P0, R38, UR4, 0x1 ;  /* 0x00000004262c7c11 */ /* 0x000fe2000f8008ff */
[----:B------:R-:W-:-:S05]  /*98f0*/  IMAD.IADD R31, R39, 0x1, R31 ;  /* 0x00000001271f7824 */ /* 0x000fca00078e021f */
[----:B------:R-:W-:-:S05]  /*9900*/  LEA.HI.X R45, R38, UR5, R31, 0x1, P0 ;  /* 0x00000005262d7c11 */ /* 0x000fca00080f0c1f */
[----:B------:R2:W-:Y:S02]  /*9910*/  STG.E.128 desc[UR10][R44.64], R40 ;  /* 0x000000282c007986 */ /* 0x0005e4000c101d0a */
.L_x_140:
[----:B------:R-:W-:Y:S05]  /*9920*/  BSYNC B1 ;  /* 0x0000000000017941 */ /* 0x000fea0003800000 */
.L_x_139:
[----:B--2---:R2:W0:Y:S01]  /*9930*/  LDS.128 R40, [R30+0xa800] ;  /* 0x00a800001e287984 */ /* 0x0044220000000c00 */
[C---:B------:R-:W-:Y:S01]  /*9940*/  ISETP.GE.OR P1, PT, R28.reuse, UR6, P3 ;  /* 0x000000061c007c0c */ /* 0x040fe20009f26670 */
[----:B------:R-:W-:Y:S01]  /*9950*/  BSSY B1, `(.L_x_141) ;  /* 0x0000011000017945 */ /* 0x000fe20003800000 */
[----:B------:R-:W-:-:S11]  /*9960*/  ISETP.GE.OR P0, PT, R28, UR6, P2 ;  /* 0x000000061c007c0c */ /* 0x000fd60009706670 */
[----:B--2---:R-:W-:Y:S05]  /*9970*/  @P1 BRA `(.L_x_142) ;  /* 0x0000000000381947 */ /* 0x004fea0003800000 */
        /* <DEDUP_REMOVED lines=13> */
[----:B0-----:R2:W-:Y:S02]  /*9a50*/  STG.E.128 desc[UR10][R44.64], R40 ;  /* 0x000000282c007986 */ /* 0x0015e4000c101d0a */
.L_x_142:
[----:B------:R-:W-:Y:S05]  /*9a60*/  BSYNC B1 ;  /* 0x0000000000017941 */ /* 0x000fea0003800000 */
.L_x_141:
[----:B0-2---:R0:W2:Y:S01]  /*9a70*/  LDS.128 R40, [R30+0xac00] ;  /* 0x00ac00001e287984 */ /* 0x0050a20000000c00 */
[----:B------:R-:W-:Y:S01]  /*9a80*/  BSSY B1, `(.L_x_143) ;  /* 0x0000011000017945 */ /* 0x000fe20003800000 */
[----:B------:R-:W-:-:S03]  /*9a90*/  VIADD R31, R0, 0x28 ;  /* 0x00000028001f7836 */ /* 0x000fc60000000000 */
[----:B------:R-:W-:Y:S05]  /*9aa0*/  @P0 BRA `(.L_x_144) ;  /* 0x0000000000380947 */ /* 0x000fea0003800000 */
[----:B-1----:R-:W-:Y:S01]  /*9ab0*/  IADD3 R45, P0, R2, 0x18, RZ ;  /* 0x00000018022d7810 */ /* 0x002fe20007f1e0ff */
[----:B------:R-:W-:Y:S01]  /*9ac0*/  ULDC.64 UR4, c[0x0][0x848] ;  /* 0x0002120000047ab9 */ /* 0x000fe20000000a00 */
[----:B------:R-:W-:Y:S01]  /*9ad0*/  IMAD.MOV.U32 R39, RZ, RZ, R37 ;  /* 0x000000ffff277224 */ /* 0x000fe200078e0025 */
[----:B------:R-:W-:Y:S02]  /*9ae0*/  ULDC.64 UR10, c[0x0][0x208] ;  /* 0x00008200000a7ab9 */ /* 0x000fe40000000a00 */
[----:B------:R-:W-:-:S04]  /*9af0*/  IMAD.X R38, RZ, RZ, R3, P0 ;  /* 0x000000ffff267224 */ /* 0x000fc800000e0603 */
[----:B------:R-:W-:Y:S02]  /*9b00*/  IMAD R44, R38, UR4, RZ ;  /* 0x00000004262c7c24 */ /* 0x000fe4000f8e02ff */
[----:B------:R-:W-:-:S04]  /*9b10*/  IMAD.MOV.U32 R38, RZ, RZ, R34 ;  /* 0x000000ffff267224 */ /* 0x000fc800078e0022 */
[----:B------:R-:W-:-:S04]  /*9b20*/  IMAD.WIDE.U32 R38, R45, UR4, R38 ;  /* 0x000000042d267c25 */ /* 0x000fc8000f8e0026 */
[----:B------:R-:W-:Y:S01]  /*9b30*/  IMAD R45, R45, UR5, R44 ;  /* 0x000000052d2d7c24 */ /* 0x000fe2000f8e022c */
[----:B------:R-:W-:Y:S02]  /*9b40*/  ULDC.64 UR4, c[0x0][0x830] ;  /* 0x00020c0000047ab9 */ /* 0x000fe40000000a00 */
[----:B------:R-:W-:Y:S01]  /*9b50*/  LEA R44, P0, R38, UR4, 0x1 ;  /* 0x00000004262c7c11 */ /* 0x000fe2000f8008ff */
[----:B------:R-:W-:-:S05]  /*9b60*/  IMAD.IADD R39, R39, 0x1, R45 ;  /* 0x0000000127277824 */ /* 0x000fca00078e022d */
[----:B------:R-:W-:-:S05]  /*9b70*/  LEA.HI.X R45, R38, UR5, R39, 0x1, P0 ;  /* 0x00000005262d7c11 */ /* 0x000fca00080f0c27 */
[----:B--2---:R1:W-:Y:S02]  /*9b80*/  STG.E.128 desc[UR10][R44.64], R40 ;  /* 0x000000282c007986 */ /* 0x0043e4000c101d0a */
.L_x_144:
[----:B------:R-:W-:Y:S05]  /*9b90*/  BSYNC B1 ;  /* 0x0000000000017941 */ /* 0x000fea0003800000 */
.L_x_143:
[----:B-12---:R1:W2:Y:S01]  /*9ba0*/  LDS.128 R40, [R30+0xb000] ;  /* 0x00b000001e287984 */ /* 0x0062a20000000c00 */
[----:B------:R-:W-:Y:S01]  /*9bb0*/  ISETP.GE.OR P0, PT, R28, UR6, P5 ;  /* 0x000000061c007c0c */ /* 0x000fe2000af06670 */
[----:B------:R-:W-:Y:S01]  /*9bc0*/  BSSY B1, `(.L_x_145) ;  /* 0x0000011000017945 */ /* 0x000fe20003800000 */
[----:B------:R-:W-:-:S11]  /*9bd0*/  ISETP.GE.AND P3, PT, R31, R52, PT ;  /* 0x000000341f00720c */ /* 0x000fd60003f66270 */
[----:B-1----:R-:W-:Y:S05]  /*9be0*/  @P0 BRA `(.L_x_146) ;  /* 0x0000000000380947 */ /* 0x002fea0003800000 */
[----:B------:R-:W-:Y:S01]  /*9bf0*/  IADD3 R31, P0, R2, 0x20, RZ ;  /* 0x00000020021f7810 */ /* 0x000fe20007f1e0ff */
        /* <DEDUP_REMOVED lines=13> */
.L_x_146:
[----:B------:R-:W-:Y:S05]  /*9cd0*/  BSYNC B1 ;  /* 0x0000000000017941 */ /* 0x000fea0003800000 */
.L_x_145:
[----:B-12---:R1:W2:Y:S01]  /*9ce0*/  LDS.128 R40, [R30+0xb400] ;  /* 0x00b400001e287984 */ /* 0x0062a20000000c00 */
[----:B------:R-:W-:Y:S01]  /*9cf0*/  ISETP.GE.OR P0, PT, R28, UR6, P3 ;  /* 0x000000061c007c0c */ /* 0x000fe20009f06670 */
[----:B------:R-:W-:Y:S01]  /*9d00*/  BSSY B1, `(.L_x_147) ;  /* 0x0000011000017945 */ /* 0x000fe20003800000 */
[----:B------:R-:W-:-:S11]  /*9d10*/  VIADD R31, R0, 0x30 ;  /* 0x00000030001f7836 */ /* 0x000fd60000000000 */
        /* <DEDUP_REMOVED lines=15> */
.L_x_148:
[----:B------:R-:W-:Y:S05]  /*9e10*/  BSYNC B1 ;  /* 0x0000000000017941 */ /* 0x000fea0003800000 */
.L_x_147:
[----:B-12---:R1:W2:Y:S01]  /*9e20*/  LDS.128 R40, [R30+0xb800] ;  /* 0x00b800001e287984 */ /* 0x0062a20000000c00 */
[----:B------:R-:W-:Y:S01]  /*9e30*/  ISETP.GE.AND P2, PT, R31, R52, PT ;  /* 0x000000341f00720c */ /* 0x000fe20003f46270 */
[----:B------:R-:W-:Y:S01]  /*9e40*/  BSSY B1, `(.L_x_149) ;  /* 0x0000012000017945 */ /* 0x000fe20003800000 */
[----:B------:R-:W-:Y:S02]  /*9e50*/  VIADD R31, R0, 0x38 ;  /* 0x00000038001f7836 */ /* 0x000fe40000000000 */
[----:B------:R-:W-:-:S13]  /*9e60*/  ISETP.GE.OR P0, PT, R28, UR6, P2 ;  /* 0x000000061c007c0c */ /* 0x000fda0009706670 */
        /* <DEDUP_REMOVED lines=15> */
.L_x_150:
[----:B------:R-:W-:Y:S05]  /*9f60*/  BSYNC B1 ;  /* 0x0000000000017941 */ /* 0x000fea0003800000 */
.L_x_149:
        /* <DEDUP_REMOVED lines=20> */
.L_x_152:
[----:B------:R-:W-:Y:S05]  /*a0b0*/  BSYNC B1 ;  /* 0x0000000000017941 */ /* 0x000fea0003800000 */
.L_x_151:
[----:B-12---:R1:W2:Y:S01]  /*a0c0*/  LDS.128 R40, [R30+0xc000] ;  /* 0x00c000001e287984 */ /* 0x0062a20000000c00 */
[----:B------:R-:W-:Y:S01]  /*a0d0*/  ISETP.GE.AND P0, PT, R46, R52, PT ;  /* 0x000000342e00720c */ /* 0x000fe20003f06270 */
[----:B------:R-:W-:Y:S01]  /*a0e0*/  BSSY B1, `(.L_x_153) ;  /* 0x0000012000017945 */ /* 0x000fe20003800000 */
[----:B----4-:R-:W-:Y:S02]  /*a0f0*/  IMAD R48, R32, UR8, RZ ;  /* 0x0000000820307c24 */ /* 0x010fe4000f8e02ff */
        /* <DEDUP_REMOVED lines=16> */
.L_x_154:
[----:B------:R-:W-:Y:S05]  /*a200*/  BSYNC B1 ;  /* 0x0000000000017941 */ /* 0x000fea0003800000 */
.L_x_153:
[----:B-12---:R1:W2:Y:S01]  /*a210*/  LDS.128 R40, [R30+0xc400] ;  /* 0x00c400001e287984 */ /* 0x0062a20000000c00 */
[----:B------:R-:W-:Y:S01]  /*a220*/  VIADD R0, R0, 0x48 ;  /* 0x0000004800007836 */ /* 0x000fe20000000000 */
[----:B------:R-:W-:Y:S01]  /*a230*/  BSSY B1, `(.L_x_155) ;  /* 0x0000015000017945 */ /* 0x000fe20003800000 */
[----:B------:R-:W-:Y:S02]  /*a240*/  IMAD R45, R33, UR7, R48 ;  /* 0x00000007212d7c24 */ /* 0x000fe4000f8e0230 */
[----:B------:R-:W-:Y:S01]  /*a250*/  IMAD.WIDE.U32 R38, R32, UR7, R28 ;  /* 0x0000000720267c25 */ /* 0x000fe2000f8e001c */
[----:B------:R-:W-:-:S04]  /*a260*/  ISETP.GE.AND P6, PT, R0, R52, PT ;  /* 0x000000340000720c */ /* 0x000fc80003fc6270 */
[----:B------:R-:W-:Y:S02]  /*a270*/  P2R R44, PR, RZ, 0x40 ;  /* 0x00000040ff2c7803 */ /* 0x000fe40000000000 */
[----:B------:R-:W-:-:S13]  /*a280*/  ISETP.GE.OR P6, PT, R28, UR6, P6 ;  /* 0x000000061c007c0c */ /* 0x000fda000b7c6670 */
[----:B-1----:R-:W-:Y:S05]  /*a290*/  @P6 BRA `(.L_x_156) ;  /* 0x0000000000386947 */ /* 0x002fea0003800000 */
[----:B------:R-:W-:Y:S01]  /*a2a0*/  IADD3 R31, P6, R2, 0x48, RZ ;  /* 0x00000048021f7810 */ /* 0x000fe20007fde0ff */
[----:B------:R-:W-:Y:S01]  /*a2b0*/  ULDC.64 UR4, c[0x0][0x848] ;  /* 0x0002120000047ab9 */ /* 0x000fe20000000a00 */
[----:B------:R-:W-:Y:S01]  /*a2c0*/  IMAD.MOV.U32 R32, RZ, RZ, R34 ;  /* 0x000000ffff207224 */ /* 0x000fe200078e0022 */
[----:B------:R-:W-:Y:S01]  /*a2d0*/  ULDC.64 UR10, c[0x0][0x208] ;  /* 0x00008200000a7ab9 */ /* 0x000fe20000000a00 */
[----:B------:R-:W-:Y:S02]  /*a2e0*/  IMAD.MOV.U32 R33, RZ, RZ, R37 ;  /* 0x000000ffff217224 */ /* 0x000fe400078e0025 */
[----:B------:R-:W-:Y:S02]  /*a2f0*/  IMAD.X R0, RZ, RZ, R3, P6 ;  /* 0x000000ffff007224 */ /* 0x000fe400030e0603 */
[----:B------:R-:W-:-:S04]  /*a300*/  IMAD.WIDE.U32 R32, R31, UR4, R32 ;  /* 0x000000041f207c25 */ /* 0x000fc8000f8e0020 */
[----:B------:R-:W-:-:S04]  /*a310*/  IMAD R0, R0, UR4, RZ ;  /* 0x0000000400007c24 */ /* 0x000fc8000f8e02ff */
[----:B------:R-:W-:Y:S01]  /*a320*/  IMAD R31, R31, UR5, R0 ;  /* 0x000000051f1f7c24 */ /* 0x000fe2000f8e0200 */
[----:B------:R-:W-:Y:S02]  /*a330*/  ULDC.64 UR4, c[0x0][0x830] ;  /* 0x00020c0000047ab9 */ /* 0x000fe40000000a00 */
[----:B------:R-:W-:Y:S01]  /*a340*/  LEA R34, P6, R32, UR4, 0x1 ;  /* 0x0000000420227c11 */ /* 0x000fe2000f8c08ff */
[----:B------:R-:W-:-:S05]  /*a350*/  IMAD.IADD R31, R33, 0x1, R31 ;  /* 0x00000001211f7824 */ /* 0x000fca00078e021f */
[----:B------:R-:W-:-:S05]  /*a360*/  LEA.HI.X R35, R32, UR5, R31, 0x1, P6 ;  /* 0x0000000520237c11 */ /* 0x000fca000b0f0c1f */
[----:B--2---:R1:W-:Y:S02]  /*a370*/  STG.E.128 desc[UR10][R34.64], R40 ;  /* 0x0000002822007986 */ /* 0x0043e4000c101d0a */
.L_x_156:
[----:B------:R-:W-:Y:S05]  /*a380*/  BSYNC B1 ;  /* 0x0000000000017941 */ /* 0x000fea0003800000 */
.L_x_155:
[----:B-1----:R1:W4:Y:S01]  /*a390*/  LDS.128 R32, [R30] ;  /* 0x000000001e207984 */ /* 0x0023220000000c00 */
[----:B------:R-:W-:Y:S01]  /*a3a0*/  P2R R0, PR, RZ, 0x4 ;  /* 0x00000004ff007803 */ /* 0x000fe20000000000 */
[----:B------:R-:W-:Y:S01]  /*a3b0*/  ULDC UR6, c[0x0][0x80c] ;  /* 0x0002030000067ab9 */ /* 0x000fe20000000800 */
[----:B------:R-:W-:Y:S01]  /*a3c0*/  ISETP.NE.AND P2, PT, R51, RZ, PT ;  /* 0x000000ff3300720c */ /* 0x000fe20003f45270 */
[----:B------:R-:W-:Y:S01]  /*a3d0*/  ULDC.64 UR4, c[0x0][0x828] ;  /* 0x00020a0000047ab9 */ /* 0x000fe20000000a00 */
[C---:B------:R-:W-:Y:S01]  /*a3e0*/  ISETP.GE.OR P4, PT, R28.reuse, UR6, P4 ;  /* 0x000000061c007c0c */ /* 0x040fe2000a786670 */
[----:B------:R-:W-:Y:S01]  /*a3f0*/  IMAD.IADD R39, R39, 0x1, R45 ;  /* 0x0000000127277824 */ /* 0x000fe200078e022d */
[----:B------:R-:W-:Y:S01]  /*a400*/  P2R R29, PR, RZ, 0x2 ;  /* 0x00000002ff1d7803 */ /* 0x000fe20000000000 */
[----:B------:R-:W-:Y:S01]  /*a410*/  BSSY B1, `(.L_x_157) ;  /* 0x0000024000017945 */ /* 0x000fe20003800000 */
[----:B------:R-:W-:Y:S01]  /*a420*/  P2R R31, PR, RZ, 0x1 ;  /* 0x00000001ff1f7803 */ /* 0x000fe20000000000 */
[----:B--2---:R-:W-:Y:S01]  /*a430*/  IMAD.WIDE.U32 R40, R233, UR4, R38 ;  /* 0x00000004e9287c25 */ /* 0x004fe2000f8e0026 */
[----:B------:R-:W-:-:S02]  /*a440*/  ISETP.GE.OR P2, PT, R28, UR6, P2 ;  /* 0x000000061c007c0c */ /* 0x000fc40009746670 */
[----:B------:R-:W-:Y:S02]  /*a450*/  ISETP.NE.AND P1, PT, R53, RZ, PT ;  /* 0x000000ff3500720c */ /* 0x000fe40003f25270 */
[----:B------:R-:W-:Y:S02]  /*a460*/  ISETP.NE.AND P0, PT, R54, RZ, PT ;  /* 0x000000ff3600720c */ /* 0x000fe40003f05270 */
[----:B------:R-:W-:Y:S02]  /*a470*/  P2R R42, PR, RZ, 0x4 ;  /* 0x00000004ff2a7803 */ /* 0x000fe40000000000 */
[----:B------:R-:W-:Y:S01]  /*a480*/  ISETP.NE.AND P2, PT, R0, RZ, PT ;  /* 0x000000ff0000720c */ /* 0x000fe20003f45270 */
[----:B------:R-:W-:Y:S01]  /*a490*/  IMAD R0, R50, UR4, RZ ;  /* 0x0000000432007c24 */ /* 0x000fe2000f8e02ff */
[C---:B------:R-:W-:Y:S02]  /*a4a0*/  ISETP.GE.OR P1, PT, R28.reuse, UR6, P1 ;  /* 0x000000061c007c0c */ /* 0x040fe40008f26670 */
[----:B------:R-:W-:Y:S01]  /*a4b0*/  ISETP.GE.OR P0, PT, R28, UR6, P0 ;  /* 0x000000061c007c0c */ /* 0x000fe20008706670 */
[----:B------:R-:W-:Y:S01]  /*a4c0*/  IMAD R37, R233, UR5, R0 ;  /* 0x00000005e9257c24 */ /* 0x000fe2000f8e0200 */
[----:B------:R-:W-:-:S02]  /*a4d0*/  ISETP.NE.AND P6, PT, R44, RZ, PT ;  /* 0x000000ff2c00720c */ /* 0x000fc40003fc5270 */
[----:B------:R-:W-:Y:S01]  /*a4e0*/  P2R R43, PR, RZ, 0x2 ;  /* 0x00000002ff2b7803 */ /* 0x000fe20000000000 */
[----:B------:R-:W-:Y:S01]  /*a4f0*/  IMAD.IADD R37, R41, 0x1, R37 ;  /* 0x0000000129257824 */ /* 0x000fe200078e0225 */
[----:B------:R-:W-:Y:S02]  /*a500*/  P2R R44, PR, RZ, 0x1 ;  /* 0x00000001ff2c7803 */ /* 0x000fe40000000000 */
[----:B------:R-:W-:Y:S02]  /*a510*/  ISETP.NE.AND P1, PT, R29, RZ, PT ;  /* 0x000000ff1d00720c */ /* 0x000fe40003f25270 */
[----:B------:R-:W-:Y:S02]  /*a520*/  ISETP.NE.AND P0, PT, R31, RZ, PT ;  /* 0x000000ff1f00720c */ /* 0x000fe40003f05270 */
[C---:B------:R-:W-:Y:S02]  /*a530*/  ISETP.GE.OR P5, PT, R28.reuse, UR6, P5 ;  /* 0x000000061c007c0c */ /* 0x040fe4000afa6670 */
[----:B------:R-:W-:-:S02]  /*a540*/  ISETP.GE.OR P3, PT, R28, UR6, P3 ;  /* 0x000000061c007c0c */ /* 0x000fc40009f66670 */
[C---:B------:R-:W-:Y:S02]  /*a550*/  ISETP.GE.OR P2, PT, R28.reuse, UR6, P2 ;  /* 0x000000061c007c0c */ /* 0x040fe40009746670 */
[C---:B------:R-:W-:Y:S02]  /*a560*/  ISETP.GE.OR P1, PT, R28.reuse, UR6, P1 ;  /* 0x000000061c007c0c */ /* 0x040fe40008f26670 */
[C---:B------:R-:W-:Y:S02]  /*a570*/  ISETP.GE.OR P0, PT, R28.reuse, UR6, P0 ;  /* 0x000000061c007c0c */ /* 0x040fe40008706670 */
[----:B------:R-:W-:Y:S01]  /*a580*/  ISETP.GE.OR P6, PT, R28, UR6, P6 ;  /* 0x000000061c007c0c */ /* 0x000fe2000b7c6670 */
[----:B-1--4-:R-:W-:-:S12]  /*a590*/  @P4 BRA `(.L_x_158) ;  /* 0x00000000002c4947 */ /* 0x012fd80003800000 */
        /* <DEDUP_REMOVED lines=10> */
[----:B------:R1:W-:Y:S02]  /*a640*/  STG.E.128 desc[UR8][R38.64], R32 ;  /* 0x0000002026007986 */ /* 0x0003e4000c101d08 */
.L_x_158:
[----:B------:R-:W-:Y:S05]  /*a650*/  BSYNC B1 ;  /* 0x0000000000017941 */ /* 0x000fea0003800000 */
.L_x_157:
[----:B-1----:R1:W2:Y:S01]  /*a660*/  LDS.128 R32, [R30+0x400] ;  /* 0x000400001e207984 */ /* 0x0022a20000000c00 */
[----:B------:R-:W-:Y:S01]  /*a670*/  ISETP.NE.AND P4, PT, R42, RZ, PT ;  /* 0x000000ff2a00720c */ /* 0x000fe20003f85270 */
[----:B------:R-:W-:-:S12]  /*a680*/  BSSY B1, `(.L_x_159) ;  /* 0x0000010000017945 */ /* 0x000fd80003800000 */
        /* <DEDUP_REMOVED lines=15> */
.L_x_160:
[----:B------:R-:W-:Y:S05]  /*a780*/  BSYNC B1 ;  /* 0x0000000000017941 */ /* 0x000fea0003800000 */
.L_x_159:
[----:B-12---:R1:W2:Y:S01]  /*a790*/  LDS.128 R32, [R30+0x800] ;  /* 0x000800001e207984 */ /* 0x0062a20000000c00 */
        /* <DEDUP_REMOVED lines=17> */
.L_x_162:
[----:B------:R-:W-:Y:S05]  /*a8b0*/  BSYNC B1 ;  /* 0x0000000000017941 */ /* 0x000fea0003800000 */
.L_x_161:
[----:B0-----:R-:W0:Y:S01]  /*a8c0*/  LDS.128 R28, [R30+0xc00] ;  /* 0x000c00001e1c7984 */ /* 0x001e220000000c00 */
[----:B------:R-:W-:Y:S01]  /*a8d0*/  ISETP.NE.AND P4, PT, R44, RZ, PT ;  /* 0x000000ff2c00720c */ /* 0x000fe20003f85270 */
[----:B------:R-:W-:-:S12]  /*a8e0*/  BSSY B1, `(.L_x_163) ;  /* 0x0000010000017945 */ /* 0x000fd80003800000 */
[----:B------:R-:W-:Y:S05]  /*a8f0*/  @P4 BRA `(.L_x_164) ;  /* 0x0000000000384947 */ /* 0x000fea0003800000 */
[----:B-12---:R-:W-:Y:S01]  /*a900*/  IADD3 R35, P4, R2, 0x18, RZ ;  /* 0x0000001802237810 */ /* 0x006fe20007f9e0ff */
        /* <DEDUP_REMOVED lines=12> */
[----:B0-----:R4:W-:Y:S02]  /*a9d0*/  STG.E.128 desc[UR8][R34.64], R28 ;  /* 0x0000001c22007986 */ /* 0x0019e4000c101d08 */
.L_x_164:
[----:B------:R-:W-:Y:S05]  /*a9e0*/  BSYNC B1 ;  /* 0x0000000000017941 */ /* 0x000fea0003800000 */
.L_x_163:
[----:B------:R-:W-:Y:S04]  /*a9f0*/  BSSY B1, `(.L_x_165) ;  /* 0x0000010000017945 */ /* 0x000fe80003800000 */
[----:B------:R-:W-:Y:S05]  /*aa00*/  @P5 BRA `(.L_x_166) ;  /* 0x0000000000385947 */ /* 0x000fea0003800000 */
[----:B0---4-:R-:W-:Y:S01]  /*aa10*/  IADD3 R31, P4, R2, 0x20, RZ ;  /* 0x00000020021f7810 */ /* 0x011fe20007f9e0ff */
        /* <DEDUP_REMOVED lines=12> */
[----:B------:R0:W-:Y:S02]  /*aae0*/  STG.E.128 desc[UR8][R30.64], R4 ;  /* 0x000000041e007986 */ /* 0x0001e4000c101d08 */
.L_x_166:
[----:B------:R-:W-:Y:S05]  /*aaf0*/  BSYNC B1 ;  /* 0x0000000000017941 */ /* 0x000fea0003800000 */
.L_x_165:
[----:B------:R-:W-:Y:S04]  /*ab00*/  BSSY B1, `(.L_x_167) ;  /* 0x0000010000017945 */ /* 0x000fe80003800000 */
[----:B------:R-:W-:Y:S05]  /*ab10*/  @P3 BRA `(.L_x_168) ;  /* 0x0000000000383947 */ /* 0x000fea0003800000 */
[----:B0-----:R-:W-:Y:S01]  /*ab20*/  IADD3 R7, P3, R2, 0x28, RZ ;  /* 0x0000002802077810 */ /* 0x001fe20007f7e0ff */
        /* <DEDUP_REMOVED lines=12> */
[----:B---3--:R0:W-:Y:S02]  /*abf0*/  STG.E.128 desc[UR8][R6.64], R8 ;  /* 0x0000000806007986 */ /* 0x0081e4000c101d08 */
.L_x_168:
[----:B------:R-:W-:Y:S05]  /*ac00*/  BSYNC B1 ;  /* 0x0000000000017941 */ /* 0x000fea0003800000 */
.L_x_167:
        /* <DEDUP_REMOVED lines=16> */
.L_x_170:
[----:B------:R-:W-:Y:S05]  /*ad10*/  BSYNC B1 ;  /* 0x0000000000017941 */ /* 0x000fea0003800000 */
.L_x_169:
        /* <DEDUP_REMOVED lines=16> */
.L_x_172:
[----:B------:R-:W-:Y:S05]  /*ae20*/  BSYNC B1 ;  /* 0x0000000000017941 */ /* 0x000fea0003800000 */
.L_x_171:
        /* <DEDUP_REMOVED lines=16> */
.L_x_174:
[----:B------:R-:W-:Y:S05]  /*af30*/  BSYNC B1 ;  /* 0x0000000000017941 */ /* 0x000fea0003800000 */
.L_x_173:
[----:B------:R-:W-:Y:S05]  /*af40*/  @P6 BRA `(.L_x_117) ;  /* 0x0000003c00486947 */ /* 0x000fea0003800000 */
[----:B0-----:R-:W-:Y:S01]  /*af50*/  IADD3 R5, P0, R2, 0x48, RZ ;  /* 0x0000004802057810 */ /* 0x001fe20007f1e0ff */
[----:B------:R-:W-:Y:S01]  /*af60*/  ULDC.64 UR4, c[0x0][0x818] ;  /* 0x0002060000047ab9 */ /* 0x000fe20000000a00 */
[----:B------:R-:W-:Y:S01]  /*af70*/  IMAD.MOV.U32 R2, RZ, RZ, R40 ;  /* 0x000000ffff027224 */ /* 0x000fe200078e0028 */
[----:B------:R-:W-:Y:S02]  /*af80*/  ULDC.64 UR6, c[0x0][0x208] ;  /* 0x0000820000067ab9 */ /* 0x000fe40000000a00 */
[----:B------:R-:W-:Y:S02]  /*af90*/  IMAD.X R0, RZ, RZ, R3, P0 ;  /* 0x000000ffff007224 */ /* 0x000fe400000e0603 */
[----:B------:R-:W-:Y:S02]  /*afa0*/  IMAD.MOV.U32 R3, RZ, RZ, R37 ;  /* 0x000000ffff037224 */ /* 0x000fe400078e0025 */
[----:B------:R-:W-:Y:S02]  /*afb0*/  IMAD R0, R0, UR4, RZ ;  /* 0x0000000400007c24 */ /* 0x000fe4000f8e02ff */
[----:B------:R-:W-:-:S04]  /*afc0*/  IMAD.WIDE.U32 R2, R5, UR4, R2 ;  /* 0x0000000405027c25 */ /* 0x000fc8000f8e0002 */
[----:B------:R-:W-:Y:S01]  /*afd0*/  IMAD R5, R5, UR5, R0 ;  /* 0x0000000505057c24 */ /* 0x000fe2000f8e0200 */
[----:B------:R-:W-:Y:S02]  /*afe0*/  ULDC.64 UR4, c[0x0][0x800] ;  /* 0x0002000000047ab9 */ /* 0x000fe40000000a00 */
[----:B------:R-:W-:Y:S01]  /*aff0*/  LEA R4, P0, R2, UR4, 0x1 ;  /* 0x0000000402047c11 */ /* 0x000fe2000f8008ff */
[----:B------:R-:W-:-:S05]  /*b000*/  IMAD.IADD R3, R3, 0x1, R5 ;  /* 0x0000000103037824 */ /* 0x000fca00078e0205 */
[----:B------:R-:W-:-:S05]  /*b010*/  LEA.HI.X R5, R2, UR5, R3, 0x1, P0 ;  /* 0x0000000502057c11 */ /* 0x000fca00080f0c03 */
[----:B------:R0:W-:Y:S01]  /*b020*/  STG.E.128 desc[UR6][R4.64], R24 ;  /* 0x0000001804007986 */ /* 0x0001e2000c101d06 */
[----:B------:R-:W-:Y:S05]  /*b030*/  BRA `(.L_x_117) ;  /* 0x0000003c000c7947 */ /* 0x000fea0003800000 */
.L_x_135:
[----:B------:R-:W1:Y:S01]  /*b040*/  LDC.64 R4, c[0x0][0x870] ;  /* 0x00021c00ff047b82 */ /* 0x000e620000000a00 */
[----:B------:R-:W-:-:S07]  /*b050*/  ULDC.64 UR6, c[0x0][0x208] ;  /* 0x0000820000067ab9 */ /* 0x000fce0000000a00 */
[----:B0-----:R-:W0:Y:S01]  /*b060*/  LDC.64 R2, c[0x0][0x870] ;  /* 0x00021c00ff027b82 */ /* 0x001e220000000a00 */
[----:B------:R-:W2:Y:S01]  /*b070*/  S2R R8, SR_TID.X ;  /* 0x0000000000087919 */ /* 0x000ea20000002100 */
[----:B------:R-:W3:Y:S06]  /*b080*/  S2R R13, SR_CTAID.X ;  /* 0x00000000000d7919 */ /* 0x000eec0000002500 */
[----:B------:R-:W4:Y:S01]  /*b090*/  LDC.64 R16, c[0x0][0x820] ;  /* 0x00020800ff107b82 */ /* 0x000f220000000a00 */
[----:B-1----:R-:W-:-:S04]  /*b0a0*/  ISETP.NE.U32.AND P1, PT, R4, RZ, PT ;  /* 0x000000ff0400720c */ /* 0x002fc80003f25070 */
[----:B------:R-:W-:Y:S01]  /*b0b0*/  ISETP.NE.AND.EX P1, PT, R5, RZ, PT, P1 ;  /* 0x000000ff0500720c */ /* 0x000fe20003f25310 */
[----:B0-----:R-:W-:Y:S02]  /*b0c0*/  IMAD.WIDE R4, R233, 0x4, R2 ;  /* 0x00000004e9047825 */ /* 0x001fe400078e0202 */
[----:B------:R-:W0:Y:S10]  /*b0d0*/  LDC.64 R2, c[0x0][0x878] ;  /* 0x00021e00ff027b82 */ /* 0x000e340000000a00 */
[----:B------:R-:W3:Y:S01]  /*b0e0*/  @P1 LDG.E R9, desc[UR6][R4.64] ;  /* 0x0000000604091981 */ /* 0x000ee2000c1e1900 */
[----:B------:R-:W-:Y:S01]  /*b0f0*/  ULDC UR4, c[0x0][0x808] ;  /* 0x0002020000047ab9 */ /* 0x000fe20000000800 */
[----:B--2---:R-:W-:Y:S01]  /*b100*/  VIADD R11, R8, 0xffffff80 ;  /* 0xffffff80080b7836 */ /* 0x004fe20000000000 */
[----:B------:R-:W1:Y:S01]  /*b110*/  S2UR UR5, SR_CTAID.Y ;  /* 0x00000000000579c3 */ /* 0x000e620000002600 */
[----:B------:R-:W-:Y:S01]  /*b120*/  IMAD.U32 R0, RZ, RZ, UR4 ;  /* 0x00000004ff007e24 */ /* 0x000fe2000f8e00ff */
[----:B0-----:R-:W-:-:S04]  /*b130*/  ISETP.NE.U32.AND P0, PT, R2, RZ, PT ;  /* 0x000000ff0200720c */ /* 0x001fc80003f05070 */
[----:B------:R-:W-:-:S13]  /*b140*/  ISETP.NE.AND.EX P0, PT, R3, RZ, PT, P0 ;  /* 0x000000ff0300720c */ /* 0x000fda0003f05300 */
[----:B------:R-:W0:Y:S01]  /*b150*/  @P0 LDC.64 R2, c[0x0][0x878] ;  /* 0x00021e00ff020b82 */ /* 0x000e220000000a00 */
[----:B------:R-:W-:-:S04]  /*b160*/  SHF.R.S32.HI R8, RZ, 0x1f, R11 ;  /* 0x0000001fff087819 */ /* 0x000fc8000001140b */
[----:B------:R-:W-:-:S04]  /*b170*/  LEA.HI R8, R8, R11, RZ, 0x5 ;  /* 0x0000000b08087211 */ /* 0x000fc800078f28ff */
[----:B------:R-:W-:Y:S01]  /*b180*/  SHF.R.S32.HI R15, RZ, 0x5, R8 ;  /* 0x00000005ff0f7819 */ /* 0x000fe20000011408 */
[----:B0-----:R-:W-:Y:S01]  /*b190*/  @P0 IMAD.WIDE R6, R233, 0x4, R2 ;  /* 0x00000004e9060825 */ /* 0x001fe200078e0202 */
[----:B------:R-:W-:-:S04]  /*b1a0*/  CS2R R2, SRZ ;  /* 0x0000000000027805 */ /* 0x000fc8000001ff00 */
[----:B------:R0:W5:Y:S01]  /*b1b0*/  @P0 LDG.E R0, desc[UR6][R6.64] ;  /* 0x0000000606000981 */ /* 0x000162000c1e1900 */
[--C-:B---3--:R-:W-:Y:S01]  /*b1c0*/  @P1 SHF.R.S32.HI R3, RZ, 0x1f, R9.reuse ;  /* 0x0000001fff031819 */ /* 0x108fe20000011409 */
[----:B------:R-:W-:Y:S01]  /*b1d0*/  @P1 IMAD.MOV.U32 R2, RZ, RZ, R9 ;  /* 0x000000ffff021224 */ /* 0x000fe200078e0009 */
[----:B01--4-:R-:W-:Y:S06]  /*b1e0*/  @P0 BRA `(.L_x_175) ;  /* 0x0000000000140947 */ /* 0x013fec0003800000 */
[----:B------:R-:W-:Y:S05]  /*b1f0*/  @!P1 BRA `(.L_x_175) ;  /* 0x0000000000109947 */ /* 0x000fea0003800000 */
[----:B------:R-:W-:Y:S02]  /*b200*/  ULDC.64 UR6, c[0x0][0x208] ;  /* 0x0000820000067ab9 */ /* 0x000fe40000000a00 */
[----:B------:R-:W2:Y:S04]  /*b210*/  LDG.E R7, desc[UR6][R4.64] ;  /* 0x0000000604077981 */ /* 0x000ea8000c1e1900 */
[----:B-----5:R-:W2:Y:S02]  /*b220*/  LDG.E R0, desc[UR6][R4.64+0x4] ;  /* 0x0000040604007981 */ /* 0x020ea4000c1e1900 */
[----:B--2---:R-:W-:-:S07]  /*b230*/  IMAD.IADD R0, R0, 0x1, -R7 ;  /* 0x0000000100007824 */ /* 0x004fce00078e0a07 */
.L_x_175:
[----:B------:R-:W-:Y:S01]  /*b240*/  LOP3.LUT R4, R8, 0x1fffffe0, RZ, 0xc0, !PT ;  /* 0x1fffffe008047812 */ /* 0x000fe200078ec0ff */
[----:B------:R-:W-:Y:S01]  /*b250*/  USHF.R.S32.HI UR6, URZ, 0x1f, UR5 ;  /* 0x0000001f3f067899 */ /* 0x000fe20008011405 */
[----:B------:R-:W-:Y:S01]  /*b260*/  IADD3 R2, P0, R15, R2, RZ ;  /* 0x000000020f027210 */ /* 0x000fe20007f1e0ff */
[----:B-----5:R-:W-:Y:S01]  /*b270*/  IMAD R12, R13, -0x50, R0 ;  /* 0xffffffb00d0c7824 */ /* 0x020fe200078e0200 */
[----:B------:R-:W0:Y:S01]  /*b280*/  LDC.64 R18, c[0x0][0x850] ;  /* 0x00021400ff127b82 */ /* 0x000e220000000a00 */
[----:B------:R-:W-:Y:S01]  /*b290*/  IMAD.IADD R4, R11, 0x1, -R4 ;  /* 0x000000010b047824 */ /* 0x000fe200078e0a04 */
[C---:B------:R-:W-:Y:S01]  /*b2a0*/  LEA.HI.X.SX32 R3, R15.reuse, R3, 0x1, P0 ;  /* 0x000000030f037211 */ /* 0x040fe200000f0eff */
[C---:B------:R-:W-:Y:S01]  /*b2b0*/  VIADD R5, R15.reuse, 0x8 ;  /* 0x000000080f057836 */ /* 0x040fe20000000000 */
[-C--:B------:R-:W-:Y:S01]  /*b2c0*/  ISETP.GE.AND P0, PT, R15, R12.reuse, PT ;  /* 0x0000000c0f00720c */ /* 0x080fe20003f06270 */
[----:B------:R-:W-:Y:S01]  /*b2d0*/  IMAD.SHL.U32 R4, R4, 0x8, RZ ;  /* 0x0000000804047824 */ /* 0x000fe200078e00ff */
[----:B------:R-:W-:Y:S01]  /*b2e0*/  ULDC UR7, c[0x0][0x80c] ;  /* 0x0002030000077ab9 */ /* 0x000fe20000000800 */
[----:B------:R-:W-:Y:S01]  /*b2f0*/  IMAD R0, R16, UR6, RZ ;  /* 0x0000000610007c24 */ /* 0x000fe2000f8e02ff */
[-C--:B------:R-:W-:Y:S01]  /*b300*/  ISETP.GE.AND P6, PT, R5, R12.reuse, PT ;  /* 0x0000000c0500720c */ /* 0x080fe20003fc6270 */
[----:B------:R-:W-:Y:S01]  /*b310*/  VIADD R7, R15, 0x10 ;  /* 0x000000100f077836 */ /* 0x000fe20000000000 */
[----:B------:R-:W-:Y:S01]  /*b320*/  SHF.R.S32.HI R5, RZ, 0x1f, R4 ;  /* 0x0000001fff057819 */ /* 0x000fe20000011404 */
[----:B------:R-:W-:Y:S01]  /*b330*/  IMAD R17, R17, UR5, R0 ;  /* 0x0000000511117c24 */ /* 0x000fe2000f8e0200 */
[----:B------:R-:W-:Y:S01]  /*b340*/  SHF.R.S32.HI R0, RZ, 0x1f, R233 ;  /* 0x0000001fff007819 */ /* 0x000fe200000114e9 */
[----:B------:R-:W-:Y:S01]  /*b350*/  VIADD R9, R15, 0x18 ;  /* 0x000000180f097836 */ /* 0x000fe20000000000 */
[----:B------:R-:W-:Y:S01]  /*b360*/  ISETP.GE.OR P2, PT, R4, UR7, P0 ;  /* 0x0000000704007c0c */ /* 0x000fe20008746670 */
[----:B------:R-:W-:Y:S01]  /*b370*/  ULDC.64 UR8, c[0x0][0x828] ;  /* 0x00020a0000087ab9 */ /* 0x000fe20000000a00 */
[-C--:B------:R-:W-:Y:S01]  /*b380*/  ISETP.GE.AND P5, PT, R7, R12.reuse, PT ;  /* 0x0000000c0700720c */ /* 0x080fe20003fa6270 */
[----:B------:R-:W-:Y:S01]  /*b390*/  IMAD.WIDE.U32 R6, R16, UR5, R4 ;  /* 0x0000000510067c25 */ /* 0x000fe2000f8e0004 */
[----:B------:R-:W-:Y:S01]  /*b3a0*/  SEL R14, R0, RZ, !P1 ;  /* 0x000000ff000e7207 */ /* 0x000fe20004800000 */
[----:B------:R-:W-:Y:S01]  /*b3b0*/  BSSY B1, `(.L_x_176) ;  /* 0x000001c000017945 */ /* 0x000fe20003800000 */
[-C--:B------:R-:W-:Y:S01]  /*b3c0*/  ISETP.GE.AND P4, PT, R9, R12.reuse, PT ;  /* 0x0000000c0900720c */ /* 0x080fe20003f86270 */
[----:B------:R-:W-:Y:S01]  /*b3d0*/  VIADD R9, R15, 0x20 ;  /* 0x000000200f097836 */ /* 0x000fe20000000000 */
[----:B------:R-:W-:Y:S01]  /*b3e0*/  SEL R233, R233, RZ, !P1 ;  /* 0x000000ffe9e97207 */ /* 0x000fe20004800000 */
[----:B------:R-:W-:Y:S01]  /*b3f0*/  IMAD.IADD R7, R17, 0x1, R7 ;  /* 0x0000000111077824 */ /* 0x000fe200078e0207 */
[----:B------:R-:W-:Y:S01]  /*b400*/  P2R R20, PR, RZ, 0x40 ;  /* 0x00000040ff147803 */ /* 0x000fe20000000000 */
[----:B------:R-:W-:Y:S01]  /*b410*/  IMAD R0, R14, UR8, RZ ;  /* 0x000000080e007c24 */ /* 0x000fe2000f8e02ff */
[----:B------:R-:W-:Y:S01]  /*b420*/  ISETP.GE.AND P3, PT, R9, R12, PT ;  /* 0x0000000c0900720c */ /* 0x000fe20003f66270 */
[----:B------:R-:W-:Y:S01]  /*b430*/  IMAD.WIDE.U32 R10, R233, UR8, R6 ;  /* 0x00000008e90a7c25 */ /* 0x000fe2000f8e0006 */
[----:B------:R-:W-:-:S02]  /*b440*/  P2R R22, PR, RZ, 0x20 ;  /* 0x00000020ff167803 */ /* 0x000fc40000000000 */
[----:B------:R-:W-:Y:S01]  /*b450*/  P2R R16, PR, RZ, 0x10 ;  /* 0x00000010ff107803 */ /* 0x000fe20000000000 */
[----:B------:R-:W-:Y:S01]  /*b460*/  IMAD R9, R233, UR9, R0 ;  /* 0x00000009e9097c24 */ /* 0x000fe2000f8e0200 */
[----:B------:R-:W-:Y:S01]  /*b470*/  P2R R23, PR, RZ, 0x8 ;  /* 0x00000008ff177803 */ /* 0x000fe20000000000 */
[----:B------:R-:W-:Y:S01]  /*b480*/  IMAD.WIDE R2, R13, 0x50, R2 ;  /* 0x000000500d027825 */ /* 0x000fe200078e0202 */
[----:B------:R-:W-:-:S03]  /*b490*/  ISETP.GE.OR P1, PT, R4, UR7, P6 ;  /* 0x0000000704007c0c */ /* 0x000fc6000b726670 */
[----:B------:R-:W-:Y:S01]  /*b4a0*/  IMAD.IADD R9, R11, 0x1, R9 ;  /* 0x000000010b097824 */ /* 0x000fe200078e0209 */
[----:B------:R-:W-:Y:S09]  /*b4b0*/  @P2 BRA `(.L_x_177) ;  /* 0x00000000002c2947 */ /* 0x000ff20003800000 */
        /* <DEDUP_REMOVED lines=10> */
[----:B------:R1:W-:Y:S02]  /*b560*/  STG.E.128 desc[UR10][R24.64], RZ ;  /* 0x000000ff18007986 */ /* 0x0003e4000c101d0a */
.L_x_177:
[----:B------:R-:W-:Y:S05]  /*b570*/  BSYNC B1 ;  /* 0x0000000000017941 */ /* 0x000fea0003800000 */
.L_x_176:
[----:B------:R-:W-:Y:S01]  /*b580*/  BSSY B1, `(.L_x_178) ;  /* 0x0000011000017945 */ /* 0x000fe20003800000 */
[----:B------:R-:W-:-:S03]  /*b590*/  ISETP.GE.OR P2, PT, R4, UR7, P5 ;  /* 0x0000000704007c0c */ /* 0x000fc6000af46670 */
[----:B------:R-:W-:Y:S10]  /*b5a0*/  @P1 BRA `(.L_x_179) ;  /* 0x0000000000381947 */ /* 0x000ff40003800000 */
        /* <DEDUP_REMOVED lines=10> */
[----:B-1----:R-:W-:Y:S01]  /*b650*/  LEA R24, P1, R6, UR8, 0x1 ;  /* 0x0000000806187c11 */ /* 0x002fe2000f8208ff */
[----:B------:R-:W-:-:S05]  /*b660*/  IMAD.IADD R7, R7, 0x1, R13 ;  /* 0x0000000107077824 */ /* 0x000fca00078e020d */
[----:B------:R-:W-:-:S05]  /*b670*/  LEA.HI.X R25, R6, UR9, R7, 0x1, P1 ;  /* 0x0000000906197c11 */ /* 0x000fca00088f0c07 */
[----:B------:R2:W-:Y:S02]  /*b680*/  STG.E.128 desc[UR10][R24.64], RZ ;  /* 0x000000ff18007986 */ /* 0x0005e4000c101d0a */
.L_x_179:
[----:B------:R-:W-:Y:S05]  /*b690*/  BSYNC B1 ;  /* 0x0000000000017941 */ /* 0x000fea0003800000 */
.L_x_178:
        /* <DEDUP_REMOVED lines=13> */
[----:B-12---:R-:W-:Y:S01]  /*b770*/  LEA R24, P2, R6, UR8, 0x1 ;  /* 0x0000000806187c11 */ /* 0x006fe2000f8408ff */
[----:B------:R-:W-:-:S05]  /*b780*/  IMAD.IADD R7, R7, 0x1, R13 ;  /* 0x0000000107077824 */ /* 0x000fca00078e020d */
[----:B------:R-:W-:-:S05]  /*b790*/  LEA.HI.X R25, R6, UR9, R7, 0x1, P2 ;  /* 0x0000000906197c11 */ /* 0x000fca00090f0c07 */
[----:B------:R3:W-:Y:S02]  /*b7a0*/  STG.E.128 desc[UR10][R24.64], RZ ;  /* 0x000000ff18007986 */ /* 0x0007e4000c101d0a */
.L_x_181:
[----:B------:R-:W-:Y:S05]  /*b7b0*/  BSYNC B1 ;  /* 0x0000000000017941 */ /* 0x000fea0003800000 */
.L_x_180:
[----:B------:R-:W-:Y:S01]  /*b7c0*/  BSSY B1, `(.L_x_182) ;  /* 0x0000012000017945 */ /* 0x000fe20003800000 */
[----:B------:R-:W-:Y:S01]  /*b7d0*/  ISETP.GE.OR P2, PT, R4, UR7, P3 ;  /* 0x0000000704007c0c */ /* 0x000fe20009f46670 */
[----:B------:R-:W-:Y:S02]  /*b7e0*/  VIADD R17, R15, 0x28 ;  /* 0x000000280f117836 */ /* 0x000fe40000000000 */
        /* <DEDUP_REMOVED lines=11> */
[----:B-123--:R-:W-:Y:S01]  /*b8a0*/  LEA R24, P1, R6, UR8, 0x1 ;  /* 0x0000000806187c11 */ /* 0x00efe2000f8208ff */
[----:B------:R-:W-:-:S05]  /*b8b0*/  IMAD.IADD R7, R7, 0x1, R13 ;  /* 0x0000000107077824 */ /* 0x000fca00078e020d */
[----:B------:R-:W-:-:S05]  /*b8c0*/  LEA.HI.X R25, R6, UR9, R7, 0x1, P1 ;  /* 0x0000000906197c11 */ /* 0x000fca00088f0c07 */
[----:B------:R4:W-:Y:S02]  /*b8d0*/  STG.E.128 desc[UR10][R24.64], RZ ;  /* 0x000000ff18007986 */ /* 0x0009e4000c101d0a */
.L_x_183:
[----:B------:R-:W-:Y:S05]  /*b8e0*/  BSYNC B1 ;  /* 0x0000000000017941 */ /* 0x000fea0003800000 */
.L_x_182:
[----:B------:R-:W-:Y:S01]  /*b8f0*/  BSSY B1, `(.L_x_184) ;  /* 0x0000011000017945 */ /* 0x000fe20003800000 */
[----:B------:R-:W-:-:S03]  /*b900*/  ISETP.GE.AND P1, PT, R17, R12, PT ;  /* 0x0000000c1100720c */ /* 0x000fc60003f26270 */
        /* <DEDUP_REMOVED lines=11> */
[----:B-1234-:R-:W-:Y:S01]  /*b9c0*/  LEA R24, P2, R6, UR8, 0x1 ;  /* 0x0000000806187c11 */ /* 0x01efe2000f8408ff */
[----:B------:R-:W-:-:S05]  /*b9d0*/  IMAD.IADD R7, R7, 0x1, R13 ;  /* 0x0000000107077824 */ /* 0x000fca00078e020d */
[----:B------:R-:W-:-:S05]  /*b9e0*/  LEA.HI.X R25, R6, UR9, R7, 0x1, P2 ;  /* 0x0000000906197c11 */ /* 0x000fca00090f0c07 */
[----:B------:R1:W-:Y:S02]  /*b9f0*/  STG.E.128 desc[UR10][R24.64], RZ ;  /* 0x000000ff18007986 */ /* 0x0003e4000c101d0a */
.L_x_185:
[----:B------:R-:W-:Y:S05]  /*ba00*/  BSYNC B1 ;  /* 0x0000000000017941 */ /* 0x000fea0003800000 */
.L_x_184:
[----:B------:R-:W-:Y:S01]  /*ba10*/  ISETP.GE.OR P2, PT, R4, UR7, P1 ;  /* 0x0000000704007c0c */ /* 0x000fe20008f46670 */
[----:B0-----:R-:W-:Y:S01]  /*ba20*/  IMAD R0, R18, UR6, RZ ;  /* 0x0000000612007c24 */ /* 0x001fe2000f8e02ff */
[----:B------:R-:W-:Y:S01]  /*ba30*/  BSSY B1, `(.L_x_186) ;  /* 0x0000012000017945 */ /* 0x000fe20003800000 */
[----:B------:R-:W-:Y:S02]  /*ba40*/  VIADD R17, R15, 0x30 ;  /* 0x000000300f117836 */ /* 0x000fe40000000000 */
[----:B------:R-:W-:-:S08]  /*ba50*/  IMAD R21, R19, UR5, R0 ;  /* 0x0000000513157c24 */ /* 0x000fd0000f8e0200 */
[----:B------:R-:W-:Y:S05]  /*ba60*/  @P2 BRA `(.L_x_187) ;  /* 0x0000000000382947 */ /* 0x000fea0003800000 */
        /* <DEDUP_REMOVED lines=14> */
.L_x_187:
[----:B------:R-:W-:Y:S05]  /*bb50*/  BSYNC B1 ;  /* 0x0000000000017941 */ /* 0x000fea0003800000 */
.L_x_186:
[----:B------:R-:W-:Y:S01]  /*bb60*/  ISETP.GE.AND P2, PT, R17, R12, PT ;  /* 0x0000000c1100720c */ /* 0x000fe20003f46270 */
[----:B------:R-:W-:Y:S01]  /*bb70*/  ULDC UR4, c[0x0][0x83c] ;  /* 0x00020f0000047ab9 */ /* 0x000fe20000000800 */
[----:B------:R-:W-:Y:S01]  /*bb80*/  BSSY B1, `(.L_x_188) ;  /* 0x0000014000017945 */ /* 0x000fe20003800000 */
[C---:B------:R-:W-:Y:S01]  /*bb90*/  VIADD R17, R15.reuse, 0x38 ;  /* 0x000000380f117836 */ /* 0x040fe20000000000 */
[----:B------:R-:W-:Y:S01]  /*bba0*/  ISETP.GE.OR P3, PT, R4, UR7, P2 ;  /* 0x0000000704007c0c */ /* 0x000fe20009766670 */
[C---:B------:R-:W-:Y:S02]  /*bbb0*/  VIADD R19, R15.reuse, 0x40 ;  /* 0x000000400f137836 */ /* 0x040fe40000000000 */
[----:B------:R-:W-:-:S10]  /*bbc0*/  VIADD R15, R15, 0x48 ;  /* 0x000000480f0f7836 */ /* 0x000fd40000000000 */
        /* <DEDUP_REMOVED lines=11> */
[----:B01234-:R-:W-:Y:S01]  /*bc80*/  LEA R24, P3, R6, UR8, 0x1 ;  /* 0x0000000806187c11 */ /* 0x01ffe2000f8608ff */
[----:B------:R-:W-:-:S05]  /*bc90*/  IMAD.IADD R7, R7, 0x1, R13 ;  /* 0x0000000107077824 */ /* 0x000fca00078e020d */
[----:B------:R-:W-:-:S05]  /*bca0*/  LEA.HI.X R25, R6, UR9, R7, 0x1, P3 ;  /* 0x0000000906197c11 */ /* 0x000fca00098f0c07 */
[----:B------:R0:W-:Y:S02]  /*bcb0*/  STG.E.128 desc[UR10][R24.64], RZ ;  /* 0x000000ff18007986 */ /* 0x0001e4000c101d0a */
.L_x_189:
[----:B------:R-:W-:Y:S05]  /*bcc0*/  BSYNC B1 ;  /* 0x0000000000017941 */ /* 0x000fea0003800000 */
.L_x_188:
[----:B------:R-:W-:Y:S01]  /*bcd0*/  ISETP.GE.AND P3, PT, R17, R12, PT ;  /* 0x0000000c1100720c */ /* 0x000fe20003f66270 */
[----:B------:R-:W-:Y:S03]  /*bce0*/  BSSY B1, `(.L_x_190) ;  /* 0x0000011000017945 */ /* 0x000fe60003800000 */
[----:B------:R-:W-:-:S13]  /*bcf0*/  ISETP.GE.OR P4, PT, R4, UR7, P3 ;  /* 0x0000000704007c0c */ /* 0x000fda0009f86670 */
        /* <DEDUP_REMOVED lines=15> */
.L_x_191:
[----:B------:R-:W-:Y:S05]  /*bdf0*/  BSYNC B1 ;  /* 0x0000000000017941 */ /* 0x000fea0003800000 */
.L_x_190:
        /* <DEDUP_REMOVED lines=18> */
.L_x_193:
[----:B------:R-:W-:Y:S05]  /*bf20*/  BSYNC B1 ;  /* 0x0000000000017941 */ /* 0x000fea0003800000 */
.L_x_192:
        /* <DEDUP_REMOVED lines=17> */
[----:B------:R0:W-:Y:S02]  /*c040*/  STG.E.128 desc[UR10][R8.64], RZ ;  /* 0x000000ff08007986 */ /* 0x0001e4000c101d0a */
.L_x_195:
[----:B------:R-:W-:Y:S05]  /*c050*/  BSYNC B1 ;  /* 0x0000000000017941 */ /* 0x000fea0003800000 */
.L_x_194:
[----:B------:R-:W-:Y:S01]  /*c060*/  P2R R0, PR, RZ, 0x8 ;  /* 0x00000008ff007803 */ /* 0x000fe20000000000 */
[----:B------:R-:W-:Y:S01]  /*c070*/  IMAD.WIDE.U32 R6, R18, UR5, R4 ;  /* 0x0000000512067c25 */ /* 0x000fe2000f8e0004 */
[----:B------:R-:W-:Y:S01]  /*c080*/  ISETP.NE.AND P3, PT, R20, RZ, PT ;  /* 0x000000ff1400720c */ /* 0x000fe20003f65270 */
[----:B------:R-:W-:Y:S01]  /*c090*/  ULDC.64 UR6, c[0x0][0x858] ;  /* 0x0002160000067ab9 */ /* 0x000fe20000000a00 */
[----:B0-----:R-:W-:Y:S01]  /*c0a0*/  P2R R8, PR, RZ, 0x10 ;  /* 0x00000010ff087803 */ /* 0x001fe20000000000 */
[----:B------:R-:W-:Y:S01]  /*c0b0*/  IMAD.IADD R7, R21, 0x1, R7 ;  /* 0x0000000115077824 */ /* 0x000fe200078e0207 */
[----:B------:R-:W-:Y:S01]  /*c0c0*/  P2R R9, PR, RZ, 0x20 ;  /* 0x00000020ff097803 */ /* 0x000fe20000000000 */
[----:B------:R-:W-:Y:S01]  /*c0d0*/  BSSY B1, `(.L_x_196) ;  /* 0x0000024000017945 */ /* 0x000fe20003800000 */
[----:B------:R-:W-:Y:S02]  /*c0e0*/  ISETP.GE.OR P0, PT, R4, UR4, P0 ;  /* 0x0000000404007c0c */ /* 0x000fe40008706670 */
[----:B------:R-:W-:-:S02]  /*c0f0*/  ISETP.NE.AND P4, PT, R22, RZ, PT ;  /* 0x000000ff1600720c */ /* 0x000fc40003f85270 */
[----:B------:R-:W-:Y:S02]  /*c100*/  ISETP.NE.AND P5, PT, R16, RZ, PT ;  /* 0x000000ff1000720c */ /* 0x000fe40003fa5270 */
[C---:B------:R-:W-:Y:S02]  /*c110*/  ISETP.GE.OR P3, PT, R4.reuse, UR4, P3 ;  /* 0x0000000404007c0c */ /* 0x040fe40009f66670 */
[C---:B------:R-:W-:Y:S02]  /*c120*/  ISETP.GE.OR P4, PT, R4.reuse, UR4, P4 ;  /* 0x0000000404007c0c */ /* 0x040fe4000a786670 */
[----:B------:R-:W-:Y:S02]  /*c130*/  P2R R10, PR, RZ, 0x8 ;  /* 0x00000008ff0a7803 */ /* 0x000fe40000000000 */
[----:B------:R-:W-:Y:S02]  /*c140*/  ISETP.GE.OR P5, PT, R4, UR4, P5 ;  /* 0x0000000404007c0c */ /* 0x000fe4000afa6670 */
[----:B------:R-:W-:Y:S01]  /*c150*/  ISETP.NE.AND P3, PT, R0, RZ, PT ;  /* 0x000000ff0000720c */ /* 0x000fe20003f65270 */
[----:B------:R-:W-:Y:S01]  /*c160*/  IMAD R0, R14, UR6, RZ ;  /* 0x000000060e007c24 */ /* 0x000fe2000f8e02ff */
[----:B------:R-:W-:-:S02]  /*c170*/  P2R R12, PR, RZ, 0x10 ;  /* 0x00000010ff0c7803 */ /* 0x000fc40000000000 */
[----:B------:R-:W-:Y:S01]  /*c180*/  P2R R13, PR, RZ, 0x20 ;  /* 0x00000020ff0d7803 */ /* 0x000fe20000000000 */
[----:B------:R-:W-:Y:S01]  /*c190*/  IMAD R5, R233, UR7, R0 ;  /* 0x00000007e9057c24 */ /* 0x000fe2000f8e0200 */
[----:B------:R-:W-:Y:S02]  /*c1a0*/  ISETP.NE.AND P4, PT, R8, RZ, PT ;  /* 0x000000ff0800720c */ /* 0x000fe40003f85270 */
[----:B------:R-:W-:Y:S01]  /*c1b0*/  ISETP.NE.AND P5, PT, R9, RZ, PT ;  /* 0x000000ff0900720c */ /* 0x000fe20003fa5270 */
[----:B------:R-:W-:Y:S01]  /*c1c0*/  IMAD.WIDE.U32 R8, R233, UR6, R6 ;  /* 0x00000006e9087c25 */ /* 0x000fe2000f8e0006 */
[----:B------:R-:W-:Y:S02]  /*c1d0*/  ISETP.NE.AND P6, PT, R23, RZ, PT ;  /* 0x000000ff1700720c */ /* 0x000fe40003fc5270 */
[C---:B------:R-:W-:Y:S01]  /*c1e0*/  ISETP.GE.OR P1, PT, R4.reuse, UR4, P1 ;  /* 0x0000000404007c0c */ /* 0x040fe20008f26670 */
[----:B------:R-:W-:Y:S01]  /*c1f0*/  IMAD.IADD R7, R9, 0x1, R5 ;  /* 0x0000000109077824 */ /* 0x000fe200078e0205 */
[----:B------:R-:W-:-:S02]  /*c200*/  ISETP.GE.OR P6, PT, R4, UR4, P6 ;  /* 0x0000000404007c0c */ /* 0x000fc4000b7c6670 */
[C---:B------:R-:W-:Y:S02]  /*c210*/  ISETP.GE.OR P2, PT, R4.reuse, UR4, P2 ;  /* 0x0000000404007c0c */ /* 0x040fe40009746670 */
[C---:B------:R-:W-:Y:S02]  /*c220*/  ISETP.GE.OR P3, PT, R4.reuse, UR4, P3 ;  /* 0x0000000404007c0c */ /* 0x040fe40009f66670 */
[C---:B------:R-:W-:Y:S02]  /*c230*/  ISETP.GE.OR P4, PT, R4.reuse, UR4, P4 ;  /* 0x0000000404007c0c */ /* 0x040fe4000a786670 */
[----:B------:R-:W-:Y:S01]  /*c240*/  ISETP.GE.OR P5, PT, R4, UR4, P5 ;  /* 0x0000000404007c0c */ /* 0x000fe2000afa6670 */
[----:B------:R-:W-:-:S12]  /*c250*/  @P0 BRA `(.L_x_197) ;  /* 0x00000000002c0947 */ /* 0x000fd80003800000 */
        /* <DEDUP_REMOVED lines=11> */
.L_x_197:
[----:B------:R-:W-:Y:S05]  /*c310*/  BSYNC B1 ;  /* 0x0000000000017941 */ /* 0x000fea0003800000 */
.L_x_196:
[----:B------:R-:W-:Y:S01]  /*c320*/  ISETP.NE.AND P0, PT, R10, RZ, PT ;  /* 0x000000ff0a00720c */ /* 0x000fe20003f05270 */
[----:B------:R-:W-:-:S12]  /*c330*/  BSSY B1, `(.L_x_198) ;  /* 0x0000010000017945 */ /* 0x000fd80003800000 */
        /* <DEDUP_REMOVED lines=15> */
.L_x_199:
[----:B------:R-:W-:Y:S05]  /*c430*/  BSYNC B1 ;  /* 0x0000000000017941 */ /* 0x000fea0003800000 */
.L_x_198:
[----:B------:R-:W-:Y:S01]  /*c440*/  ISETP.NE.AND P0, PT, R12, RZ, PT ;  /* 0x000000ff0c00720c */ /* 0x000fe20003f05270 */
[----:B------:R-:W-:-:S12]  /*c450*/  BSSY B1, `(.L_x_200) ;  /* 0x0000010000017945 */ /* 0x000fd80003800000 */
        /* <DEDUP_REMOVED lines=15> */
.L_x_201:
[----:B------:R-:W-:Y:S05]  /*c550*/  BSYNC B1 ;  /* 0x0000000000017941 */ /* 0x000fea0003800000 */
.L_x_200:
        /* <DEDUP_REMOVED lines=17> */
.L_x_203:
[----:B------:R-:W-:Y:S05]  /*c670*/  BSYNC B1 ;  /* 0x0000000000017941 */ /* 0x000fea0003800000 */
.L_x_202:
        /* <DEDUP_REMOVED lines=16> */
.L_x_205:
[----:B------:R-:W-:Y:S05]  /*c780*/  BSYNC B1 ;  /* 0x0000000000017941 */ /* 0x000fea0003800000 */
.L_x_204:
        /* <DEDUP_REMOVED lines=16> */
.L_x_207:
[----:B------:R-:W-:Y:S05]  /*c890*/  BSYNC B1 ;  /* 0x0000000000017941 */ /* 0x000fea0003800000 */
.L_x_206:
        /* <DEDUP_REMOVED lines=16> */
.L_x_209:
[----:B------:R-:W-:Y:S05]  /*c9a0*/  BSYNC B1 ;  /* 0x0000000000017941 */ /* 0x000fea0003800000 */
.L_x_208:
        /* <DEDUP_REMOVED lines=16> */
.L_x_211:
[----:B------:R-:W-:Y:S05]  /*cab0*/  BSYNC B1 ;  /* 0x0000000000017941 */ /* 0x000fea0003800000 */
.L_x_210:
        /* <DEDUP_REMOVED lines=16> */
.L_x_213:
[----:B------:R-:W-:Y:S05]  /*cbc0*/  BSYNC B1 ;  /* 0x0000000000017941 */ /* 0x000fea0003800000 */
.L_x_212:
[----:B------:R-:W-:Y:S05]  /*cbd0*/  @P5 BRA `(.L_x_117) ;  /* 0x0000002000245947 */ /* 0x000fea0003800000 */
[----:B------:R-:W-:Y:S01]  /*cbe0*/  IADD3 R5, P0, R2, 0x48, RZ ;  /* 0x0000004802057810 */ /* 0x000fe20007f1e0ff */
        /* <DEDUP_REMOVED lines=12> */
[----:B------:R0:W-:Y:S01]  /*ccb0*/  STG.E.128 desc[UR6][R4.64], RZ ;  /* 0x000000ff04007986 */ /* 0x0001e2000c101d06 */
[----:B------:R-:W-:Y:S05]  /*ccc0*/  BRA `(.L_x_117) ;  /* 0x0000001c00e87947 */ /* 0x000fea0003800000 */
.L_x_112:
[----:B------:R-:W-:-:S08]  /*ccd0*/  NOP ;  /* 0x0000000000007918 */ /* 0x000fd00000000000 */
[----:B------:R-:W0:-:S00]  /*cce0*/  USETMAXREG.DEALLOC.CTAPOOL 0x18 ;  /* 0x00000018000079c8 */ /* 0x000e0000080e0500 */
[----:B0-----:R-:W-:-:S06]  /*ccf0*/  LOP3.LUT R0, R0, 0x3, RZ, 0xc0, !PT ;  /* 0x0000000300007812 */ /* 0x001fcc00078ec0ff */
[----:B------:R-:W0:Y:S02]  /*cd00*/  SHFL.IDX PT, R0, R0, RZ, 0x1f ;  /* 0x00001fff00007589 */ /* 0x000e2400000e0000 */
[----:B0-----:R-:W-:-:S13]  /*cd10*/  ISETP.NE.AND P0, PT, R0, RZ, PT ;  /* 0x000000ff0000720c */ /* 0x001fda0003f05270 */
[----:B------:R-:W-:Y:S05]  /*cd20*/  @P0 BRA `(.L_x_117) ;  /* 0x0000001c00d00947 */ /* 0x000fea0003800000 */
[----:B------:R-:W-:Y:S01]  /*cd30*/  ULDC.64 UR4, c[0x0][0x8d8] ;  /* 0x0002360000047ab9 */ /* 0x000fe20000000a00 */
[----:B------:R-:W0:Y:S01]  /*cd40*/  S2R R9, SR_CTAID.Z ;  /* 0x0000000000097919 */ /* 0x000e220000002700 */
[----:B------:R-:W-:Y:S01]  /*cd50*/  ISETP.NE.U32.AND P0, PT, RZ, UR4, PT ;  /* 0x00000004ff007c0c */ /* 0x000fe2000bf05070 */
[----:B------:R-:W1:Y:S03]  /*cd60*/  S2UR UR20, SR_CTAID.Y ;  /* 0x00000000001479c3 */ /* 0x000e660000002600 */
[----:B------:R-:W-:-:S13]  /*cd70*/  ISETP.NE.AND.EX P0, PT, RZ, UR5, PT, P0 ;  /* 0x00000005ff007c0c */ /* 0x000fda000bf05300 */
[----:B------:R-:W-:Y:S05]  /*cd80*/  @!P0 BRA `(.L_x_214) ;  /* 0x0000000000148947 */ /* 0x000fea0003800000 */
[----:B------:R-:W0:Y:S01]  /*cd90*/  LDC.64 R2, c[0x0][0x8d8] ;  /* 0x00023600ff027b82 */ /* 0x000e220000000a00 */
[----:B------:R-:W-:Y:S01]  /*cda0*/  ULDC.64 UR4, c[0x0][0x208] ;  /* 0x0000820000047ab9 */ /* 0x000fe20000000a00 */
[----:B0-----:R-:W-:-:S05]  /*cdb0*/  IMAD.WIDE R2, R9, 0x4, R2 ;  /* 0x0000000409027825 */ /* 0x001fca00078e0202 */
[----:B------:R0:W5:Y:S01]  /*cdc0*/  LDG.E R5, desc[UR4][R2.64] ;  /* 0x0000000402057981 */ /* 0x000162000c1e1900 */
[----:B------:R-:W-:Y:S05]  /*cdd0*/  BRA `(.L_x_215) ;  /* 0x0000000000307947 */ /* 0x000fea0003800000 */
.L_x_214:
        /* <DEDUP_REMOVED lines=9> */
[----:B--2---:R-:W-:Y:S01]  /*ce70*/  IMAD.IADD R5, R0, 0x1, -R5 ;  /* 0x0000000100057824 */ /* 0x004fe200078e0a05 */
[----:B------:R-:W-:Y:S06]  /*ce80*/  BRA `(.L_x_215) ;  /* 0x0000000000047947 */ /* 0x000fec0003800000 */
.L_x_216:
[----:B------:R-:W2:Y:S02]  /*ce90*/  LDC R5, c[0x0][0x8bc] ;  /* 0x00022f00ff057b82 */ /* 0x000ea40000000800 */
.L_x_215:
[----:B------:R-:W3:Y:S01]  /*cea0*/  S2R R12, SR_CTAID.X ;  /* 0x00000000000c7919 */ /* 0x000ee20000002500 */
[----:B------:R-:W-:Y:S02]  /*ceb0*/  IMAD.MOV.U32 R0, RZ, RZ, 0x1 ;  /* 0x00000001ff007424 */ /* 0x000fe400078e00ff */
[----:B------:R-:W-:Y:S02]  /*cec0*/  IMAD.MOV.U32 R4, RZ, RZ, 0x1 ;  /* 0x00000001ff047424 */ /* 0x000fe400078e00ff */
[----:B---3--:R-:W-:-:S05]  /*ced0*/  IMAD R12, R12, 0x50, RZ ;  /* 0x000000500c0c7824 */ /* 0x008fca00078e02ff */
[----:B--2--5:R-:W-:Y:S01]  /*cee0*/  ISETP.GE.AND P0, PT, R12, R5, PT ;  /* 0x000000050c00720c */ /* 0x024fe20003f06270 */
[----:B------:R-:W-:-:S03]  /*cef0*/  IMAD.MOV.U32 R5, RZ, RZ, RZ ;  /* 0x000000ffff057224 */ /* 0x000fc600078e00ff */
[----:B0-----:R-:W-:-:S04]  /*cf00*/  SEL R9, R9, 0xffffffff, !P0 ;  /* 0xffffffff09097807 */ /* 0x001fc80004000000 */
[----:B------:R-:W-:-:S13]  /*cf10*/  ISETP.GE.AND P0, PT, R9, RZ, PT ;  /* 0x000000ff0900720c */ /* 0x000fda0003f06270 */
[----:B------:R-:W-:Y:S05]  /*cf20*/  @!P0 BRA `(.L_x_217) ;  /* 0x0000001800d48947 */ /* 0x000fea0003800000 */
[----:B------:R-:W0:Y:S01]  /*cf30*/  LDC.64 R10, c[0x0][0x770] ;  /* 0x0001dc00ff0a7b82 */ /* 0x000e220000000a00 */
[----:B------:R-:W-:-:S07]  /*cf40*/  ULDC.64 UR6, c[0x0][0x208] ;  /* 0x0000820000067ab9 */ /* 0x000fce0000000a00 */
[----:B------:R-:W2:Y:S08]  /*cf50*/  LDC.64 R4, c[0x0][0x770] ;  /* 0x0001dc00ff047b82 */ /* 0x000eb00000000a00 */
[----:B------:R-:W3:Y:S01]  /*cf60*/  LDC.64 R6, c[0x0][0x778] ;  /* 0x0001de00ff067b82 */ /* 0x000ee20000000a00 */
[----:B0-----:R-:W-:-:S07]  /*cf70*/  ISETP.NE.U32.AND P1, PT, R10, RZ, PT ;  /* 0x000000ff0a00720c */ /* 0x001fce0003f25070 */
[----:B------:R-:W0:Y:S01]  /*cf80*/  LDC.64 R2, c[0x0][0x780] ;  /* 0x0001e000ff027b82 */ /* 0x000e220000000a00 */
[----:B------:R-:W-:Y:S01]  /*cf90*/  ISETP.NE.AND.EX P1, PT, R11, RZ, PT, P1 ;  /* 0x000000ff0b00720c */ /* 0x000fe20003f25310 */
[----:B--2---:R-:W-:Y:S01]  /*cfa0*/  IMAD.WIDE R4, R9, 0x4, R4 ;  /* 0x0000000409047825 */ /* 0x004fe200078e0204 */
[----:B---3--:R-:W-:-:S11]  /*cfb0*/  ISETP.NE.U32.AND P0, PT, R6, RZ, PT ;  /* 0x000000ff0600720c */ /* 0x008fd60003f05070 */
[----:B------:R-:W2:Y:S01]  /*cfc0*/  @P1 LDG.E R14, desc[UR6][R4.64] ;  /* 0x00000006040e1981 */ /* 0x000ea2000c1e1900 */
[----:B------:R-:W-:-:S03]  /*cfd0*/  ISETP.NE.AND.EX P0, PT, R7, RZ, PT, P0 ;  /* 0x000000ff0700720c */ /* 0x000fc60003f05300 */
[----:B------:R-:W3:Y:S01]  /*cfe0*/  @P1 LDG.E R15, desc[UR6][R4.64] ;  /* 0x00000006040f1981 */ /* 0x000ee2000c1e1900 */
[----:B0-----:R-:W-:-:S04]  /*cff0*/  ISETP.NE.U32.AND P2, PT, R2, RZ, PT ;  /* 0x000000ff0200720c */ /* 0x001fc80003f45070 */
[----:B------:R-:W-:-:S05]  /*d000*/  ISETP.NE.AND.EX P2, PT, R3, RZ, PT, P2 ;  /* 0x000000ff0300720c */ /* 0x000fca0003f45320 */
[----:B------:R-:W0:Y:S08]  /*d010*/  @P0 LDC.64 R2, c[0x0][0x778] ;  /* 0x0001de00ff020b82 */ /* 0x000e300000000a00 */
[----:B------:R-:W4:Y:S01]  /*d020*/  @P2 LDC.64 R6, c[0x0][0x780] ;  /* 0x0001e000ff062b82 */ /* 0x000f220000000a00 */
[----:B------:R-:W-:Y:S01]  /*d030*/  IMAD.MOV.U32 R13, RZ, RZ, RZ ;  /* 0x000000ffff0d7224 */ /* 0x000fe200078e00ff */
[----:B------:R-:W-:Y:S01]  /*d040*/  ULDC UR4, c[0x0][0x280] ;  /* 0x0000a00000047ab9 */ /* 0x000fe20000000800 */
[----:B0-----:R-:W-:-:S05]  /*d050*/  @P0 IMAD.WIDE R2, R9, 0x4, R2 ;  /* 0x0000000409020825 */ /* 0x001fca00078e0202 */
[----:B------:R4:W5:Y:S01]  /*d060*/  @P0 LDG.E R13, desc[UR6][R2.64] ;  /* 0x00000006020d0981 */ /* 0x000962000c1e1900 */
[----:B------:R-:W-:Y:S02]  /*d070*/  IMAD.U32 R8, RZ, RZ, UR4 ;  /* 0x00000004ff087e24 */ /* 0x000fe4000f8e00ff */
[----:B----4-:R-:W-:Y:S01]  /*d080*/  @P2 IMAD.WIDE R2, R9, 0x4, R6 ;  /* 0x0000000409022825 */ /* 0x010fe200078e0206 */
[----:B------:R-:W-:-:S04]  /*d090*/  VOTEU.ANY UP0, P1 ;  /* 0x00000000003f7886 */ /* 0x000fc80000800100 */
[----:B------:R0:W5:Y:S02]  /*d0a0*/  @P2 LDG.E R8, desc[UR6][R2.64] ;  /* 0x0000000602082981 */ /* 0x000164000c1e1900 */
[----:B0-----:R-:W-:Y:S01]  /*d0b0*/  CS2R R2, SRZ ;  /* 0x0000000000027805 */ /* 0x001fe2000001ff00 */
[----:B--2---:R-:W-:-:S05]  /*d0c0*/  @P1 IMAD R14, R9, 0x40, R14 ;  /* 0x00000040090e1824 */ /* 0x004fca00078e020e */
[----:B------:R-:W-:-:S04]  /*d0d0*/  @P1 SHF.R.S32.HI R7, RZ, 0x1f, R14 ;  /* 0x0000001fff071819 */ /* 0x000fc8000001140e */
[----:B------:R-:W-:-:S04]  /*d0e0*/  @P1 LEA.HI R7, R7, R14, RZ, 0x6 ;  /* 0x0000000e07071211 */ /* 0x000fc800078f30ff */
[----:B------:R-:W-:Y:S02]  /*d0f0*/  @P1 LOP3.LUT R7, R7, 0xffffffc0, RZ, 0xc0, !PT ;  /* 0xffffffc007071812 */ /* 0x000fe400078ec0ff */
[----:B---3--:R-:W-:Y:S02]  /*d100*/  @P1 R2UR UR4, R15 ;  /* 0x000000000f0412ca */ /* 0x008fe400000e0000 */
[--C-:B------:R-:W-:Y:S01]  /*d110*/  @P1 SHF.R.S32.HI R6, RZ, 0x1f, R7.reuse ;  /* 0x0000001fff061819 */ /* 0x100fe20000011407 */
[----:B------:R-:W-:-:S04]  /*d120*/  @P1 IMAD.MOV.U32 R2, RZ, RZ, R7 ;  /* 0x000000ffff021224 */ /* 0x000fc800078e0007 */
[----:B------:R-:W-:Y:S01]  /*d130*/  @P1 IMAD.MOV.U32 R3, RZ, RZ, R6 ;  /* 0x000000ffff031224 */ /* 0x000fe200078e0006 */
[----:B------:R-:W-:Y:S07]  /*d140*/  @P2 BRA `(.L_x_218) ;  /* 0x0000000000142947 */ /* 0x000fee0003800000 */
[----:B------:R-:W-:Y:S05]  /*d150*/  @!P1 BRA `(.L_x_218) ;  /* 0x0000000000109947 */ /* 0x000fea0003800000 */
[----:B------:R-:W-:Y:S02]  /*d160*/  ULDC.64 UR6, c[0x0][0x208] ;  /* 0x0000820000067ab9 */ /* 0x000fe40000000a00 */
[----:B------:R-:W2:Y:S04]  /*d170*/  LDG.E R7, desc[UR6][R4.64] ;  /* 0x0000000604077981 */ /* 0x000ea8000c1e1900 */
[----:B-----5:R-:W2:Y:S02]  /*d180*/  LDG.E R8, desc[UR6][R4.64+0x4] ;  /* 0x0000040604087981 */ /* 0x020ea4000c1e1900 */
[----:B--2---:R-:W-:-:S07]  /*d190*/  IMAD.IADD R8, R8, 0x1, -R7 ;  /* 0x0000000108087824 */ /* 0x004fce00078e0a07 */
.L_x_218:
[----:B-----5:R-:W-:Y:S01]  /*d1a0*/  ISETP.GE.AND P1, PT, R8, 0x1, PT ;  /* 0x000000010800780c */ /* 0x020fe20003f26270 */
[----:B------:R-:W-:Y:S01]  /*d1b0*/  UMOV UR51, URZ ;  /* 0x0000003f00337c82 */ /* 0x000fe20008000000 */
[----:B------:R-:W-:Y:S01]  /*d1c0*/  @UP0 UMOV UR51, UR4 ;  /* 0x0000000400330c82 */ /* 0x000fe20008000000 */
[----:B------:R-:W-:Y:S02]  /*d1d0*/  IMAD.MOV.U32 R5, RZ, RZ, RZ ;  /* 0x000000ffff057224 */ /* 0x000fe400078e00ff */
[----:B------:R-:W-:-:S08]  /*d1e0*/  IMAD.MOV.U32 R4, RZ, RZ, 0x1 ;  /* 0x00000001ff047424 */ /* 0x000fd000078e00ff */
[----:B------:R-:W-:Y:S05]  /*d1f0*/  @!P1 BRA `(.L_x_217) ;  /* 0x0000001800209947 */ /* 0x000fea0003800000 */
[----:B------:R-:W-:Y:S01]  /*d200*/  R2UR UR11, R12 ;  /* 0x000000000c0b72ca */ /* 0x000fe200000e0000 */
[----:B------:R-:W-:Y:S01]  /*d210*/  ULDC UR5, c[0x0][0x2e8] ;  /* 0x0000ba0000057ab9 */ /* 0x000fe20000000800 */
[----:B------:R-:W-:Y:S01]  /*d220*/  R2UR UR4, R13 ;  /* 0x000000000d0472ca */ /* 0x000fe200000e0000 */
[----:B------:R-:W-:Y:S01]  /*d230*/  UISETP.NE.AND UP0, UPT, UR5, 0x1, UPT ;  /* 0x000000010500788c */ /* 0x000fe2000bf05270 */
[----:B------:R-:W0:Y:S01]  /*d240*/  LDC.64 R12, c[0x0][0x720] ;  /* 0x0001c800ff0c7b82 */ /* 0x000e220000000a00 */
[----:B------:R-:W-:Y:S01]  /*d250*/  ISETP.NE.U32.AND P1, PT, R10, RZ, PT ;  /* 0x000000ff0a00720c */ /* 0x000fe20003f25070 */
[----:B------:R-:W-:Y:S01]  /*d260*/  VOTEU.ANY UP1, P0 ;  /* 0x00000000003f7886 */ /* 0x000fe20000020100 */
[----:B------:R-:W-:Y:S02]  /*d270*/  R2UR UR21, R9 ;  /* 0x00000000091572ca */ /* 0x000fe400000e0000 */
[----:B------:R-:W-:Y:S02]  /*d280*/  ELECT P0, URZ, PT ;  /* 0x00000000003f782f */ /* 0x000fe40003800000 */
[----:B------:R-:W-:Y:S01]  /*d290*/  ISETP.NE.AND.EX P1, PT, R11, RZ, PT, P1 ;  /* 0x000000ff0b00720c */ /* 0x000fe20003f25310 */
[----:B-1----:R-:W-:Y:S01]  /*d2a0*/  UMOV UR12, UR20 ;  /* 0x00000014000c7c82 */ /* 0x002fe20008000000 */
[----:B------:R-:W-:Y:S01]  /*d2b0*/  SHF.R.S32.HI R15, RZ, 0x1f, R9 ;  /* 0x0000001fff0f7819 */ /* 0x000fe20000011409 */
[----:B------:R-:W-:Y:S01]  /*d2c0*/  IMAD.MOV.U32 R5, RZ, RZ, RZ ;  /* 0x000000ffff057224 */ /* 0x000fe200078e00ff */
[----:B------:R-:W-:Y:S01]  /*d2d0*/  @UP0 ULDC UR6, c[0x0][0x2f0] ;  /* 0x0000bc0000060ab9 */ /* 0x000fe20000000800 */
[----:B------:R-:W-:Y:S01]  /*d2e0*/  UIADD3 UR11, UR11, UR4, URZ ;  /* 0x000000040b0b7290 */ /* 0x000fe2000fffe03f */
[----:B------:R-:W-:Y:S01]  /*d2f0*/  SEL R15, R15, RZ, !P1 ;  /* 0x000000ff0f0f7207 */ /* 0x000fe20004800000 */
[----:B------:R-:W-:Y:S01]  /*d300*/  IMAD.MOV.U32 R4, RZ, RZ, 0x1 ;  /* 0x00000001ff047424 */ /* 0x000fe200078e00ff */
[----:B------:R-:W-:Y:S01]  /*d310*/  @UP0 ULDC UR4, c[0x0][0x2ec] ;  /* 0x0000bb0000040ab9 */ /* 0x000fe20000000800 */
[----:B------:R-:W-:-:S02]  /*d320*/  USEL UR13, UR21, URZ, !UP1 ;  /* 0x0000003f150d7287 */ /* 0x000fc4000c800000 */
[----:B------:R-:W-:Y:S02]  /*d330*/  UIMAD.WIDE.U32 UR4, UR20, UR4, URZ ;  /* 0x00000004140472a5 */ /* 0x000fe4000f8e003f */
[----:B------:R-:W-:Y:S01]  /*d340*/  VOTEU.ANY UP1, P1 ;  /* 0x00000000003f7886 */ /* 0x000fe20000820100 */
[----:B------:R-:W-:Y:S02]  /*d350*/  USEL UR21, UR21, URZ, !UP1 ;  /* 0x0000003f15157287 */ /* 0x000fe4000c800000 */
[----:B------:R-:W-:Y:S01]  /*d360*/  @UP0 USHF.R.U32.HI UR12, URZ, UR6, UR5 ;  /* 0x000000063f0c0299 */ /* 0x000fe20008011605 */
[----:B0-----:R-:W-:-:S04]  /*d370*/  IMAD R14, R15, R12, RZ ;  /* 0x0000000c0f0e7224 */ /* 0x001fc800078e02ff */
[----:B------:R-:W-:Y:S01]  /*d380*/  IMAD R14, R13, UR21, R14 ;  /* 0x000000150d0e7c24 */ /* 0x000fe2000f8e020e */
[----:B------:R-:W-:Y:S06]  /*d390*/  @!P0 BRA `(.L_x_217) ;  /* 0x0000001400b88947 */ /* 0x000fec0003800000 */
[----:B------:R-:W0:Y:S01]  /*d3a0*/  S2R R5, SR_CgaCtaId ;  /* 0x0000000000057919 */ /* 0x000e220000008800 */
[----:B------:R-:W-:Y:S01]  /*d3b0*/  MOV R0, 0x400 ;  /* 0x0000040000007802 */ /* 0x000fe20000000f00 */
[----:B------:R-:W1:Y:S03]  /*d3c0*/  S2R R4, SR_CTAID.Y ;  /* 0x0000000000047919 */ /* 0x000e660000002600 */
[----:B0-----:R-:W-:Y:S01]  /*d3d0*/  LEA R0, R5, R0, 0x18 ;  /* 0x0000000005007211 */ /* 0x001fe200078ec0ff */
[----:B------:R-:W-:-:S05]  /*d3e0*/  IMAD.MOV.U32 R5, RZ, RZ, 0x1 ;  /* 0x00000001ff057424 */ /* 0x000fca00078e00ff */
[----:B------:R-:W-:-:S04]  /*d3f0*/  SHF.L.U32 R5, R5, 0x1f, RZ ;  /* 0x0000001f05057819 */ /* 0x000fc800000006ff */
[----:B------:R-:W0:Y:S02]  /*d400*/  SYNCS.PHASECHK.TRANS64.TRYWAIT P0, [R0+URZ+0x31620], R5 ;  /* 0x03162005000075a7 */ /* 0x000e24000800017f */
[----:B01----:R-:W-:Y:S05]  /*d410*/  @!P0 BRA `(.L_x_219) ;  /* 0x0000001800588947 */ /* 0x003fea0003800000 */
.L_x_234:
[----:B------:R-:W1:Y:S01]  /*d420*/  S2R R6, SR_TID.X ;  /* 0x0000000000067919 */ /* 0x000e620000002100 */
[----:B------:R-:W-:Y:S01]  /*d430*/  IMAD.WIDE.U32 R18, R12, UR21, RZ ;  /* 0x000000150c127c25 */ /* 0x000fe2000f8e00ff */
[----:B------:R-:W-:-:S03]  /*d440*/  SHF.R.S32.HI R4, RZ, 0x1f, R4 ;  /* 0x0000001fff047819 */ /* 0x000fc60000011404 */
[----:B------:R-:W-:Y:S01]  /*d450*/  IMAD.IADD R7, R19, 0x1, R14 ;  /* 0x0000000113077824 */ /* 0x000fe200078e020e */
[----:B-1----:R-:W-:-:S04]  /*d460*/  LOP3.LUT R6, R6, 0x7f, RZ, 0xc0, !PT ;  /* 0x0000007f06067812 */ /* 0x002fc800078ec0ff */
[----:B------:R-:W-:Y:S01]  /*d470*/  ISETP.NE.AND P0, PT, R6, RZ, PT ;  /* 0x000000ff0600720c */ /* 0x000fe20003f05270 */
[----:B------:R-:W-:-:S12]  /*d480*/  IMAD.MOV.U32 R6, RZ, RZ, 0x1 ;  /* 0x00000001ff067424 */ /* 0x000fd800078e00ff */
[----:B------:R-:W-:Y:S05]  /*d490*/  @P0 BRA `(.L_x_220) ;  /* 0x0000000000180947 */ /* 0x000fea0003800000 */
[----:B------:R-:W1:Y:S01]  /*d4a0*/  S2R R9, SR_TID.X ;  /* 0x0000000000097919 */ /* 0x000e620000002100 */
[----:B0-----:R-:W-:-:S04]  /*d4b0*/  IMAD.MOV.U32 R5, RZ, RZ, 0x8100 ;  /* 0x00008100ff057424 */ /* 0x001fc800078e00ff */
[----:B------:R2:W-:Y:S01]  /*d4c0*/  SYNCS.ARRIVE.TRANS64 RZ, [R0+URZ+0x31610], R5 ;  /* 0x0316100500ff79a7 */ /* 0x0005e2000800003f */
[----:B-1----:R-:W-:-:S13]  /*d4d0*/  LOP3.LUT P1, RZ, R9, 0x1f, RZ, 0xc0, !PT ;  /* 0x0000001f09ff7812 */ /* 0x002fda000782c0ff */
[----:B--2---:R-:W-:Y:S05]  /*d4e0*/  @!P1 BRA `(.L_x_220) ;  /* 0x0000000000049947 */ /* 0x004fea0003800000 */
[----:B------:R-:W-:Y:S01]  /*d4f0*/  BPT.TRAP 0x1 ;  /* 0x000000040000795c */ /* 0x000fe20000300000 */
.L_x_220:
[----:B------:R-:W1:Y:S01]  /*d500*/  LDC.64 R16, c[0x0][0x198] ;  /* 0x00006600ff107b82 */ /* 0x000e620000000a00 */
[----:B------:R-:W-:Y:S01]  /*d510*/  R2UR UR8, R0 ;  /* 0x00000000000872ca */ /* 0x000fe200000e0000 */
[----:B------:R-:W-:Y:S01]  /*d520*/  UMOV UR6, 0x0 ;  /* 0x0000000000067882 */ /* 0x000fe20000000000 */
[----:B------:R-:W-:Y:S01]  /*d530*/  UMOV UR7, 0x14f00000 ;  /* 0x14f0000000077882 */ /* 0x000fe20000000000 */
[----:B------:R-:W-:Y:S01]  /*d540*/  UMOV UR50, URZ ;  /* 0x0000003f00327c82 */ /* 0x000fe20008000000 */
[----:B------:R-:W-:Y:S01]  /*d550*/  UMOV UR52, UR20 ;  /* 0x0000001400347c82 */ /* 0x000fe20008000000 */
[----:B------:R-:W-:Y:S01]  /*d560*/  UMOV UR53, UR21 ;  /* 0x0000001500357c82 */ /* 0x000fe20008000000 */
[----:B------:R-:W-:Y:S01]  /*d570*/  UMOV UR34, 0x40 ;  /* 0x0000004000227882 */ /* 0x000fe20000000000 */
[----:B------:R-:W2:Y:S01]  /*d580*/  LDC.64 R10, c[0x0][0x718] ;  /* 0x0001c600ff0a7b82 */ /* 0x000ea20000000a00 */
[----:B------:R-:W-:Y:S01]  /*d590*/  UMOV UR35, UR51 ;  /* 0x0000003300237c82 */ /* 0x000fe20008000000 */
[----:B------:R-:W-:Y:S01]  /*d5a0*/  UMOV UR36, UR20 ;  /* 0x0000001400247c82 */ /* 0x000fe20008000000 */
[----:B------:R-:W-:Y:S01]  /*d5b0*/  UMOV UR37, UR21 ;  /* 0x0000001500257c82 */ /* 0x000fe20008000000 */
[----:B------:R-:W-:Y:S01]  /*d5c0*/  UMOV UR26, 0x80 ;  /* 0x00000080001a7882 */ /* 0x000fe20000000000 */
[----:B------:R-:W-:Y:S01]  /*d5d0*/  UMOV UR27, UR51 ;  /* 0x00000033001b7c82 */ /* 0x000fe20008000000 */
[----:B------:R-:W-:-:S02]  /*d5e0*/  UIADD3 UR48, UR8, 0x14100, URZ ;  /* 0x0001410008307890 */ /* 0x000fc4000fffe03f */
[----:B------:R-:W-:Y:S02]  /*d5f0*/  UIADD3 UR49, UR8, 0x31610, URZ ;  /* 0x0003161008317890 */ /* 0x000fe4000fffe03f */
[----:B------:R-:W-:Y:S02]  /*d600*/  UIADD3 UR32, UR8, 0x16100, URZ ;  /* 0x0001610008207890 */ /* 0x000fe4000fffe03f */
[----:B------:R-:W-:Y:S02]  /*d610*/  UIADD3 UR24, UR8, 0x18100, URZ ;  /* 0x0001810008187890 */ /* 0x000fe4000fffe03f */
[----:B------:R-:W-:Y:S01]  /*d620*/  UIADD3 UR16, UR8, 0x1a100, URZ ;  /* 0x0001a10008107890 */ /* 0x000fe2000fffe03f */
[----:B-1----:R-:W-:Y:S01]  /*d630*/  IMAD.MOV.U32 R9, RZ, RZ, R16 ;  /* 0x000000ffff097224 */ /* 0x002fe200078e0010 */
[----:B------:R-:W-:Y:S01]  /*d640*/  UIADD3 UR30, UR8, 0x2c100, URZ ;  /* 0x0002c100081e7890 */ /* 0x000fe2000fffe03f */
[----:B------:R-:W-:Y:S01]  /*d650*/  UMOV UR33, UR49 ;  /* 0x0000003100217c82 */ /* 0x000fe20008000000 */
[----:B------:R-:W-:Y:S01]  /*d660*/  UMOV UR28, UR20 ;  /* 0x00000014001c7c82 */ /* 0x000fe20008000000 */
[----:B------:R-:W-:Y:S01]  /*d670*/  UMOV UR29, UR21 ;  /* 0x00000015001d7c82 */ /* 0x000fe20008000000 */
[----:B------:R-:W-:Y:S01]  /*d680*/  UMOV UR25, UR49 ;  /* 0x0000003100197c82 */ /* 0x000fe20008000000 */
[----:B------:R-:W-:Y:S01]  /*d690*/  UMOV UR18, 0xc0 ;  /* 0x000000c000127882 */ /* 0x000fe20000000000 */
[----:B--2---:R-:W-:Y:S01]  /*d6a0*/  IMAD R20, R4, R10, RZ ;  /* 0x0000000a04147224 */ /* 0x004fe200078e02ff */
[----:B------:R-:W-:Y:S01]  /*d6b0*/  IADD3 R4, P1, R9, 0xf0, RZ ;  /* 0x000000f009047810 */ /* 0x000fe20007f3e0ff */
[----:B------:R-:W-:Y:S01]  /*d6c0*/  UMOV UR19, UR51 ;  /* 0x0000003300137c82 */ /* 0x000fe20008000000 */
[----:B------:R-:W-:Y:S01]  /*d6d0*/  UMOV UR17, UR49 ;  /* 0x0000003100117c82 */ /* 0x000fe20008000000 */
[----:B------:R-:W-:Y:S01]  /*d6e0*/  IMAD R20, R11, UR20, R20 ;  /* 0x000000140b147c24 */ /* 0x000fe2000f8e0214 */
[----:B------:R-:W-:Y:S01]  /*d6f0*/  R2UR UR4, R4 ;  /* 0x00000000040472ca */ /* 0x000fe200000e0000 */
[----:B------:R-:W-:Y:S01]  /*d700*/  IMAD.MOV.U32 R11, RZ, RZ, R17 ;  /* 0x000000ffff0b7224 */ /* 0x000fe200078e0011 */
[----:B------:R-:W-:Y:S01]  /*d710*/  UMOV UR9, 0x10 ;  /* 0x0000001000097882 */ /* 0x000fe20000000000 */
[----:B------:R-:W-:Y:S01]  /*d720*/  UMOV UR31, UR49 ;  /* 0x00000031001f7c82 */ /* 0x000fe20008000000 */
[----:B------:R-:W-:Y:S01]  /*d730*/  UIADD3 UR40, UR8, 0x5000, URZ ;  /* 0x0000500008287890 */ /* 0x000fe2000fffe03f */
[----:B------:R-:W-:Y:S01]  /*d740*/  IMAD.X R4, RZ, RZ, R11, P1 ;  /* 0x000000ffff047224 */ /* 0x000fe200008e060b */
[----:B------:R-:W-:Y:S01]  /*d750*/  UMOV UR43, UR11 ;  /* 0x0000000b002b7c82 */ /* 0x000fe20008000000 */
[----:B------:R-:W-:Y:S01]  /*d760*/  UMOV UR44, UR12 ;  /* 0x0000000c002c7c82 */ /* 0x000fe20008000000 */
[----:B------:R-:W-:Y:S01]  /*d770*/  UMOV UR45, UR13 ;  /* 0x0000000d002d7c82 */ /* 0x000fe20008000000 */
[----:B------:R-:W-:Y:S01]  /*d780*/  UMOV UR10, UR50 ;  /* 0x00000032000a7c82 */ /* 0x000fe20008000000 */
[----:B------:R-:W-:Y:S01]  /*d790*/  R2UR UR5, R4 ;  /* 0x00000000040572ca */ /* 0x000fe200000e0000 */
[----:B0-----:R-:W-:Y:S01]  /*d7a0*/  IMAD.WIDE.U32 R4, R10, UR20, R2 ;  /* 0x000000140a047c25 */ /* 0x001fe2000f8e0002 */
[----:B------:R-:W-:Y:S01]  /*d7b0*/  UMOV UR42, 0x80 ;  /* 0x00000080002a7882 */ /* 0x000fe20000000000 */
[----:B------:R-:W-:-:S02]  /*d7c0*/  UIADD3 UR56, UR8, 0x7800, URZ ;  /* 0x0000780008387890 */ /* 0x000fc4000fffe03f */
[----:B------:R-:W-:Y:S01]  /*d7d0*/  IMAD.IADD R5, R5, 0x1, R20 ;  /* 0x0000000105057824 */ /* 0x000fe200078e0214 */
[----:B------:R-:W-:Y:S01]  /*d7e0*/  UMOV UR58, 0xc0 ;  /* 0x000000c0003a7882 */ /* 0x000fe20000000000 */
[----:B------:R-:W-:Y:S01]  /*d7f0*/  UMOV UR59, UR11 ;  /* 0x0000000b003b7c82 */ /* 0x000fe20008000000 */
[----:B------:R-:W-:Y:S01]  /*d800*/  UMOV UR60, UR12 ;  /* 0x0000000c003c7c82 */ /* 0x000fe20008000000 */
[----:B------:R-:W-:Y:S01]  /*d810*/  IMAD.WIDE.U32 R4, R12, UR21, R4 ;  /* 0x000000150c047c25 */ /* 0x000fe2000f8e0004 */
[----:B------:R-:W-:Y:S01]  /*d820*/  UMOV UR61, UR13 ;  /* 0x0000000d003d7c82 */ /* 0x000fe20008000000 */
[----:B------:R-:W0:Y:S02]  /*d830*/  LDC.64 R12, c[0x0][0x700] ;  /* 0x0001c000ff0c7b82 */ /* 0x000e240000000a00 */
[----:B------:R-:W-:Y:S01]  /*d840*/  IMAD.IADD R14, R14, 0x1, R5 ;  /* 0x000000010e0e7824 */ /* 0x000fe200078e0205 */
[----:B------:R-:W-:Y:S01]  /*d850*/  UTMALDG.4D [UR48], [UR4], desc[UR6] ;  /* 0x00000630040075b4 */ /* 0x000fe20008019000 */
[----:B------:R1:W-:Y:S01]  /*d860*/  UTMALDG.4D [UR32], [UR4], desc[UR6] ;  /* 0x00000620040075b4 */ /* 0x0003e20008019000 */
[----:B------:R2:W-:Y:S01]  /*d870*/  UTMALDG.4D [UR24], [UR4], desc[UR6] ;  /* 0x00000618040075b4 */ /* 0x0005e20008019000 */
[C---:B0-----:R-:W-:Y:S01]  /*d880*/  LEA R5, P1, R4.reuse, R12, 0x2 ;  /* 0x0000000c04057211 */ /* 0x041fe200078210ff */
[----:B------:R0:W-:Y:S03]  /*d890*/  UTMALDG.4D [UR16], [UR4], desc[UR6] ;  /* 0x00000610040075b4 */ /* 0x0001e60008019000 */
[----:B------:R-:W-:-:S02]  /*d8a0*/  LEA.HI.X R14, R4, R13, R14, 0x2, P1 ;  /* 0x0000000d040e7211 */ /* 0x000fc400008f140e */
[----:B------:R-:W-:Y:S01]  /*d8b0*/  R2UR UR14, R5 ;  /* 0x00000000050e72ca */ /* 0x000fe200000e0000 */
[----:B------:R-:W-:Y:S01]  /*d8c0*/  IMAD.MOV.U32 R5, RZ, RZ, 0x14000 ;  /* 0x00014000ff057424 */ /* 0x000fe200078e00ff */
[----:B------:R-:W-:Y:S02]  /*d8d0*/  R2UR UR15, R14 ;  /* 0x000000000e0f72ca */ /* 0x000fe400000e0000 */
[----:B------:R-:W-:Y:S02]  /*d8e0*/  IADD3 R4, P1, R9, 0x2f0, RZ ;  /* 0x000002f009047810 */ /* 0x000fe40007f3e0ff */
[----:B------:R-:W-:Y:S01]  /*d8f0*/  MOV R14, UR45 ;  /* 0x0000002d000e7c02 */ /* 0x000fe20008000f00 */
[----:B-1----:R-:W-:Y:S01]  /*d900*/  UIADD3 UR32, UR8, 0xc800, URZ ;  /* 0x0000c80008207890 */ /* 0x002fe2000fffe03f */
[----:B------:R-:W-:Y:S01]  /*d910*/  R2UR UR22, R4 ;  /* 0x00000000041672ca */ /* 0x000fe200000e0000 */
[----:B------:R-:W-:Y:S01]  /*d920*/  IMAD.X R4, RZ, RZ, R11, P1 ;  /* 0x000000ffff047224 */ /* 0x000fe200008e060b */
[----:B------:R-:W-:Y:S01]  /*d930*/  UMOV UR35, UR11 ;  /* 0x0000000b00237c82 */ /* 0x000fe20008000000 */
[----:B------:R-:W-:Y:S01]  /*d940*/  UMOV UR36, UR12 ;  /* 0x0000000c00247c82 */ /* 0x000fe20008000000 */
[----:B------:R-:W-:-:S02]  /*d950*/  UMOV UR37, UR13 ;  /* 0x0000000d00257c82 */ /* 0x000fc40008000000 */
[----:B------:R-:W-:Y:S01]  /*d960*/  R2UR UR23, R4 ;  /* 0x00000000041772ca */ /* 0x000fe200000e0000 */
[----:B------:R1:W-:Y:S01]  /*d970*/  UBLKCP.S.G [UR30], [UR14], UR9 ;  /* 0x0000001e0e0073ba */ /* 0x0003e20008000209 */
[----:B------:R-:W-:Y:S01]  /*d980*/  IADD3 R4, P1, R9, 0x3f0, RZ ;  /* 0x000003f009047810 */ /* 0x000fe20007f3e0ff */
[----:B--2---:R-:W-:Y:S01]  /*d990*/  UIADD3 UR24, UR8, 0x2800, URZ ;  /* 0x0000280008187890 */ /* 0x004fe2000fffe03f */
[----:B------:R2:W-:Y:S01]  /*d9a0*/  SYNCS.ARRIVE.TRANS64 RZ, [R0+URZ+0x31600], R5 ;  /* 0x0316000500ff79a7 */ /* 0x0005e2000800003f */
[----:B------:R-:W-:Y:S01]  /*d9b0*/  UMOV UR26, 0x40 ;  /* 0x00000040001a7882 */ /* 0x000fe20000000000 */
[----:B------:R-:W-:Y:S01]  /*d9c0*/  UMOV UR27, UR11 ;  /* 0x0000000b001b7c82 */ /* 0x000fe20008000000 */
[----:B------:R-:W-:Y:S01]  /*d9d0*/  UMOV UR28, UR12 ;  /* 0x0000000c001c7c82 */ /* 0x000fe20008000000 */
[----:B------:R-:W-:Y:S01]  /*d9e0*/  UMOV UR29, UR13 ;  /* 0x0000000d001d7c82 */ /* 0x000fe20008000000 */
[----:B0-----:R-:W-:Y:S01]  /*d9f0*/  R2UR UR4, R4 ;  /* 0x00000000040472ca */ /* 0x001fe200000e0000 */
[----:B------:R-:W-:Y:S01]  /*da00*/  IMAD.X R4, RZ, RZ, R11, P1 ;  /* 0x000000ffff047224 */ /* 0x000fe200008e060b */
[----:B------:R-:W-:Y:S01]  /*da10*/  UMOV UR7, 0x10000000 ;  /* 0x1000000000077882 */ /* 0x000fe20000000000 */
[----:B------:R-:W-:-:S02]  /*da20*/  ISETP.GE.AND P1, PT, R8, 0x41, PT ;  /* 0x000000410800780c */ /* 0x000fc40003f26270 */
[----:B--2---:R-:W-:Y:S02]  /*da30*/  MOV R5, UR43 ;  /* 0x0000002b00057c02 */ /* 0x004fe40008000f00 */
[----:B------:R-:W-:Y:S01]  /*da40*/  R2UR UR5, R4 ;  /* 0x00000000040572ca */ /* 0x000fe200000e0000 */
[----:B-1----:R-:W-:Y:S01]  /*da50*/  UIADD3 UR9, UR8, 0x31600, URZ ;  /* 0x0003160008097890 */ /* 0x002fe2000fffe03f */
[----:B------:R-:W-:-:S06]  /*da60*/  MOV R4, UR44 ;  /* 0x0000002c00047c02 */ /* 0x000fcc0008000f00 */
[----:B------:R-:W-:Y:S01]  /*da70*/  UMOV UR25, UR9 ;  /* 0x0000000900197c82 */ /* 0x000fe20008000000 */
[----:B------:R-:W-:Y:S01]  /*da80*/  UMOV UR41, UR9 ;  /* 0x0000000900297c82 */ /* 0x000fe20008000000 */
[----:B------:R0:W-:Y:S01]  /*da90*/  UTMALDG.4D [UR8], [UR22], desc[UR6] ;  /* 0x00000608160075b4 */ /* 0x0001e20008019000 */
[----:B------:R-:W-:Y:S01]  /*daa0*/  UMOV UR57, UR9 ;  /* 0x0000000900397c82 */ /* 0x000fe20008000000 */
[----:B------:R-:W-:Y:S01]  /*dab0*/  UMOV UR33, UR9 ;  /* 0x0000000900217c82 */ /* 0x000fe20008000000 */
[----:B------:R1:W-:Y:S01]  /*dac0*/  UTMALDG.4D [UR24], [UR22], desc[UR6] ;  /* 0x00000618160075b4 */ /* 0x0003e20008019000 */
[----:B------:R2:W-:Y:S01]  /*dad0*/  UTMALDG.4D [UR40], [UR22], desc[UR6] ;  /* 0x00000628160075b4 */ /* 0x0005e20008019000 */
[----:B------:R3:W-:Y:S01]  /*dae0*/  UTMALDG.4D [UR56], [UR22], desc[UR6] ;  /* 0x00000638160075b4 */ /* 0x0007e20008019000 */
[----:B0-----:R-:W-:Y:S01]  /*daf0*/  UMOV UR10, 0xc0 ;  /* 0x000000c0000a7882 */ /* 0x001fe20000000000 */
[----:B-1----:R-:W-:Y:S01]  /*db00*/  UIADD3 UR24, UR8, 0xf000, URZ ;  /* 0x0000f00008187890 */ /* 0x002fe2000fffe03f */
[----:B------:R-:W-:Y:S01]  /*db10*/  UMOV UR26, 0x80 ;  /* 0x00000080001a7882 */ /* 0x000fe20000000000 */
[----:B--2---:R-:W-:Y:S01]  /*db20*/  R2UR UR45, R14 ;  /* 0x000000000e2d72ca */ /* 0x004fe200000e0000 */
[----:B------:R-:W-:Y:S01]  /*db30*/  UIADD3 UR40, UR8, 0xa000, URZ ;  /* 0x0000a00008287890 */ /* 0x000fe2000fffe03f */
[----:B------:R-:W-:Y:S01]  /*db40*/  R2UR UR44, R4 ;  /* 0x00000000042c72ca */ /* 0x000fe200000e0000 */
[----:B------:R-:W-:Y:S01]  /*db50*/  UIADD3 UR8, UR8, 0x11800, URZ ;  /* 0x0001180008087890 */ /* 0x000fe2000fffe03f */
[----:B------:R-:W-:Y:S01]  /*db60*/  R2UR UR43, R5 ;  /* 0x00000000052b72ca */ /* 0x000fe200000e0000 */
[----:B------:R-:W-:Y:S01]  /*db70*/  UMOV UR42, UR50 ;  /* 0x00000032002a7c82 */ /* 0x000fe20008000000 */
[----:B------:R-:W-:-:S02]  /*db80*/  IMAD.MOV.U32 R4, RZ, RZ, RZ ;  /* 0x000000ffff047224 */ /* 0x000fc400078e00ff */
[----:B------:R-:W-:Y:S02]  /*db90*/  IMAD.MOV.U32 R5, RZ, RZ, 0x1 ;  /* 0x00000001ff057424 */ /* 0x000fe400078e00ff */
[----:B------:R-:W-:-:S07]  /*dba0*/  IMAD.MOV.U32 R14, RZ, RZ, 0x1 ;  /* 0x00000001ff0e7424 */ /* 0x000fce00078e00ff */
[----:B------:R3:W-:Y:S01]  /*dbb0*/  UTMALDG.4D [UR40], [UR4], desc[UR6] ;  /* 0x00000628040075b4 */ /* 0x0007e20008019000 */
[----:B------:R3:W-:Y:S01]  /*dbc0*/  UTMALDG.4D [UR32], [UR4], desc[UR6] ;  /* 0x00000620040075b4 */ /* 0x0007e20008019000 */
[----:B------:R3:W-:Y:S01]  /*dbd0*/  UTMALDG.4D [UR24], [UR4], desc[UR6] ;  /* 0x00000618040075b4 */ /* 0x0007e20008019000 */
[----:B------:R3:W-:Y:S02]  /*dbe0*/  UTMALDG.4D [UR8], [UR4], desc[UR6] ;  /* 0x00000608040075b4 */ /* 0x0007e40008019000 */
[----:B---3--:R-:W-:Y:S05]  /*dbf0*/  @!P1 BRA `(.L_x_221) ;  /* 0x00000008007c9947 */ /* 0x008fea0003800000 */
[----:B------:R-:W0:Y:S01]  /*dc00*/  LDC.64 R16, c[0x0][0x738] ;  /* 0x0001ce00ff107b82 */ /* 0x000e220000000a00 */
[----:B------:R-:W1:Y:S01]  /*dc10*/  S2R R14, SR_CTAID.Y ;  /* 0x00000000000e7919 */ /* 0x000e620000002600 */
[----:B------:R-:W-:Y:S02]  /*dc20*/  VIADD R8, R8, 0x3f ;  /* 0x0000003f08087836 */ /* 0x000fe40000000000 */
[----:B0-----:R-:W-:-:S04]  /*dc30*/  IMAD.WIDE.U32 R4, R16, UR21, R2 ;  /* 0x0000001510047c25 */ /* 0x001fc8000f8e0002 */
[----:B------:R-:W-:-:S04]  /*dc40*/  IMAD R16, R15, R16, RZ ;  /* 0x000000100f107224 */ /* 0x000fc800078e02ff */
[----:B------:R-:W-:Y:S01]  /*dc50*/  IMAD R16, R17, UR21, R16 ;  /* 0x0000001511107c24 */ /* 0x000fe2000f8e0210 */
[----:B-1----:R-:W-:-:S03]  /*dc60*/  SHF.R.S32.HI R14, RZ, 0x1f, R14 ;  /* 0x0000001fff0e7819 */ /* 0x002fc6000001140e */
[----:B------:R-:W-:Y:S02]  /*dc70*/  IMAD.IADD R5, R5, 0x1, R16 ;  /* 0x0000000105057824 */ /* 0x000fe400078e0210 */
[----:B------:R-:W0:Y:S02]  /*dc80*/  LDC.64 R16, c[0x0][0x730] ;  /* 0x0001cc00ff107b82 */ /* 0x000e240000000a00 */
[----:B0-----:R-:W-:Y:S02]  /*dc90*/  IMAD R6, R14, R16, RZ ;  /* 0x000000100e067224 */ /* 0x001fe400078e02ff */
[----:B------:R-:W-:Y:S01]  /*dca0*/  IMAD.WIDE.U32 R4, R16, UR20, R4 ;  /* 0x0000001410047c25 */ /* 0x000fe2000f8e0004 */
[----:B------:R-:W0:Y:S03]  /*dcb0*/  S2R R14, SR_TID.X ;  /* 0x00000000000e7919 */ /* 0x000e260000002100 */
[----:B------:R-:W-:-:S02]  /*dcc0*/  IMAD R6, R17, UR20, R6 ;  /* 0x0000001411067c24 */ /* 0x000fc4000f8e0206 */
[----:B------:R-:W1:Y:S02]  /*dcd0*/  LDC.64 R16, c[0x0][0x728] ;  /* 0x0001ca00ff107b82 */ /* 0x000e640000000a00 */
[----:B------:R-:W-:Y:S01]  /*dce0*/  IMAD.IADD R6, R5, 0x1, R6 ;  /* 0x0000000105067824 */ /* 0x000fe200078e0206 */
[----:B-1----:R-:W-:Y:S01]  /*dcf0*/  LEA R5, P1, R4, R16, 0x2 ;  /* 0x0000001004057211 */ /* 0x002fe200078210ff */
[----:B------:R-:W-:-:S03]  /*dd00*/  IMAD.MOV.U32 R16, RZ, RZ, RZ ;  /* 0x000000ffff107224 */ /* 0x000fc600078e00ff */
[----:B------:R-:W-:Y:S01]  /*dd10*/  LEA.HI.X R17, R4, R17, R6, 0x2, P1 ;  /* 0x0000001104117211 */ /* 0x000fe200008f1406 */
[----:B------:R-:W-:Y:S02]  /*dd20*/  IMAD.MOV.U32 R6, RZ, RZ, R18 ;  /* 0x000000ffff067224 */ /* 0x000fe400078e0012 */
[----:B------:R-:W-:Y:S02]  /*dd30*/  IMAD.MOV.U32 R4, RZ, RZ, RZ ;  /* 0x000000ffff047224 */ /* 0x000fe400078e00ff */
[----:B------:R-:W-:-:S04]  /*dd40*/  IMAD.WIDE.U32 R6, R10, UR20, R6 ;  /* 0x000000140a067c25 */ /* 0x000fc8000f8e0006 */
[----:B------:R-:W-:Y:S01]  /*dd50*/  IMAD.MOV.U32 R18, RZ, RZ, RZ ;  /* 0x000000ffff127224 */ /* 0x000fe200078e00ff */
[----:B------:R-:W-:-:S04]  /*dd60*/  IADD3 R10, P1, R2, R6, RZ ;  /* 0x00000006020a7210 */ /* 0x000fc80007f3e0ff */
[----:B------:R-:W-:Y:S02]  /*dd70*/  IADD3.X R6, R3, R20, R7, P1, !PT ;  /* 0x0000001403067210 */ /* 0x000fe40000ffe407 */
[C---:B------:R-:W-:Y:S02]  /*dd80*/  LEA R12, P1, R10.reuse, R12, 0x2 ;  /* 0x0000000c0a0c7211 */ /* 0x040fe400078210ff */
[----:B------:R-:W-:Y:S02]  /*dd90*/  SHF.R.S32.HI R7, RZ, 0x1f, R8 ;  /* 0x0000001fff077819 */ /* 0x000fe40000011408 */
[----:B------:R-:W-:Y:S01]  /*dda0*/  LEA.HI.X R10, R10, R13, R6, 0x2, P1 ;  /* 0x0000000d0a0a7211 */ /* 0x000fe200008f1406 */
[----:B------:R-:W-:Y:S01]  /*ddb0*/  IMAD.U32 R13, RZ, RZ, UR51 ;  /* 0x00000033ff0d7e24 */ /* 0x000fe2000f8e00ff */
[----:B------:R-:W-:Y:S01]  /*ddc0*/  LEA.HI R8, R7, R8, RZ, 0x6 ;  /* 0x0000000807087211 */ /* 0x000fe200078f30ff */
[----:B------:R-:W-:Y:S01]  /*ddd0*/  IMAD.MOV.U32 R6, RZ, RZ, 0x1 ;  /* 0x00000001ff067424 */ /* 0x000fe200078e00ff */
[----:B------:R-:W-:-:S02]  /*dde0*/  IADD3 R7, P1, R12, 0x100, RZ ;  /* 0x000001000c077810 */ /* 0x000fc40007f3e0ff */
[----:B0-----:R-:W-:Y:S01]  /*ddf0*/  LOP3.LUT R12, R14, 0x1f, RZ, 0xc0, !PT ;  /* 0x0000001f0e0c7812 */ /* 0x001fe200078ec0ff */
[----:B------:R-:W-:Y:S01]  /*de00*/  IMAD.MOV.U32 R14, RZ, RZ, 0x1 ;  /* 0x00000001ff0e7424 */ /* 0x000fe200078e00ff */
[----:B------:R-:W-:Y:S01]  /*de10*/  LEA.HI.SX32 R8, R8, 0xffffffff, 0x1a ;  /* 0xffffffff08087811 */ /* 0x000fe200078fd2ff */
[----:B------:R-:W-:-:S08]  /*de20*/  IMAD.X R10, RZ, RZ, R10, P1 ;  /* 0x000000ffff0a7224 */ /* 0x000fd000008e060a */
.L_x_226:
[----:B------:R-:W-:-:S04]  /*de30*/  SHF.L.U32 R9, R14, 0x1f, RZ ;  /* 0x0000001f0e097819 */ /* 0x000fc800000006ff */
[----:B0-----:R-:W0:Y:S02]  /*de40*/  SYNCS.PHASECHK.TRANS64.TRYWAIT P1, [R0+URZ+0x31638], R9 ;  /* 0x03163809000075a7 */ /* 0x001e24000802017f */
[----:B01---5:R-:W-:Y:S05]  /*de50*/  @!P1 BRA `(.L_x_222) ;  /* 0x0000000c00dc9947 */ /* 0x023fea0003800000 */
.L_x_235:
[----:B------:R-:W-:Y:S05]  /*de60*/  @P0 BRA `(.L_x_223) ;  /* 0x0000000000140947 */ /* 0x000fea0003800000 */
[----:B------:R-:W-:Y:S01]  /*de70*/  ISETP.NE.AND P1, PT, R12, RZ, PT ;  /* 0x000000ff0c00720c */ /* 0x000fe20003f25270 */
[----:B0-----:R-:W-:-:S04]  /*de80*/  IMAD.MOV.U32 R9, RZ, RZ, 0x8100 ;  /* 0x00008100ff097424 */ /* 0x001fc800078e00ff */
[----:B------:R1:W-:Y:S08]  /*de90*/  SYNCS.ARRIVE.TRANS64 RZ, [R0+URZ+0x31630], R9 ;  /* 0x0316300900ff79a7 */ /* 0x0003f0000800003f */
[----:B------:R-:W-:Y:S05]  /*dea0*/  @!P1 BRA `(.L_x_223) ;  /* 0x0000000000049947 */ /* 0x000fea0003800000 */
[----:B------:R-:W-:Y:S01]  /*deb0*/  BPT.TRAP 0x1 ;  /* 0x000000040000795c */ /* 0x000fe20000300000 */
.L_x_223:
[----:B------:R2:W-:Y:S02]  /*dec0*/  STL.64 [R1], R2 ;  /* 0x0000000201007387 */ /* 0x0005e40000100a00 */
[----:B--2---:R-:W0:Y:S02]  /*ded0*/  LDC.64 R2, c[0x0][0x198] ;  /* 0x00006600ff027b82 */ /* 0x004e240000000a00 */
[----:B01----:R-:W-:-:S05]  /*dee0*/  IMAD.MOV.U32 R9, RZ, RZ, R2 ;  /* 0x000000ffff097224 */ /* 0x003fca00078e0002 */
[----:B------:R-:W-:-:S04]  /*def0*/  IADD3 R11, P1, R9, 0x1f0, RZ ;  /* 0x000001f0090b7810 */ /* 0x000fc80007f3e0ff */
[----:B------:R-:W-:Y:S01]  /*df00*/  R2UR UR6, R11 ;  /* 0x000000000b0672ca */ /* 0x000fe200000e0000 */
[----:B------:R-:W-:Y:S02]  /*df10*/  IMAD.MOV.U32 R11, RZ, RZ, R3 ;  /* 0x000000ffff0b7224 */ /* 0x000fe400078e0003 */
[----:B------:R0:W5:Y:S01]  /*df20*/  LDL.LU.64 R2, [R1] ;  /* 0x0000000001027983 */ /* 0x0001620000300a00 */
[----:B------:R-:W-:Y:S01]  /*df30*/  R2UR UR14, R0 ;  /* 0x00000000000e72ca */ /* 0x000fe200000e0000 */
[----:B------:R-:W-:Y:S01]  /*df40*/  IMAD.X R19, RZ, RZ, R11, P1 ;  /* 0x000000ffff137224 */ /* 0x000fe200008e060b */
[----:B------:R-:W-:Y:S01]  /*df50*/  R2UR UR19, R13 ;  /* 0x000000000d1372ca */ /* 0x000fe200000e0000 */
[----:B------:R-:W1:Y:S01]  /*df60*/  S2R R12, SR_TID.X ;  /* 0x00000000000c7919 */ /* 0x000e620000002100 */
[----:B------:R-:W-:Y:S01]  /*df70*/  VIADD R16, R16, 0x1 ;  /* 0x0000000110107836 */ /* 0x000fe20000000000 */
[----:B------:R-:W-:Y:S01]  /*df80*/  UMOV UR8, 0x0 ;  /* 0x0000000000087882 */ /* 0x000fe20000000000 */
[----:B------:R-:W-:Y:S01]  /*df90*/  R2UR UR7, R19 ;  /* 0x00000000130772ca */ /* 0x000fe200000e0000 */
[----:B------:R-:W-:Y:S01]  /*dfa0*/  UMOV UR9, 0x14f00000 ;  /* 0x14f0000000097882 */ /* 0x000fe20000000000 */
[----:B------:R-:W-:Y:S01]  /*dfb0*/  UMOV UR18, URZ ;  /* 0x0000003f00127c82 */ /* 0x000fe20008000000 */
[C---:B------:R-:W-:Y:S01]  /*dfc0*/  ISETP.NE.AND P1, PT, R16.reuse, 0x2, PT ;  /* 0x000000021000780c */ /* 0x040fe20003f25270 */
[----:B------:R-:W-:Y:S01]  /*dfd0*/  UMOV UR34, 0x40 ;  /* 0x0000004000227882 */ /* 0x000fe20000000000 */
[----:B------:R-:W-:Y:S01]  /*dfe0*/  R2UR UR4, R5 ;  /* 0x00000000050472ca */ /* 0x000fe200000e0000 */
[----:B------:R-:W-:Y:S01]  /*dff0*/  UMOV UR36, UR20 ;  /* 0x0000001400247c82 */ /* 0x000fe20008000000 */
[----:B------:R-:W-:Y:S01]  /*e000*/  UIADD3 UR16, UR14, 0x24100, URZ ;  /* 0x000241000e107890 */ /* 0x000fe2000fffe03f */
[----:B------:R-:W-:Y:S01]  /*e010*/  R2UR UR5, R17 ;  /* 0x00000000110572ca */ /* 0x000fe200000e0000 */
[----:B------:R-:W-:Y:S01]  /*e020*/  UIADD3 UR17, UR14, 0x31630, URZ ;  /* 0x000316300e117890 */ /* 0x000fe2000fffe03f */
[----:B------:R-:W-:Y:S01]  /*e030*/  SEL R19, RZ, 0x1, P1 ;  /* 0x00000001ff137807 */ /* 0x000fe20000800000 */
[----:B------:R-:W-:Y:S01]  /*e040*/  UIADD3 UR32, UR14, 0x26100, URZ ;  /* 0x000261000e207890 */ /* 0x000fe2000fffe03f */
[----:B------:R-:W-:Y:S01]  /*e050*/  SEL R16, R16, RZ, P1 ;  /* 0x000000ff10107207 */ /* 0x000fe20000800000 */
[----:B------:R-:W-:Y:S01]  /*e060*/  UIADD3 UR24, UR14, 0x28100, URZ ;  /* 0x000281000e187890 */ /* 0x000fe2000fffe03f */
[----:B------:R-:W-:Y:S01]  /*e070*/  LOP3.LUT R6, R6, R19, RZ, 0x3c, !PT ;  /* 0x0000001306067212 */ /* 0x000fe200078e3cff */
        /* <DEDUP_REMOVED lines=14> */
[----:B-1----:R-:W-:-:S04]  /*e160*/  LOP3.LUT R12, R12, 0x7f, RZ, 0xc0, !PT ;  /* 0x0000007f0c0c7812 */ /* 0x002fc800078ec0ff */
[----:B------:R-:W-:Y:S01]  /*e170*/  ISETP.NE.AND P2, PT, R12, RZ, PT ;  /* 0x000000ff0c00720c */ /* 0x000fe20003f45270 */
[----:B------:R0:W-:Y:S01]  /*e180*/  UTMALDG.4D [UR24], [UR6], desc[UR8] ;  /* 0x00000818060075b4 */ /* 0x0001e20008019000 */
[----:B------:R-:W1:Y:S01]  /*e190*/  S2R R12, SR_TID.X ;  /* 0x00000000000c7919 */ /* 0x000e620000002100 */
[----:B--2---:R-:W-:Y:S02]  /*e1a0*/  UIADD3 UR16, UR14, 0x2a100, URZ ;  /* 0x0002a1000e107890 */ /* 0x004fe4000fffe03f */
[----:B------:R-:W-:Y:S01]  /*e1b0*/  UIADD3 UR14, UR14, 0x2c300, URZ ;  /* 0x0002c3000e0e7890 */ /* 0x000fe2000fffe03f */
[----:B------:R-:W-:-:S06]  /*e1c0*/  UMOV UR18, 0xc0 ;  /* 0x000000c000127882 */ /* 0x000fcc0000000000 */
[----:B------:R0:W-:Y:S02]  /*e1d0*/  UTMALDG.4D [UR16], [UR6], desc[UR8] ;  /* 0x00000810060075b4 */ /* 0x0001e40008019000 */
[----:B------:R0:W-:Y:S01]  /*e1e0*/  UBLKCP.S.G [UR14], [UR4], UR10 ;  /* 0x0000000e040073ba */ /* 0x0001e2000800020a */
[----:B------:R-:W2:Y:S01]  /*e1f0*/  SYNCS.PHASECHK.TRANS64.TRYWAIT P1, [R19+URZ+0x31620], R20 ;  /* 0x03162014130075a7 */ /* 0x000ea2000802017f */
[----:B-1----:R-:W-:Y:S01]  /*e200*/  LOP3.LUT R12, R12, 0x1f, RZ, 0xc0, !PT ;  /* 0x0000001f0c0c7812 */ /* 0x002fe200078ec0ff */
[----:B0-2---:R-:W-:Y:S06]  /*e210*/  @!P1 BRA `(.L_x_224) ;  /* 0x0000000c00009947 */ /* 0x005fec0003800000 */
.L_x_237:
[----:B------:R-:W-:Y:S01]  /*e220*/  LOP3.LUT R14, R14, 0x1, RZ, 0x3c, !PT ;  /* 0x000000010e0e7812 */ /* 0x000fe200078e3cff */
[----:B------:R-:W-:Y:S06]  /*e230*/  @P2 BRA `(.L_x_225) ;  /* 0x0000000000142947 */ /* 0x000fec0003800000 */
[----:B------:R-:W-:Y:S01]  /*e240*/  ISETP.NE.AND P1, PT, R12, RZ, PT ;  /* 0x000000ff0c00720c */ /* 0x000fe20003f25270 */
[----:B0-----:R-:W-:-:S04]  /*e250*/  IMAD.MOV.U32 R20, RZ, RZ, 0x8100 ;  /* 0x00008100ff147424 */ /* 0x001fc800078e00ff */
[----:B------:R1:W-:Y:S08]  /*e260*/  SYNCS.ARRIVE.TRANS64 RZ, [R19+URZ+0x31610], R20 ;  /* 0x0316101413ff79a7 */ /* 0x0003f0000800003f */
[----:B------:R-:W-:Y:S05]  /*e270*/  @!P1 BRA `(.L_x_225) ;  /* 0x0000000000049947 */ /* 0x000fea0003800000 */
[----:B------:R-:W-:Y:S01]  /*e280*/  BPT.TRAP 0x1 ;  /* 0x000000040000795c */ /* 0x000fe20000300000 */
.L_x_225:
        /* <DEDUP_REMOVED lines=24> */
[----:B------:R-:W-:Y:S01]  /*e410*/  VIADD R4, R4, 0x40 ;  /* 0x0000004004047836 */ /* 0x000fe20000000000 */
        /* <DEDUP_REMOVED lines=23> */
[----:B------:R-:W-:Y:S01]  /*e590*/  IMAD.X R10, RZ, RZ, R10, P3 ;  /* 0x000000ffff0a7224 */ /* 0x000fe200018e060a */
[----:B------:R2:W-:Y:S01]  /*e5a0*/  UTMALDG.4D [UR24], [UR4], desc[UR6] ;  /* 0x00000618040075b4 */ /* 0x0005e20008019000 */
[----:B------:R2:W-:Y:S01]  /*e5b0*/  UTMALDG.4D [UR16], [UR4], desc[UR6] ;  /* 0x00000610040075b4 */ /* 0x0005e20008019000 */
[----:B------:R2:W-:Y:S02]  /*e5c0*/  UBLKCP.S.G [UR8], [UR14], UR10 ;  /* 0x000000080e0073ba */ /* 0x0005e4000800020a */
[----:B--2---:R-:W-:Y:S05]  /*e5d0*/  @!P1 BRA `(.L_x_226) ;  /* 0xfffffff800149947 */ /* 0x004fea000383ffff */
[----:B------:R-:W-:-:S07]  /*e5e0*/  VIADD R5, R16, 0x1 ;  /* 0x0000000110057836 */ /* 0x000fce0000000000 */
.L_x_221:
[----:B------:R-:W2:Y:S01]  /*e5f0*/  S2R R8, SR_CTAID.Y ;  /* 0x0000000000087919 */ /* 0x000ea20000002600 */
[----:B------:R-:W-:Y:S01]  /*e600*/  SHF.L.U32 R7, R14, 0x1f, RZ ;  /* 0x0000001f0e077819 */ /* 0x000fe200000006ff */
[----:B------:R-:W3:Y:S03]  /*e610*/  LDC.64 R16, c[0x0][0x730] ;  /* 0x0001cc00ff107b82 */ /* 0x000ee60000000a00 */
[----:B------:R-:W4:Y:S05]  /*e620*/  SYNCS.PHASECHK.TRANS64.TRYWAIT P1, [R0+URZ+0x31638], R7 ;  /* 0x03163807000075a7 */ /* 0x000f2a000802017f */
[----:B------:R-:W0:Y:S01]  /*e630*/  LDC.64 R12, c[0x0][0x738] ;  /* 0x0001ce00ff0c7b82 */ /* 0x000e220000000a00 */
[----:B---3-5:R-:W-:Y:S01]  /*e640*/  IMAD.WIDE.U32 R2, R16, UR20, R2 ;  /* 0x0000001410027c25 */ /* 0x028fe2000f8e0002 */
[----:B--2---:R-:W-:-:S05]  /*e650*/  SHF.R.S32.HI R8, RZ, 0x1f, R8 ;  /* 0x0000001fff087819 */ /* 0x004fca0000011408 */
[----:B------:R-:W-:-:S04]  /*e660*/  IMAD R8, R8, R16, RZ ;  /* 0x0000001008087224 */ /* 0x000fc800078e02ff */
[----:B------:R-:W-:-:S04]  /*e670*/  IMAD R17, R17, UR20, R8 ;  /* 0x0000001411117c24 */ /* 0x000fc8000f8e0208 */
[----:B------:R-:W-:Y:S02]  /*e680*/  IMAD.IADD R3, R17, 0x1, R3 ;  /* 0x0000000111037824 */ /* 0x000fe400078e0203 */
[----:B0-----:R-:W-:Y:S02]  /*e690*/  IMAD R8, R15, R12, RZ ;  /* 0x0000000c0f087224 */ /* 0x001fe400078e02ff */
[----:B------:R-:W-:-:S04]  /*e6a0*/  IMAD.WIDE.U32 R2, R12, UR21, R2 ;  /* 0x000000150c027c25 */ /* 0x000fc8000f8e0002 */
[----:B------:R-:W-:Y:S01]  /*e6b0*/  IMAD R13, R13, UR21, R8 ;  /* 0x000000150d0d7c24 */ /* 0x000fe2000f8e0208 */
[----:B----4-:R-:W-:Y:S06]  /*e6c0*/  @!P1 BRA `(.L_x_227) ;  /* 0x0000000400ec9947 */ /* 0x010fec0003800000 */
.L_x_238:
[----:B0-----:R-:W-:Y:S01]  /*e6d0*/  IMAD.IADD R7, R13, 0x1, R3 ;  /* 0x000000010d077824 */ /* 0x001fe200078e0203 */
[----:B------:R-:W-:Y:S06]  /*e6e0*/  @P0 BRA `(.L_x_228) ;  /* 0x0000000000180947 */ /* 0x000fec0003800000 */
[----:B------:R-:W0:Y:S01]  /*e6f0*/  S2R R8, SR_TID.X ;  /* 0x0000000000087919 */ /* 0x000e220000002100 */
[----:B------:R-:W-:-:S04]  /*e700*/  IMAD.MOV.U32 R13, RZ, RZ, 0x8100 ;  /* 0x00008100ff0d7424 */ /* 0x000fc800078e00ff */
[----:B------:R2:W-:Y:S01]  /*e710*/  SYNCS.ARRIVE.TRANS64 RZ, [R0+URZ+0x31630], R13 ;  /* 0x0316300d00ff79a7 */ /* 0x0005e2000800003f */
[----:B0-----:R-:W-:-:S13]  /*e720*/  LOP3.LUT P0, RZ, R8, 0x1f, RZ, 0xc0, !PT ;  /* 0x0000001f08ff7812 */ /* 0x001fda000780c0ff */
[----:B--2---:R-:W-:Y:S05]  /*e730*/  @!P0 BRA `(.L_x_228) ;  /* 0x0000000000048947 */ /* 0x004fea0003800000 */
[----:B------:R-:W-:Y:S01]  /*e740*/  BPT.TRAP 0x1 ;  /* 0x000000040000795c */ /* 0x000fe20000300000 */
.L_x_228:
[----:B------:R-:W0:Y:S01]  /*e750*/  LDC.64 R12, c[0x0][0x728] ;  /* 0x0001ca00ff0c7b82 */ /* 0x000e220000000a00 */
[C---:B------:R-:W-:Y:S01]  /*e760*/  IADD3 R2, P0, R4.reuse, R2, RZ ;  /* 0x0000000204027210 */ /* 0x040fe20007f1e0ff */
[----:B------:R-:W-:Y:S01]  /*e770*/  UMOV UR6, 0x0 ;  /* 0x0000000000067882 */ /* 0x000fe20000000000 */
[C---:B------:R-:W-:Y:S01]  /*e780*/  R2UR UR43, R4.reuse ;  /* 0x00000000042b72ca */ /* 0x040fe200000e0000 */
[----:B------:R-:W-:Y:S01]  /*e790*/  UMOV UR7, 0x14f00000 ;  /* 0x14f0000000077882 */ /* 0x000fe20000000000 */
[----:B------:R-:W-:Y:S01]  /*e7a0*/  LEA.HI.X.SX32 R3, R4, R7, 0x1, P0 ;  /* 0x0000000704037211 */ /* 0x000fe200000f0eff */
        /* <DEDUP_REMOVED lines=10> */
[----:B------:R-:W-:Y:S01]  /*e850*/  UIADD3 UR43, UR43, UR51, URZ ;  /* 0x000000332b2b7290 */ /* 0x000fe2000fffe03f */
[----:B------:R-:W-:Y:S01]  /*e860*/  LOP3.LUT R4, R14, 0x1, RZ, 0x3c, !PT ;  /* 0x000000010e047812 */ /* 0x000fe200078e3cff */
[----:B------:R-:W-:Y:S01]  /*e870*/  UMOV UR18, 0xc0 ;  /* 0x000000c000127882 */ /* 0x000fe20000000000 */
[----:B------:R-:W-:Y:S01]  /*e880*/  UMOV UR10, 0x10 ;  /* 0x00000010000a7882 */ /* 0x000fe20000000000 */
[----:B------:R-:W-:-:S02]  /*e890*/  UIADD3 UR40, UR8, 0x24100, URZ ;  /* 0x0002410008287890 */ /* 0x000fc4000fffe03f */
[----:B------:R-:W-:Y:S01]  /*e8a0*/  UIADD3 UR41, UR8, 0x31630, URZ ;  /* 0x0003163008297890 */ /* 0x000fe2000fffe03f */
[C---:B0-----:R-:W-:Y:S01]  /*e8b0*/  LEA R12, P0, R2.reuse, R12, 0x2 ;  /* 0x0000000c020c7211 */ /* 0x041fe200078010ff */
[----:B------:R-:W-:Y:S02]  /*e8c0*/  UIADD3 UR32, UR8, 0x26100, URZ ;  /* 0x0002610008207890 */ /* 0x000fe4000fffe03f */
[----:B------:R-:W-:Y:S01]  /*e8d0*/  UIADD3 UR24, UR8, 0x28100, URZ ;  /* 0x0002810008187890 */ /* 0x000fe2000fffe03f */
[----:B------:R-:W-:Y:S01]  /*e8e0*/  LEA.HI.X R13, R2, R13, R3, 0x2, P0 ;  /* 0x0000000d020d7211 */ /* 0x000fe200000f1403 */
[----:B------:R-:W-:Y:S01]  /*e8f0*/  UIADD3 UR16, UR8, 0x2a100, URZ ;  /* 0x0002a10008107890 */ /* 0x000fe2000fffe03f */
[----:B------:R-:W-:Y:S01]  /*e900*/  IADD3 R9, P0, R9, 0x1f0, RZ ;  /* 0x000001f009097810 */ /* 0x000fe20007f1e0ff */
[----:B------:R-:W-:Y:S01]  /*e910*/  UIADD3 UR8, UR8, 0x2c300, URZ ;  /* 0x0002c30008087890 */ /* 0x000fe2000fffe03f */
[----:B------:R-:W-:Y:S01]  /*e920*/  R2UR UR14, R12 ;  /* 0x000000000c0e72ca */ /* 0x000fe200000e0000 */
[----:B------:R-:W-:Y:S01]  /*e930*/  UMOV UR33, UR41 ;  /* 0x0000002900217c82 */ /* 0x000fe20008000000 */
[----:B------:R-:W-:Y:S01]  /*e940*/  R2UR UR4, R9 ;  /* 0x00000000090472ca */ /* 0x000fe200000e0000 */
[----:B------:R-:W-:Y:S01]  /*e950*/  IMAD.X R11, RZ, RZ, R11, P0 ;  /* 0x000000ffff0b7224 */ /* 0x000fe200000e060b */
[----:B------:R-:W-:Y:S01]  /*e960*/  R2UR UR15, R13 ;  /* 0x000000000d0f72ca */ /* 0x000fe200000e0000 */
[----:B------:R-:W-:Y:S01]  /*e970*/  UMOV UR35, UR43 ;  /* 0x0000002b00237c82 */ /* 0x000fe20008000000 */
[----:B------:R-:W-:Y:S01]  /*e980*/  UMOV UR25, UR41 ;  /* 0x0000002900197c82 */ /* 0x000fe20008000000 */
[----:B------:R-:W-:Y:S01]  /*e990*/  UMOV UR27, UR43 ;  /* 0x0000002b001b7c82 */ /* 0x000fe20008000000 */
[----:B------:R-:W-:Y:S01]  /*e9a0*/  R2UR UR5, R11 ;  /* 0x000000000b0572ca */ /* 0x000fe200000e0000 */
[----:B------:R-:W-:Y:S01]  /*e9b0*/  UMOV UR17, UR41 ;  /* 0x0000002900117c82 */ /* 0x000fe20008000000 */
[----:B------:R-:W-:Y:S01]  /*e9c0*/  UMOV UR19, UR43 ;  /* 0x0000002b00137c82 */ /* 0x000fe20008000000 */
[----:B------:R-:W-:Y:S01]  /*e9d0*/  UMOV UR9, UR41 ;  /* 0x0000002900097c82 */ /* 0x000fe20008000000 */
        /* <DEDUP_REMOVED lines=9> */
[----:B0-----:R-:W-:Y:S01]  /*ea70*/  NOP ;  /* 0x0000000000007918 */ /* 0x001fe20000000000 */
.L_x_217:
[----:B------:R-:W-:Y:S05]  /*ea80*/  WARPSYNC.ALL ;  /* 0x0000000000007948 */ /* 0x000fea0003800000 */
[----:B------:R-:W-:-:S13]  /*ea90*/  ELECT P0, URZ, PT ;  /* 0x00000000003f782f */ /* 0x000fda0003800000 */
[----:B------:R-:W-:Y:S05]  /*eaa0*/  @!P0 BRA `(.L_x_117) ;  /* 0x0000000000708947 */ /* 0x000fea0003800000 */
[----:B------:R-:W-:-:S04]  /*eab0*/  LOP3.LUT R21, R21, 0x2, RZ, 0xfc, !PT ;  /* 0x0000000215157812 */ /* 0x000fc800078efcff */
[----:B------:R-:W-:-:S13]  /*eac0*/  ISETP.NE.AND P1, PT, R21, 0x3, PT ;  /* 0x000000031500780c */ /* 0x000fda0003f25270 */
[----:B------:R-:W-:Y:S05]  /*ead0*/  @!P1 BRA `(.L_x_229) ;  /* 0x0000000000049947 */ /* 0x000fea0003800000 */
[----:B-1----:R-:W-:Y:S01]  /*eae0*/  BPT.TRAP 0x1 ;  /* 0x000000040000795c */ /* 0x002fe20000300000 */
.L_x_229:
[----:B------:R-:W0:Y:S01]  /*eaf0*/  S2R R3, SR_CgaCtaId ;  /* 0x0000000000037919 */ /* 0x000e220000008800 */
[----:B------:R-:W-:-:S04]  /*eb00*/  MOV R2, 0x400 ;  /* 0x0000040000027802 */ /* 0x000fc80000000f00 */
[----:B0-----:R-:W-:Y:S02]  /*eb10*/  LEA R7, R3, R2, 0x18 ;  /* 0x0000000203077211 */ /* 0x001fe400078ec0ff */
[----:B------:R-:W-:-:S03]  /*eb20*/  SHF.L.U32 R3, R0, 0x1f, RZ ;  /* 0x0000001f00037819 */ /* 0x000fc600000006ff */
[----:B------:R-:W-:-:S04]  /*eb30*/  VIADD R2, R7, 0x31620 ;  /* 0x0003162007027836 */ /* 0x000fc80000000000 */
[----:B------:R-:W-:-:S04]  /*eb40*/  IMAD R6, R5, 0x8, R2 ;  /* 0x0000000805067824 */ /* 0x000fc800078e0202 */
[----:B------:R-:W0:Y:S02]  /*eb50*/  SYNCS.PHASECHK.TRANS64.TRYWAIT P0, [R6+URZ], R3 ;  /* 0x00000003060075a7 */ /* 0x000e24000800017f */
[----:B0-----:R-:W-:Y:S05]  /*eb60*/  @!P0 BRA `(.L_x_230) ;  /* 0x0000000000d88947 */ /* 0x001fea0003800000 */
.L_x_239:
[----:B------:R-:W-:-:S05]  /*eb70*/  VIADD R5, R5, 0x1 ;  /* 0x0000000105057836 */ /* 0x000fca0000000000 */
[----:B------:R-:W-:-:S04]  /*eb80*/  ISETP.NE.AND P0, PT, R5, 0x2, PT ;  /* 0x000000020500780c */ /* 0x000fc80003f05270 */
[----:B0-----:R-:W-:Y:S02]  /*eb90*/  SEL R3, RZ, 0x1, P0 ;  /* 0x00000001ff037807 */ /* 0x001fe40000000000 */
[----:B------:R-:W-:Y:S02]  /*eba0*/  SEL R5, R5, RZ, P0 ;  /* 0x000000ff05057207 */ /* 0x000fe40000000000 */
[----:B------:R-:W-:-:S03]  /*ebb0*/  LOP3.LUT R0, R0, R3, RZ, 0x3c, !PT ;  /* 0x0000000300007212 */ /* 0x000fc600078e3cff */
[----:B------:R-:W-:Y:S01]  /*ebc0*/  IMAD R5, R5, 0x8, R2 ;  /* 0x0000000805057824 */ /* 0x000fe200078e0202 */
[----:B------:R-:W-:-:S04]  /*ebd0*/  SHF.L.U32 R0, R0, 0x1f, RZ ;  /* 0x0000001f00007819 */ /* 0x000fc800000006ff */
[----:B------:R-:W0:Y:S02]  /*ebe0*/  SYNCS.PHASECHK.TRANS64.TRYWAIT P0, [R5+URZ], R0 ;  /* 0x00000000050075a7 */ /* 0x000e24000800017f */
[----:B0-----:R-:W-:Y:S05]  /*ebf0*/  @!P0 BRA `(.L_x_231) ;  /* 0x0000000000c88947 */ /* 0x001fea0003800000 */
.L_x_240:
[----:B------:R-:W-:Y:S05]  /*ec00*/  @!P1 BRA `(.L_x_232) ;  /* 0x0000000000049947 */ /* 0x000fea0003800000 */
[----:B-1----:R-:W-:Y:S01]  /*ec10*/  BPT.TRAP 0x1 ;  /* 0x000000040000795c */ /* 0x002fe20000300000 */
.L_x_232:
[----:B------:R-:W-:-:S07]  /*ec20*/  SHF.L.U32 R4, R4, 0x1f, RZ ;  /* 0x0000001f04047819 */ /* 0x000fce00000006ff */
.L_x_233:
[----:B--2---:R2:W3:Y:S02]  /*ec30*/  SYNCS.PHASECHK.TRANS64.TRYWAIT P0, [R7+URZ+0x31638], R4 ;  /* 0x03163804070075a7 */ /* 0x0044e4000800017f */
[----:B---3--:R-:W-:Y:S05]  /*ec40*/  @!P0 NANOSLEEP.SYNCS 0x989680 ;  /* 0x009896800000895d */ /* 0x008fea0003900000 */
[----:B------:R-:W3:Y:S02]  /*ec50*/  @!P0 SYNCS.PHASECHK.TRANS64 P0, [R7+URZ+0x31638], R4 ;  /* 0x03163804070085a7 */ /* 0x000ee4000800007f */
[----:B---3--:R-:W-:Y:S05]  /*ec60*/  @!P0 BRA `(.L_x_233) ;  /* 0xfffffffc00f08947 */ /* 0x008fea000383ffff */
.L_x_117:
[----:B-1----:R-:W-:Y:S05]  /*ec70*/  BSYNC B0 ;  /* 0x0000000000007941 */ /* 0x002fea0003800000 */
.L_x_111:
[----:B------:R-:W-:Y:S05]  /*ec80*/  EXIT ;  /* 0x000000000000794d */ /* 0x000fea0003800000 */
.L_x_123:
[----:B0-----:R0:W1:Y:S02]  /*ec90*/  SYNCS.PHASECHK.TRANS64.TRYWAIT P0, [R18+URZ+0x31600], R13 ;  /* 0x0316000d120075a7 */ /* 0x001064000800017f */
[----:B-1----:R-:W-:Y:S05]  /*eca0*/  @!P0 NANOSLEEP.SYNCS 0x989680 ;  /* 0x009896800000895d */ /* 0x002fea0003900000 */
[----:B------:R-:W1:Y:S02]  /*ecb0*/  @!P0 SYNCS.PHASECHK.TRANS64 P0, [R18+URZ+0x31600], R13 ;  /* 0x0316000d120085a7 */ /* 0x000e64000800007f */
[----:B-1----:R-:W-:Y:S05]  /*ecc0*/  @!P0 BRA `(.L_x_123) ;  /* 0xfffffffc00f08947 */ /* 0x002fea000383ffff */
[----:B------:R-:W-:Y:S05]  /*ecd0*/  BRA `(.L_x_122) ;  /* 0xffffff2000f47947 */ /* 0x000fea000383ffff */
.L_x_127:
[----:B-1----:R1:W2:Y:S02]  /*ece0*/  SYNCS.PHASECHK.TRANS64.TRYWAIT P1, [R17+URZ+0x31610], R8 ;  /* 0x03161008110075a7 */ /* 0x0022a4000802017f */
[----:B--2---:R-:W-:Y:S05]  /*ecf0*/  @!P1 NANOSLEEP.SYNCS 0x989680 ;  /* 0x009896800000995d */ /* 0x004fea0003900000 */
[----:B------:R-:W2:Y:S02]  /*ed00*/  @!P1 SYNCS.PHASECHK.TRANS64 P1, [R17+URZ+0x31610], R8 ;  /* 0x03161008110095a7 */ /* 0x000ea4000802007f */
[----:B--2---:R-:W-:Y:S05]  /*ed10*/  @!P1 BRA `(.L_x_127) ;  /* 0xfffffffc00f09947 */ /* 0x004fea000383ffff */
[----:B------:R-:W-:Y:S05]  /*ed20*/  BRA `(.L_x_126) ;  /* 0xffffff2c00607947 */ /* 0x000fea000383ffff */
.L_x_131:
[----:B---3--:R3:W4:Y:S02]  /*ed30*/  SYNCS.PHASECHK.TRANS64.TRYWAIT P1, [R18+URZ+0x31630], R11 ;  /* 0x0316300b120075a7 */ /* 0x008724000802017f */
[----:B----4-:R-:W-:Y:S05]  /*ed40*/  @!P1 NANOSLEEP.SYNCS 0x989680 ;  /* 0x009896800000995d */ /* 0x010fea0003900000 */
[----:B------:R-:W4:Y:S02]  /*ed50*/  @!P1 SYNCS.PHASECHK.TRANS64 P1, [R18+URZ+0x31630], R11 ;  /* 0x0316300b120095a7 */ /* 0x000f24000802007f */
[----:B----4-:R-:W-:Y:S05]  /*ed60*/  @!P1 BRA `(.L_x_131) ;  /* 0xfffffffc00f09947 */ /* 0x010fea000383ffff */
[----:B------:R-:W-:Y:S05]  /*ed70*/  BRA `(.L_x_130) ;  /* 0xffffff4800607947 */ /* 0x000fea000383ffff */
.L_x_219:
[----:B0-----:R0:W1:Y:S02]  /*ed80*/  SYNCS.PHASECHK.TRANS64.TRYWAIT P0, [R0+URZ+0x31620], R5 ;  /* 0x03162005000075a7 */ /* 0x001064000800017f */
[----:B-1----:R-:W-:Y:S05]  /*ed90*/  @!P0 NANOSLEEP.SYNCS 0x989680 ;  /* 0x009896800000895d */ /* 0x002fea0003900000 */
[----:B------:R-:W1:Y:S02]  /*eda0*/  @!P0 SYNCS.PHASECHK.TRANS64 P0, [R0+URZ+0x31620], R5 ;  /* 0x03162005000085a7 */ /* 0x000e64000800007f */
[----:B-1----:R-:W-:Y:S05]  /*edb0*/  @!P0 BRA `(.L_x_219) ;  /* 0xfffffffc00f08947 */ /* 0x002fea000383ffff */
[----:B------:R-:W-:Y:S05]  /*edc0*/  BRA `(.L_x_234) ;  /* 0xffffffe400947947 */ /* 0x000fea000383ffff */
.L_x_222:
[----:B0-----:R0:W1:Y:S02]  /*edd0*/  SYNCS.PHASECHK.TRANS64.TRYWAIT P1, [R0+URZ+0x31638], R9 ;  /* 0x03163809000075a7 */ /* 0x001064000802017f */
[----:B-1----:R-:W-:Y:S05]  /*ede0*/  @!P1 NANOSLEEP.SYNCS 0x989680 ;  /* 0x009896800000995d */ /* 0x002fea0003900000 */
[----:B------:R-:W1:Y:S02]  /*edf0*/  @!P1 SYNCS.PHASECHK.TRANS64 P1, [R0+URZ+0x31638], R9 ;  /* 0x03163809000095a7 */ /* 0x000e64000802007f */
[----:B-1----:R-:W-:Y:S05]  /*ee00*/  @!P1 BRA `(.L_x_222) ;  /* 0xfffffffc00f09947 */ /* 0x002fea000383ffff */
[----:B------:R-:W-:Y:S05]  /*ee10*/  BRA `(.L_x_235) ;  /* 0xfffffff000107947 */ /* 0x000fea000383ffff */
.L_x_224:
[----:B------:R-:W-:-:S07]  /*ee20*/  SHF.L.U32 R20, R6, 0x1f, RZ ;  /* 0x0000001f06147819 */ /* 0x000fce00000006ff */
.L_x_236:
[----:B0-----:R0:W1:Y:S02]  /*ee30*/  SYNCS.PHASECHK.TRANS64.TRYWAIT P1, [R19+URZ+0x31620], R20 ;  /* 0x03162014130075a7 */ /* 0x001064000802017f */
[----:B-1----:R-:W-:Y:S05]  /*ee40*/  @!P1 NANOSLEEP.SYNCS 0x989680 ;  /* 0x009896800000995d */ /* 0x002fea0003900000 */
[----:B------:R-:W1:Y:S02]  /*ee50*/  @!P1 SYNCS.PHASECHK.TRANS64 P1, [R19+URZ+0x31620], R20 ;  /* 0x03162014130095a7 */ /* 0x000e64000802007f */
[----:B-1----:R-:W-:Y:S05]  /*ee60*/  @!P1 BRA `(.L_x_236) ;  /* 0xfffffffc00f09947 */ /* 0x002fea000383ffff */
[----:B------:R-:W-:Y:S05]  /*ee70*/  BRA `(.L_x_237) ;  /* 0xfffffff000e87947 */ /* 0x000fea000383ffff */
.L_x_227:
[----:B0-----:R0:W2:Y:S02]  /*ee80*/  SYNCS.PHASECHK.TRANS64.TRYWAIT P1, [R0+URZ+0x31638], R7 ;  /* 0x03163807000075a7 */ /* 0x0010a4000802017f */
[----:B--2---:R-:W-:Y:S05]  /*ee90*/  @!P1 NANOSLEEP.SYNCS 0x989680 ;  /* 0x009896800000995d */ /* 0x004fea0003900000 */
[----:B------:R-:W2:Y:S02]  /*eea0*/  @!P1 SYNCS.PHASECHK.TRANS64 P1, [R0+URZ+0x31638], R7 ;  /* 0x03163807000095a7 */ /* 0x000ea4000802007f */
[----:B--2---:R-:W-:Y:S05]  /*eeb0*/  @!P1 BRA `(.L_x_227) ;  /* 0xfffffffc00f09947 */ /* 0x004fea000383ffff */
[----:B------:R-:W-:Y:S05]  /*eec0*/  BRA `(.L_x_238) ;  /* 0xfffffff800007947 */ /* 0x000fea000383ffff */
.L_x_230:
[----:B0-----:R0:W2:Y:S02]  /*eed0*/  SYNCS.PHASECHK.TRANS64.TRYWAIT P0, [R6+URZ], R3 ;  /* 0x00000003060075a7 */ /* 0x0010a4000800017f */
[----:B--2---:R-:W-:Y:S05]  /*eee0*/  @!P0 NANOSLEEP.SYNCS 0x989680 ;  /* 0x009896800000895d */ /* 0x004fea0003900000 */
[----:B------:R-:W2:Y:S02]  /*eef0*/  @!P0 SYNCS.PHASECHK.TRANS64 P0, [R6+URZ], R3 ;  /* 0x00000003060085a7 */ /* 0x000ea4000800007f */
[----:B--2---:R-:W-:Y:S05]  /*ef00*/  @!P0 BRA `(.L_x_230) ;  /* 0xfffffffc00f08947 */ /* 0x004fea000383ffff */
[----:B------:R-:W-:Y:S05]  /*ef10*/  BRA `(.L_x_239) ;  /* 0xfffffffc00147947 */ /* 0x000fea000383ffff */
.L_x_231:
[----:B0-----:R0:W2:Y:S02]  /*ef20*/  SYNCS.PHASECHK.TRANS64.TRYWAIT P0, [R5+URZ], R0 ;  /* 0x00000000050075a7 */ /* 0x0010a4000800017f */
[----:B--2---:R-:W-:Y:S05]  /*ef30*/  @!P0 NANOSLEEP.SYNCS 0x989680 ;  /* 0x009896800000895d */ /* 0x004fea0003900000 */
[----:B------:R-:W2:Y:S02]  /*ef40*/  @!P0 SYNCS.PHASECHK.TRANS64 P0, [R5+URZ], R0 ;  /* 0x00000000050085a7 */ /* 0x000ea4000800007f */
[----:B--2---:R-:W-:Y:S05]  /*ef50*/  @!P0 BRA `(.L_x_231) ;  /* 0xfffffffc00f08947 */ /* 0x004fea000383ffff */
[----:B------:R-:W-:Y:S05]  /*ef60*/  BRA `(.L_x_240) ;  /* 0xfffffffc00247947 */ /* 0x000fea000383ffff */
.L_x_241:
        /* <DEDUP_REMOVED lines=9> */
.L_x_2199:


//--------------------- .text._ZN7cutlass13device_kernelIN5flash11enable_sm90INS1_16FlashAttnBwdSm90INS1_25CollectiveMainloopBwdSm90ILi2ELi1ELi1EN4cute5tupleIJNS5_1CILi1EEES8_S8_EEENS6_IJNS7_ILi64EEENS7_ILi80EEENS7_ILi256EEEEEENS_10bfloat16_tEfNS_4arch4Sm90ELb0ELb0ELb1ELb1ELb0ELb0ELb1ELb1ELi2ELi1ELi1ELi1ELb0EEENS1_24CollectiveEpilogueBwdGQAISD_fSG_Li256ELb1ELb0EEENS1_19SingleTileSchedulerILb1ELb0ELb0ELi80EEEEEEEEEvNT_6ParamsE --------------------------
	.section	.text._ZN7cutlass13device_kernelIN5flash11enable_sm90INS1_16FlashAttnBwdSm90INS1_25CollectiveMainloopBwdSm90ILi2ELi1ELi1EN4cute5tupleIJNS5_1CILi1EEES8_S8_EEENS6_IJNS7_ILi64EEENS7_ILi80EEENS7_ILi256EEEEEENS_10bfloat16_tEfNS_4arch4Sm90ELb0ELb0ELb1ELb1ELb0ELb0ELb1ELb1ELi2ELi1ELi1ELi1ELb0EEENS1_24CollectiveEpilogueBwdGQAISD_fSG_Li256ELb1ELb0EEENS1_19SingleTileSchedulerILb1ELb0ELb0ELi80EEEEEEEEEvNT_6ParamsE,"ax",@progbits
	.align	128
.text._ZN7cutlass13device_kernelIN5flash11enable_sm90INS1_16FlashAttnBwdSm90INS1_25CollectiveMainloopBwdSm90ILi2ELi1ELi1EN4cute5tupleIJNS5_1CILi1EEES8_S8_EEENS6_IJNS7_ILi64EEENS7_ILi80EEENS7_ILi256EEEEEENS_10bfloat16_tEfNS_4arch4Sm90ELb0ELb0ELb1ELb1ELb0ELb0ELb1ELb1ELi2ELi1ELi1ELi1ELb0EEENS1_24CollectiveEpilogueBwdGQAISD_fSG_Li256ELb1ELb0EEENS1_19SingleTileSchedulerILb1ELb0ELb0ELi80EEEEEEEEEvNT_6ParamsE:
        .type           _ZN7cutlass13device_kernelIN5flash11enable_sm90INS1_16FlashAttnBwdSm90INS1_25CollectiveMainloopBwdSm90ILi2ELi1ELi1EN4cute5tupleIJNS5_1CILi1EEES8_S8_EEENS6_IJNS7_ILi64EEENS7_ILi80EEENS7_ILi256EEEEEENS_10bfloat16_tEfNS_4arch4Sm90ELb0ELb0ELb1ELb1ELb0ELb0ELb1ELb1ELi2ELi1ELi1ELi1ELb0EEENS1_24CollectiveEpilogueBwdGQAISD_fSG_Li256ELb1ELb0EEENS1_19SingleTileSchedulerILb1ELb0ELb0ELi80EEEEEEEEEvNT_6ParamsE,@function
        .size           _ZN7cutlass13device_kernelIN5flash11enable_sm90INS1_16FlashAttnBwdSm90INS1_25CollectiveMainloopBwdSm90ILi2ELi1ELi1EN4cute5tupleIJNS5_1CILi1EEES8_S8_EEENS6_IJNS7_ILi64EEENS7_ILi80EEENS7_ILi256EEEEEENS_10bfloat16_tEfNS_4arch4Sm90ELb0ELb0ELb1ELb1ELb0ELb0ELb1ELb1ELi2ELi1ELi1ELi1ELb0EEENS1_24CollectiveEpilogueBwdGQAISD_fSG_Li256ELb1ELb0EEENS1_19SingleTileSchedulerILb1ELb0ELb0ELi80EEEEEEEEEvNT_6ParamsE,(.L_x_2200 - _ZN7cutlass13device_kernelIN5flash11enable_sm90INS1_16FlashAttnBwdSm90INS1_25CollectiveMainloopBwdSm90ILi2ELi1ELi1EN4cute5tupleIJNS5_1CILi1EEES8_S8_EEENS6_IJNS7_ILi64EEENS7_ILi80EEENS7_ILi256EEEEEENS_10bfloat16_tEfNS_4arch4Sm90ELb0ELb0ELb1ELb1ELb0ELb0ELb1ELb1ELi2ELi1ELi1ELi1ELb0EEENS1_24CollectiveEpilogueBwdGQAISD_fSG_Li256ELb1ELb0EEENS1_19SingleTileSchedulerILb1ELb0ELb0ELi80EEEEEEEEEvNT_6ParamsE)
        .other          _ZN7cutlass13device_kernelIN5flash11enable_sm90INS1_16FlashAttnBwdSm90INS1_25CollectiveMainloopBwdSm90ILi2ELi1ELi1EN4cute5tupleIJNS5_1CILi1EEES8_S8_EEENS6_IJNS7_ILi64EEENS7_ILi80EEENS7_ILi256EEEEEENS_10bfloat16_tEfNS_4arch4Sm90ELb0ELb0ELb1ELb1ELb0ELb0ELb1ELb1ELi2ELi1ELi1ELi1ELb0EEENS1_24CollectiveEpilogueBwdGQAISD_fSG_Li256ELb1ELb0EEENS1_19SingleTileSchedulerILb1ELb0ELb0ELi80EEEEEEEEEvNT_6ParamsE,@"STO_CUDA_ENTRY STV_DEFAULT"
_ZN7cutlass13device_kernelIN5flash11enable_sm90INS1_16FlashAttnBwdSm90INS1_25CollectiveMainloopBwdSm90ILi2ELi1ELi1EN4cute5tupleIJNS5_1CILi1EEES8_S8_EEENS6_IJNS7_ILi64EEENS7_ILi80EEENS7_ILi256EEEEEENS_10bfloat16_tEfNS_4arch4Sm90ELb0ELb0ELb1ELb1ELb0ELb0ELb1ELb1ELi2ELi1ELi1ELi1ELb0EEENS1_24CollectiveEpilogueBwdGQAISD_fSG_Li256ELb1ELb0EEENS1_19SingleTileSchedulerILb1ELb0ELb0ELi80EEEEEEEEEvNT_6ParamsE:
        /* <DEDUP_REMOVED lines=23> */
.L_x_243:
[----:B------:R-:W-:Y:S05]  /*0170*/  BSYNC B0 ;  /* 0x0000000000007941 */ /* 0x000fea0003800000 */
.L_x_242:
        /* <DEDUP_REMOVED lines=34> */
.L_x_244:
        /* <DEDUP_REMOVED lines=20> */
.L_x_245:
[----:B-1----:R-:W-:Y:S01]  /*04e0*/  ISETP.NE.AND P0, PT, R2, RZ, PT ;  /* 0x000000ff0200720c */ /* 0x002fe20003f05270 */
[----:B------:R-:W-:Y:S01]  /*04f0*/  IMAD.MOV.U32 R21, RZ, RZ, 0x1 ;  /* 0x00000001ff157424 */ /* 0x000fe200078e00ff */
[----:B------:R-:W-:Y:S01]  /*0500*/  NOP ;  /* 0x0000000000007918 */ /* 0x000fe20000000000 */
[----:B------:R-:W-:Y:S03]  /*0510*/  BSSY B0, `(.L_x_246) ;  /* 0x0000ae0000007945 */ /* 0x000fe60003800000 */
[----:B------:R-:W-:Y:S01]  /*0520*/  SEL R21, R21, 0x2, !P0 ;  /* 0x0000000215157807 */ /* 0x000fe20004000000 */
[----:B--23--:R-:W-:Y:S06]  /*0530*/  BAR.SYNC.DEFER_BLOCKING 0x0 ;  /* 0x0000000000007b1d */ /* 0x00cfec0000010000 */
[----:B------:R-:W-:Y:S05]  /*0540*/  @!P0 BRA `(.L_x_247) ;  /* 0x0000008c00888947 */ /* 0x000fea0003800000 */
.L_x_248:
[----:B------:R-:W-:-:S08]  /*0550*/  NOP ;  /* 0x0000000000007918 */ /* 0x000fd00000000000 */
[----:B------:R-:W1:Y:S02]  /*0560*/  USETMAXREG.TRY_ALLOC.CTAPOOL UP0, 0xf0 ;  /* 0x000000f0000079c8 */ /* 0x000e640008000600 */
[----:B-1----:R-:W-:-:S13]  /*0570*/  PLOP3.LUT P0, PT, PT, PT, UP0, 0x80, 0x0 ;  /* 0x000000000000781c */ /* 0x002fda0003f0f008 */
[----:B------:R-:W-:Y:S05]  /*0580*/  @!P0 BRA `(.L_x_248) ;  /* 0xfffffffc00f08947 */ /* 0x000fea000383ffff */
[----:B------:R-:W-:Y:S01]  /*0590*/  ULDC.64 UR4, c[0x0][0x8e0] ;  /* 0x0002380000047ab9 */ /* 0x000fe20000000a00 */
[----:B------:R-:W1:Y:S01]  /*05a0*/  S2R R11, SR_CTAID.X ;  /* 0x00000000000b7919 */ /* 0x000e620000002500 */
[----:B------:R-:W-:Y:S01]  /*05b0*/  ISETP.NE.U32.AND P0, PT, RZ, UR4, PT ;  /* 0x00000004ff007c0c */ /* 0x000fe2000bf05070 */
[----:B------:R-:W2:Y:S03]  /*05c0*/  S2R R235, SR_CTAID.Z ;  /* 0x0000000000eb7919 */ /* 0x000ea60000002700 */
[----:B------:R-:W-:-:S13]  /*05d0*/  ISETP.NE.AND.EX P0, PT, RZ, UR5, PT, P0 ;  /* 0x00000005ff007c0c */ /* 0x000fda000bf05300 */
[----:B------:R-:W-:Y:S05]  /*05e0*/  @!P0 BRA `(.L_x_249) ;  /* 0x0000000000148947 */ /* 0x000fea0003800000 */
[----:B------:R-:W2:Y:S01]  /*05f0*/  LDC.64 R2, c[0x0][0x8e0] ;  /* 0x00023800ff027b82 */ /* 0x000ea20000000a00 */
[----:B------:R-:W-:Y:S01]  /*0600*/  ULDC.64 UR4, c[0x0][0x208] ;  /* 0x0000820000047ab9 */ /* 0x000fe20000000a00 */
[----:B--2---:R-:W-:-:S05]  /*0610*/  IMAD.WIDE R2, R235, 0x4, R2 ;  /* 0x00000004eb027825 */ /* 0x004fca00078e0202 */
[----:B------:R2:W5:Y:S01]  /*0620*/  LDG.E R0, desc[UR4][R2.64] ;  /* 0x0000000402007981 */ /* 0x000562000c1e1900 */
[----:B------:R-:W-:Y:S05]  /*0630*/  BRA `(.L_x_250) ;  /* 0x0000000000307947 */ /* 0x000fea0003800000 */
.L_x_249:
[----:B------:R-:W-:Y:S02]  /*0640*/  ULDC.64 UR4, c[0x0][0x8d8] ;  /* 0x0002360000047ab9 */ /* 0x000fe40000000a00 */
[----:B------:R-:W-:-:S04]  /*0650*/  ISETP.NE.U32.AND P0, PT, RZ, UR4, PT ;  /* 0x00000004ff007c0c */ /* 0x000fc8000bf05070 */
[----:B------:R-:W-:-:S13]  /*0660*/  ISETP.NE.AND.EX P0, PT, RZ, UR5, PT, P0 ;  /* 0x00000005ff007c0c */ /* 0x000fda000bf05300 */
[----:B------:R-:W-:Y:S05]  /*0670*/  @!P0 BRA `(.L_x_251) ;  /* 0x00000000001c8947 */ /* 0x000fea0003800000 */
[----:B------:R-:W2:Y:S01]  /*0680*/  LDC.64 R2, c[0x0][0x8d8] ;  /* 0x00023600ff027b82 */ /* 0x000ea20000000a00 */
[----:B------:R-:W-:Y:S01]  /*0690*/  ULDC.64 UR4, c[0x0][0x208] ;  /* 0x0000820000047ab9 */ /* 0x000fe20000000a00 */
[----:B--2---:R-:W-:-:S05]  /*06a0*/  IMAD.WIDE R2, R235, 0x4, R2 ;  /* 0x00000004eb027825 */ /* 0x004fca00078e0202 */
[----:B------:R-:W2:Y:S04]  /*06b0*/  LDG.E R0, desc[UR4][R2.64] ;  /* 0x0000000402007981 */ /* 0x000ea8000c1e1900 */
[----:B------:R-:W2:Y:S02]  /*06c0*/  LDG.E R5, desc[UR4][R2.64+0x4] ;  /* 0x0000040402057981 */ /* 0x000ea4000c1e1900 */
[----:B--2---:R-:W-:Y:S01]  /*06d0*/  IMAD.IADD R0, R5, 0x1, -R0 ;  /* 0x0000000105007824 */ /* 0x004fe200078e0a00 */
[----:B------:R-:W-:Y:S06]  /*06e0*/  BRA `(.L_x_250) ;  /* 0x0000000000047947 */ /* 0x000fec0003800000 */
.L_x_251:
[----:B------:R-:W3:Y:S02]  /*06f0*/  LDC R0, c[0x0][0x8c4] ;  /* 0x00023100ff007b82 */ /* 0x000ee40000000800 */
.L_x_250:
[----:B-12---:R-:W-:-:S05]  /*0700*/  IMAD R3, R11, 0x50, RZ ;  /* 0x000000500b037824 */ /* 0x006fca00078e02ff */
[----:B---3-5:R-:W-:-:S04]  /*0710*/  ISETP.GE.AND P0, PT, R3, R0, PT ;  /* 0x000000000300720c */ /* 0x028fc80003f06270 */
[----:B------:R-:W-:-:S04]  /*0720*/  SEL R235, R235, 0xffffffff, !P0 ;  /* 0xffffffffebeb7807 */ /* 0x000fc80004000000 */
[----:B------:R-:W-:-:S13]  /*0730*/  ISETP.GE.AND P0, PT, R235, RZ, PT ;  /* 0x000000ffeb00720c */ /* 0x000fda0003f06270 */
[----:B------:R-:W-:Y:S05]  /*0740*/  @!P0 BRA `(.L_x_252) ;  /* 0x000000a800f08947 */ /* 0x000fea0003800000 */
[----:B------:R-:W1:Y:S01]  /*0750*/  LDC.64 R4, c[0x0][0x770] ;  /* 0x0001dc00ff047b82 */ /* 0x000e620000000a00 */
[----:B------:R-:W-:-:S07]  /*0760*/  ULDC.64 UR6, c[0x0][0x208] ;  /* 0x0000820000067ab9 */ /* 0x000fce0000000a00 */
[----:B------:R-:W2:Y:S08]  /*0770*/  LDC.64 R2, c[0x0][0x770] ;  /* 0x0001dc00ff027b82 */ /* 0x000eb00000000a00 */
[----:B------:R-:W3:Y:S01]  /*0780*/  LDC.64 R8, c[0x0][0x780] ;  /* 0x0001e000ff087b82 */ /* 0x000ee20000000a00 */
[----:B-1----:R-:W-:-:S04]  /*0790*/  ISETP.NE.U32.AND P1, PT, R4, RZ, PT ;  /* 0x000000ff0400720c */ /* 0x002fc80003f25070 */
[----:B------:R-:W-:Y:S01]  /*07a0*/  ISETP.NE.AND.EX P1, PT, R5, RZ, PT, P1 ;  /* 0x000000ff0500720c */ /* 0x000fe20003f25310 */
[----:B--2---:R-:W-:Y:S01]  /*07b0*/  IMAD.WIDE R6, R235, 0x4, R2 ;  /* 0x00000004eb067825 */ /* 0x004fe200078e0202 */
[----:B---3--:R-:W-:-:S11]  /*07c0*/  ISETP.NE.U32.AND P0, PT, R8, RZ, PT ;  /* 0x000000ff0800720c */ /* 0x008fd60003f05070 */
[----:B------:R-:W2:Y:S01]  /*07d0*/  @P1 LDG.E R2, desc[UR6][R6.64] ;  /* 0x0000000606021981 */ /* 0x000ea2000c1e1900 */
[----:B------:R-:W-:Y:S01]  /*07e0*/  ISETP.NE.AND.EX P0, PT, R9, RZ, PT, P0 ;  /* 0x000000ff0900720c */ /* 0x000fe20003f05300 */
[----:B------:R-:W1:-:S12]  /*07f0*/  LDC R8, c[0x0][0x290] ;  /* 0x0000a400ff087b82 */ /* 0x000e580000000800 */
[----:B------:R-:W3:Y:S01]  /*0800*/  @P0 LDC.64 R4, c[0x0][0x780] ;  /* 0x0001e000ff040b82 */ /* 0x000ee20000000a00 */
[----:B------:R-:W-:Y:S02]  /*0810*/  ULDC UR4, c[0x0][0x280] ;  /* 0x0000a00000047ab9 */ /* 0x000fe40000000800 */
[----:B------:R-:W-:Y:S01]  /*0820*/  IMAD.U32 R0, RZ, RZ, UR4 ;  /* 0x00000004ff007e24 */ /* 0x000fe2000f8e00ff */
[----:B------:R-:W-:Y:S02]  /*0830*/  ULDC.64 UR4, c[0x0][0x788] ;  /* 0x0001e20000047ab9 */ /* 0x000fe40000000a00 */
[----:B------:R-:W-:-:S04]  /*0840*/  ISETP.NE.U32.AND P2, PT, RZ, UR4, PT ;  /* 0x00000004ff007c0c */ /* 0x000fc8000bf45070 */
[----:B------:R-:W-:Y:S01]  /*0850*/  ISETP.NE.AND.EX P2, PT, RZ, UR5, PT, P2 ;  /* 0x00000005ff007c0c */ /* 0x000fe2000bf45320 */
[----:B---3--:R-:W-:-:S05]  /*0860*/  @P0 IMAD.WIDE R4, R235, 0x4, R4 ;  /* 0x00000004eb040825 */ /* 0x008fca00078e0204 */
[----:B------:R3:W5:Y:S01]  /*0870*/  @P0 LDG.E R0, desc[UR6][R4.64] ;  /* 0x0000000604000981 */ /* 0x000762000c1e1900 */
[----:B--2---:R-:W-:-:S05]  /*0880*/  @P1 IMAD R2, R235, 0x40, R2 ;  /* 0x00000040eb021824 */ /* 0x004fca00078e0202 */
[----:B------:R-:W-:-:S04]  /*0890*/  @P1 SHF.R.S32.HI R3, RZ, 0x1f, R2 ;  /* 0x0000001fff031819 */ /* 0x000fc80000011402 */
[----:B------:R-:W-:-:S05]  /*08a0*/  @P1 LEA.HI R3, R3, R2, RZ, 0x6 ;  /* 0x0000000203031211 */ /* 0x000fca00078f30ff */
[----:B------:R-:W-:-:S05]  /*08b0*/  @P1 IMAD.SHL.U32 R3, R3, 0x100, RZ ;  /* 0x0000010003031824 */ /* 0x000fca00078e00ff */
[----:B------:R-:W-:Y:S02]  /*08c0*/  @P1 LOP3.LUT R9, R3, 0xffffc000, RZ, 0xc0, !PT ;  /* 0xffffc00003091812 */ /* 0x000fe400078ec0ff */
[----:B------:R-:W-:Y:S02]  /*08d0*/  CS2R R2, SRZ ;  /* 0x0000000000027805 */ /* 0x000fe4000001ff00 */
[----:B---3--:R-:W-:Y:S01]  /*08e0*/  @P1 SHF.R.S32.HI R4, RZ, 0x1f, R9 ;  /* 0x0000001fff041819 */ /* 0x008fe20000011409 */
[----:B-1----:R-:W-:Y:S06]  /*08f0*/  @P0 BRA `(.L_x_253) ;  /* 0x0000000000140947 */ /* 0x002fec0003800000 */
[----:B------:R-:W-:Y:S05]  /*0900*/  @!P1 BRA `(.L_x_253) ;  /* 0x0000000000109947 */ /* 0x000fea0003800000 */
[----:B------:R-:W-:Y:S02]  /*0910*/  ULDC.64 UR4, c[0x0][0x208] ;  /* 0x0000820000047ab9 */ /* 0x000fe40000000a00 */
[----:B------:R-:W2:Y:S04]  /*0920*/  LDG.E R5, desc[UR4][R6.64] ;  /* 0x0000000406057981 */ /* 0x000ea8000c1e1900 */
[----:B-----5:R-:W2:Y:S02]  /*0930*/  LDG.E R0, desc[UR4][R6.64+0x4] ;  /* 0x0000040406007981 */ /* 0x020ea4000c1e1900 */
[----:B--2---:R-:W-:-:S07]  /*0940*/  IMAD.IADD R0, R0, 0x1, -R5 ;  /* 0x0000000100007824 */ /* 0x004fce00078e0a05 */
.L_x_253:
[----:B------:R-:W-:Y:S02]  /*0950*/  @P1 IMAD.MOV.U32 R2, RZ, RZ, R9 ;  /* 0x000000ffff021224 */ /* 0x000fe400078e0009 */
[----:B------:R-:W-:Y:S01]  /*0960*/  @P1 IMAD.MOV.U32 R3, RZ, RZ, R4 ;  /* 0x000000ffff031224 */ /* 0x000fe200078e0004 */
[----:B------:R-:W-:Y:S06]  /*0970*/  @!P2 BRA `(.L_x_254) ;  /* 0x000000000014a947 */ /* 0x000fec0003800000 */
[----:B------:R-:W1:Y:S01]  /*0980*/  LDC.64 R4, c[0x0][0x788] ;  /* 0x0001e200ff047b82 */ /* 0x000e620000000a00 */
[----:B------:R-:W-:Y:S01]  /*0990*/  ULDC.64 UR4, c[0x0][0x208] ;  /* 0x0000820000047ab9 */ /* 0x000fe20000000a00 */
[----:B-1----:R-:W-:-:S05]  /*09a0*/  IMAD.WIDE R4, R235, 0x4, R4 ;  /* 0x00000004eb047825 */ /* 0x002fca00078e0204 */
[----:B------:R1:W5:Y:S01]  /*09b0*/  LDG.E R8, desc[UR4][R4.64] ;  /* 0x0000000404087981 */ /* 0x000362000c1e1900 */
[----:B------:R-:W-:Y:S05]  /*09c0*/  BRA `(.L_x_255) ;  /* 0x0000000000287947 */ /* 0x000fea0003800000 */
.L_x_254:
        /* <DEDUP_REMOVED lines=9> */
[----:B--2---:R-:W-:-:S07]  /*0a60*/  IMAD.IADD R8, R7, 0x1, -R8 ;  /* 0x0000000107087824 */ /* 0x004fce00078e0a08 */
.L_x_255:
        /* <DEDUP_REMOVED lines=83> */
[----:B-1----:R-:W1:Y:S01]  /*0fa0*/  S2R R5, SR_CgaCtaId ;  /* 0x0000000000057919 */ /* 0x002e620000008800 */
[----:B------:R-:W-:Y:S01]  /*0fb0*/  MOV R18, 0x400 ;  /* 0x0000040000127802 */ /* 0x000fe20000000f00 */
[----:B------:R-:W-:Y:S01]  /*0fc0*/  VIADD R9, R0, 0x3f ;  /* 0x0000003f00097836 */ /* 0x000fe20000000000 */
[----:B------:R-:W-:Y:S01]  /*0fd0*/  SHF.L.U32 R13, RZ, 0x1f, RZ ;  /* 0x0000001fff0d7819 */ /* 0x000fe200000006ff */
[----:B------:R-:W2:Y:S01]  /*0fe0*/  S2R R4, SR_TID.X ;  /* 0x0000000000047919 */ /* 0x000ea20000002100 */
[----:B------:R-:W-:Y:S02]  /*0ff0*/  IMAD R10, R11, -0x50, R8 ;  /* 0xffffffb00b0a7824 */ /* 0x000fe400078e0208 */
[----:B------:R-:W-:-:S04]  /*1000*/  SHF.R.S32.HI R12, RZ, 0x1f, R9 ;  /* 0x0000001fff0c7819 */ /* 0x000fc80000011409 */
[----:B------:R-:W-:Y:S02]  /*1010*/  LEA.HI R12, R12, R9, RZ, 0x6 ;  /* 0x000000090c0c7211 */ /* 0x000fe400078f30ff */
[----:B-1----:R-:W-:-:S04]  /*1020*/  LEA R18, R5, R18, 0x18 ;  /* 0x0000001205127211 */ /* 0x002fc800078ec0ff */
[----:B------:R-:W1:Y:S01]  /*1030*/  SYNCS.PHASECHK.TRANS64.TRYWAIT P0, [R18+URZ+0x31800], R13 ;  /* 0x0318000d120075a7 */ /* 0x000e62000800017f */
[----:B--2---:R-:W-:-:S05]  /*1040*/  VIADD R4, R4, 0xffffff80 ;  /* 0xffffff8004047836 */ /* 0x004fca0000000000 */
[----:B------:R-:W-:-:S04]  /*1050*/  SHF.R.S32.HI R5, RZ, 0x1f, R4 ;  /* 0x0000001fff057819 */ /* 0x000fc80000011404 */
[CC--:B------:R-:W-:Y:S02]  /*1060*/  LEA.HI R6, R5.reuse, R4.reuse, RZ, 0x7 ;  /* 0x0000000405067211 */ /* 0x0c0fe400078f38ff */
[CC--:B------:R-:W-:Y:S02]  /*1070*/  LEA.HI R8, R5.reuse, R4.reuse, RZ, 0x5 ;  /* 0x0000000405087211 */ /* 0x0c0fe400078f28ff */
[----:B------:R-:W-:Y:S02]  /*1080*/  SHF.R.S32.HI R0, RZ, 0x7, R6 ;  /* 0x00000007ff007819 */ /* 0x000fe40000011406 */
[----:B------:R-:W-:-:S03]  /*1090*/  LEA.HI R9, R5, R4, RZ, 0x4 ;  /* 0x0000000405097211 */ /* 0x000fc600078f20ff */
[----:B------:R2:W3:Y:S02]  /*10a0*/  SHFL.IDX PT, R7, R0, RZ, 0x1f ;  /* 0x00001fff00077589 */ /* 0x0004e400000e0000 */
[----:B-12---:R-:W-:Y:S05]  /*10b0*/  @P0 BRA `(.L_x_257) ;  /* 0x0000000000080947 */ /* 0x006fea0003800000 */
[----:B------:R-:W1:Y:S02]  /*10c0*/  SYNCS.PHASECHK.TRANS64.TRYWAIT P0, [R18+URZ+0x31800], R13 ;  /* 0x0318000d120075a7 */ /* 0x000e64000800017f */
[----:B-1----:R-:W-:Y:S05]  /*10d0*/  @!P0 BRA `(.L_x_258) ;  /* 0x000000a000948947 */ /* 0x002fea0003800000 */
.L_x_257:
[----:B------:R-:W2:Y:S01]  /*10e0*/  S2UR UR4, SR_CTAID.Y ;  /* 0x00000000000479c3 */ /* 0x000ea20000002600 */
[----:B------:R-:W-:Y:S01]  /*10f0*/  LOP3.LUT R11, R9, 0xffffff0, RZ, 0xc0, !PT ;  /* 0x0ffffff0090b7812 */ /* 0x000fe200078ec0ff */
[----:B------:R-:W-:Y:S01]  /*1100*/  IMAD.MOV.U32 R228, RZ, RZ, RZ ;  /* 0x000000ffffe47224 */ /* 0x000fe200078e00ff */
[--C-:B------:R-:W-:Y:S01]  /*1110*/  SHF.R.S32.HI R9, RZ, 0x5, R8.reuse ;  /* 0x00000005ff097819 */ /* 0x100fe20000011408 */
[----:B------:R-:W-:Y:S01]  /*1120*/  IMAD.MOV.U32 R19, RZ, RZ, RZ ;  /* 0x000000ffff137224 */ /* 0x000fe200078e00ff */
[----:B------:R-:W-:Y:S01]  /*1130*/  LOP3.LUT R5, R6, 0xffffff80, RZ, 0xc0, !PT ;  /* 0xffffff8006057812 */ /* 0x000fe200078ec0ff */
[----:B------:R-:W-:Y:S01]  /*1140*/  IMAD.IADD R11, R4, 0x1, -R11 ;  /* 0x00000001040b7824 */ /* 0x000fe200078e0a0b */
[----:B------:R-:W-:Y:S01]  /*1150*/  SHF.R.S32.HI R8, RZ, 0x1f, R8 ;  /* 0x0000001fff087819 */ /* 0x000fe20000011408 */
[----:B------:R-:W4:Y:S01]  /*1160*/  LDC.64 R16, c[0x0][0x2d8] ;  /* 0x0000b600ff107b82 */ /* 0x000f220000000a00 */
[----:B------:R-:W-:Y:S01]  /*1170*/  LEA.HI R6, R0, R0, RZ, 0x1 ;  /* 0x0000000000067211 */ /* 0x000fe200078f08ff */
[----:B------:R-:W-:Y:S01]  /*1180*/  IMAD.IADD R5, R4, 0x1, -R5 ;  /* 0x0000000104057824 */ /* 0x000fe200078e0a05 */
[----:B------:R-:W-:Y:S01]  /*1190*/  LEA.HI R8, R8, R9, RZ, 0x2 ;  /* 0x0000000908087211 */ /* 0x000fe200078f10ff */
[----:B------:R-:W-:Y:S01]  /*11a0*/  IMAD R11, R0, 0x40, R11 ;  /* 0x00000040000b7824 */ /* 0x000fe200078e020b */
[----:B-1----:R-:W-:Y:S01]  /*11b0*/  LOP3.LUT R13, R6, 0xfffffffe, RZ, 0xc0, !PT ;  /* 0xfffffffe060d7812 */ /* 0x002fe200078ec0ff */
[----:B------:R-:W-:Y:S01]  /*11c0*/  IMAD R14, R0, 0x800, R5 ;  /* 0x00000800000e7824 */ /* 0x000fe200078e0205 */
[----:B---3--:R-:W-:-:S02]  /*11d0*/  LEA.HI R4, R7, R7, RZ, 0x1 ;  /* 0x0000000707047211 */ /* 0x008fc400078f08ff */
[----:B------:R-:W-:Y:S02]  /*11e0*/  CS2R R214, SRZ ;  /* 0x0000000000d67805 */ /* 0x000fe4000001ff00 */
[----:B------:R-:W-:Y:S01]  /*11f0*/  LOP3.LUT R8, R8, 0xfffffc, RZ, 0xc0, !PT ;  /* 0x00fffffc08087812 */ /* 0x000fe200078ec0ff */
[----:B------:R-:W-:Y:S01]  /*1200*/  IMAD.IADD R13, R0, 0x1, -R13 ;  /* 0x00000001000d7824 */ /* 0x000fe200078e0a0d */
[----:B------:R-:W-:Y:S02]  /*1210*/  SHF.R.S32.HI R6, RZ, 0x1f, R5 ;  /* 0x0000001fff067819 */ /* 0x000fe40000011405 */
[----:B------:R-:W-:Y:S02]  /*1220*/  CS2R R212, SRZ ;  /* 0x0000000000d47805 */ /* 0x000fe4000001ff00 */
[----:B------:R-:W-:Y:S01]  /*1230*/  LOP3.LUT R4, R4, 0xfffffffe, RZ, 0xc0, !PT ;  /* 0xfffffffe04047812 */ /* 0x000fe200078ec0ff */
[----:B------:R-:W-:Y:S01]  /*1240*/  IMAD.IADD R8, R9, 0x1, -R8 ;  /* 0x0000000109087824 */ /* 0x000fe200078e0a08 */
[----:B------:R-:W-:Y:S01]  /*1250*/  LEA.HI R0, R6, R5, RZ, 0x2 ;  /* 0x0000000506007211 */ /* 0x000fe200078f10ff */
[----:B------:R-:W-:Y:S01]  /*1260*/  IMAD.SHL.U32 R9, R14, 0x4, RZ ;  /* 0x000000040e097824 */ /* 0x000fe200078e00ff */
[----:B--2---:R-:W-:Y:S01]  /*1270*/  USHF.R.S32.HI UR5, URZ, 0x1f, UR4 ;  /* 0x0000001f3f057899 */ /* 0x004fe20008011404 */
[----:B------:R-:W-:Y:S01]  /*1280*/  IMAD.IADD R4, R7, 0x1, -R4 ;  /* 0x0000000107047824 */ /* 0x000fe200078e0a04 */
[--C-:B------:R-:W-:Y:S01]  /*1290*/  SHF.R.S32.HI R7, RZ, 0x2, R0.reuse ;  /* 0x00000002ff077819 */ /* 0x100fe20000011400 */
[----:B------:R-:W-:Y:S01]  /*12a0*/  IMAD R11, R8, 0x10, R11 ;  /* 0x00000010080b7824 */ /* 0x000fe200078e020b */
[----:B------:R-:W-:Y:S01]  /*12b0*/  SHF.R.S32.HI R8, RZ, 0x1f, R0 ;  /* 0x0000001fff087819 */ /* 0x000fe20000011400 */
[----:B------:R-:W-:Y:S01]  /*12c0*/  IMAD R13, R13, -0x8, R10 ;  /* 0xfffffff80d0d7824 */ /* 0x000fe200078e020a */
[----:B------:R-:W-:Y:S01]  /*12d0*/  LOP3.LUT R0, R0, 0xfffffffc, RZ, 0xc0, !PT ;  /* 0xfffffffc00007812 */ /* 0x000fe200078ec0ff */
[----:B----4-:R-:W-:Y:S01]  /*12e0*/  IMAD R10, R16, UR5, RZ ;  /* 0x00000005100a7c24 */ /* 0x010fe2000f8e02ff */
[----:B------:R-:W-:-:S02]  /*12f0*/  IADD3 R2, P0, R9, R2, RZ ;  /* 0x0000000209027210 */ /* 0x000fc40007f1e0ff */
[----:B------:R-:W-:Y:S02]  /*1300*/  CS2R R210, SRZ ;  /* 0x0000000000d27805 */ /* 0x000fe4000001ff00 */
[----:B------:R-:W-:Y:S01]  /*1310*/  LEA.HI R6, R6, R5, RZ, 0x5 ;  /* 0x0000000506067211 */ /* 0x000fe200078f28ff */
[----:B------:R-:W-:Y:S01]  /*1320*/  IMAD.IADD R0, R5, 0x1, -R0 ;  /* 0x0000000105007824 */ /* 0x000fe200078e0a00 */
[----:B------:R-:W-:Y:S02]  /*1330*/  LEA.HI R8, R8, R7, RZ, 0x3 ;  /* 0x0000000708087211 */ /* 0x000fe400078f18ff */
[----:B------:R-:W-:Y:S02]  /*1340*/  CS2R R208, SRZ ;  /* 0x0000000000d07805 */ /* 0x000fe4000001ff00 */
[----:B------:R-:W-:Y:S01]  /*1350*/  SHF.R.S32.HI R5, RZ, 0x1f, R235 ;  /* 0x0000001fff057819 */ /* 0x000fe200000114eb */
[----:B------:R-:W-:Y:S01]  /*1360*/  IMAD R0, R0, -0x2, R13 ;  /* 0xfffffffe00007824 */ /* 0x000fe200078e020d */
[----:B------:R-:W-:Y:S01]  /*1370*/  LEA.HI.X.SX32 R3, R9, R3, 0x1, P0 ;  /* 0x0000000309037211 */ /* 0x000fe200000f0eff */
[----:B------:R-:W-:Y:S01]  /*1380*/  IMAD R9, R17, UR4, R10 ;  /* 0x0000000411097c24 */ /* 0x000fe2000f8e020a */
[----:B------:R-:W-:-:S02]  /*1390*/  LOP3.LUT R8, R8, 0xfffffff8, RZ, 0xc0, !PT ;  /* 0xfffffff808087812 */ /* 0x000fc400078ec0ff */
[----:B------:R-:W-:Y:S02]  /*13a0*/  CS2R R206, SRZ ;  /* 0x0000000000ce7805 */ /* 0x000fe4000001ff00 */
[----:B------:R-:W-:Y:S01]  /*13b0*/  SEL R5, R5, RZ, !P1 ;  /* 0x000000ff05057207 */ /* 0x000fe20004800000 */
[----:B------:R-:W-:Y:S01]  /*13c0*/  IMAD.WIDE.U32 R2, R16, UR4, R2 ;  /* 0x0000000410027c25 */ /* 0x000fe2000f8e0002 */
[----:B------:R-:W-:Y:S01]  /*13d0*/  ULDC.64 UR4, c[0x0][0x2e0] ;  /* 0x0000b80000047ab9 */ /* 0x000fe20000000a00 */
[----:B------:R-:W-:Y:S02]  /*13e0*/  SEL R231, R235, RZ, !P1 ;  /* 0x000000ffebe77207 */ /* 0x000fe40004800000 */
[----:B------:R-:W-:Y:S01]  /*13f0*/  CS2R R204, SRZ ;  /* 0x0000000000cc7805 */ /* 0x000fe2000001ff00 */
[----:B------:R-:W-:Y:S01]  /*1400*/  IMAD.IADD R7, R7, 0x1, -R8 ;  /* 0x0000000107077824 */ /* 0x000fe200078e0a08 */
[----:B------:R-:W-:Y:S01]  /*1410*/  SHF.R.S32.HI R6, RZ, 0x5, R6 ;  /* 0x00000005ff067819 */ /* 0x000fe20000011406 */
[----:B------:R-:W-:Y:S01]  /*1420*/  IMAD R8, R5, UR4, RZ ;  /* 0x0000000405087c24 */ /* 0x000fe2000f8e02ff */
[----:B------:R-:W-:Y:S01]  /*1430*/  LOP3.LUT R229, R21, 0x1, RZ, 0xfc, !PT ;  /* 0x0000000115e57812 */ /* 0x000fe200078efcff */
[----:B------:R-:W-:Y:S01]  /*1440*/  IMAD.IADD R3, R3, 0x1, R9 ;  /* 0x0000000103037824 */ /* 0x000fe200078e0209 */
        /* <DEDUP_REMOVED lines=9> */
[----:B------:R-:W-:Y:S01]  /*14e0*/  IMAD R232, R6, 0x10, R7 ;  /* 0x0000001006e87824 */ /* 0x000fe200078e0207 */
[----:B------:R-:W-:Y:S01]  /*14f0*/  CS2R R190, SRZ ;  /* 0x0000000000be7805 */ /* 0x000fe2000001ff00 */
[----:B------:R-:W-:Y:S01]  /*1500*/  IMAD.MOV.U32 R16, RZ, RZ, RZ ;  /* 0x000000ffff107224 */ /* 0x000fe200078e00ff */
[----:B------:R-:W-:Y:S01]  /*1510*/  CS2R R188, SRZ ;  /* 0x0000000000bc7805 */ /* 0x000fe2000001ff00 */
[----:B------:R-:W-:Y:S01]  /*1520*/  IMAD.MOV.U32 R3, RZ, RZ, RZ ;  /* 0x000000ffff037224 */ /* 0x000fe200078e00ff */
        /* <DEDUP_REMOVED lines=71> */
.L_x_269:
[----:B------:R-:W-:-:S13]  /*19a0*/  ISETP.NE.AND P0, PT, R229, 0x3, PT ;  /* 0x00000003e500780c */ /* 0x000fda0003f05270 */
[----:B-1----:R-:W-:Y:S05]  /*19b0*/  @!P0 BRA `(.L_x_259) ;  /* 0x0000000000048947 */ /* 0x002fea0003800000 */
[----:B------:R-:W-:Y:S01]  /*19c0*/  BPT.TRAP 0x1 ;  /* 0x000000040000795c */ /* 0x000fe20000300000 */
.L_x_259:
[----:B------:R-:W-:Y:S01]  /*19d0*/  IMAD R17, R3, 0x8, R18 ;  /* 0x0000000803117824 */ /* 0x000fe200078e0212 */
[----:B------:R-:W-:-:S04]  /*19e0*/  SHF.L.U32 R8, R228, 0x1f, RZ ;  /* 0x0000001fe4087819 */ /* 0x000fc800000006ff */
[----:B------:R1:W2:Y:S01]  /*19f0*/  SYNCS.PHASECHK.TRANS64.TRYWAIT P1, [R17+URZ+0x31810], R8 ;  /* 0x03181008110075a7 */ /* 0x0002a2000802017f */
[----:B------:R-:W-:Y:S05]  /*1a00*/  @!P0 BRA `(.L_x_260) ;  /* 0x0000000000048947 */ /* 0x000fea0003800000 */
[----:B------:R-:W-:Y:S01]  /*1a10*/  BPT.TRAP 0x1 ;  /* 0x000000040000795c */ /* 0x000fe20000300000 */
.L_x_260:
        /* <DEDUP_REMOVED lines=11> */
.L_x_261:
[----:B------:R-:W-:Y:S01]  /*1ad0*/  IMAD R7, R3, 0x800, R10 ;  /* 0x0000080003077824 */ /* 0x000fe200078e020a */
[C---:B------:R-:W-:Y:S01]  /*1ae0*/  R2UR UR6, R6.reuse ;  /* 0x00000000060672ca */ /* 0x040fe200000e0000 */
[C---:B-12---:R-:W-:Y:S01]  /*1af0*/  VIADD R8, R6.reuse, 0x80 ;  /* 0x0000008006087836 */ /* 0x046fe20000000000 */
        /* <DEDUP_REMOVED lines=417> */
[----:B------:R1:W2:Y:S02]  /*3510*/  LDS R8, [R7+0x2c100] ;  /* 0x02c1000007087984 */ /* 0x0002a40000000800 */
[----:B------:R-:W-:Y:S02]  /*3520*/  R2UR UR11, R6 ;  /* 0x00000000060b72ca */ /* 0x000fe400000e0000 */
[----:B------:R1:W3:Y:S01]  /*3530*/  LDS R9, [R7+0x2c120] ;  /* 0x02c1200007097984 */ /* 0x0002e20000000800 */
        /* <DEDUP_REMOVED lines=13> */
[----:B-1----:R-:W-:Y:S05]  /*3610*/  @!P0 BRA `(.L_x_263) ;  /* 0x0000000000048947 */ /* 0x002fea0003800000 */
[----:B------:R-:W-:Y:S01]  /*3620*/  BPT.TRAP 0x1 ;  /* 0x000000040000795c */ /* 0x000fe20000300000 */
.L_x_263:
[----:B------:R-:W-:-:S04]  /*3630*/  SHF.L.U32 R11, R19, 0x1f, RZ ;  /* 0x0000001f130b7819 */ /* 0x000fc800000006ff */
[----:B------:R1:W4:Y:S01]  /*3640*/  SYNCS.PHASECHK.TRANS64.TRYWAIT P1, [R18+URZ+0x31830], R11 ;  /* 0x0318300b120075a7 */ /* 0x000322000802017f */
[----:B------:R-:W-:Y:S05]  /*3650*/  @!P0 BRA `(.L_x_264) ;  /* 0x0000000000048947 */ /* 0x000fea0003800000 */
[----:B------:R-:W-:Y:S01]  /*3660*/  BPT.TRAP 0x1 ;  /* 0x000000040000795c */ /* 0x000fe20000300000 */
.L_x_264:
        /* <DEDUP_REMOVED lines=8> */
[----:B----4-:R-:W-:Y:S06]  /*36f0*/  @P1 BRA `(.L_x_265) ;  /* 0x0000000000081947 */ /* 0x010fec0003800000 */
[----:B------:R-:W4:Y:S02]  /*3700*/  SYNCS.PHASECHK.TRANS64.TRYWAIT P1, [R18+URZ+0x31830], R11 ;  /* 0x0318300b120075a7 */ /* 0x000f24000802017f */
[----:B----4-:R-:W-:Y:S05]  /*3710*/  @!P1 BRA `(.L_x_266) ;  /* 0x0000007c002c9947 */ /* 0x010fea0003800000 */
.L_x_265:
[C---:B------:R-:W-:Y:S01]  /*3720*/  VIADD R10, R6.reuse, 0x80 ;  /* 0x00000080060a7836 */ /* 0x040fe20000000000 */
[----:B------:R-:W-:Y:S01]  /*3730*/  R2UR UR4, R7 ;  /* 0x00000000070472ca */ /* 0x000fe200000e0000 */
[C---:B-1--4-:R-:W-:Y:S01]  /*3740*/  VIADD R11, R6.reuse, 0x100 ;  /* 0x00000100060b7836 */ /* 0x052fe20000000000 */
        /* <DEDUP_REMOVED lines=466> */
[----:B------:R-:W1:Y:S01]  /*5470*/  MUFU.TANH R10, R10 ;  /* 0x0000000a000a7308 */ /* 0x000e620000002400 */
[----:B------:R-:W-:Y:S01]  /*5480*/  FMUL.FTZ R25, R29, UR61 ;  /* 0x0000003d1d197c20 */ /* 0x000fe20008410000 */
[----:B------:R-:W-:Y:S01]  /*5490*/  FMUL.FTZ R28, R32, UR61 ;  /* 0x0000003d201c7c20 */ /* 0x000fe20008410000 */
[----:B------:R-:W4:Y:S01]  /*54a0*/  LDS R15, [R27+0x2c300] ;  /* 0x02c300001b0f7984 */ /* 0x000f220000000800 */
[----:B------:R-:W-:Y:S01]  /*54b0*/  FMUL.FTZ R29, R35, UR61 ;  /* 0x0000003d231d7c20 */ /* 0x000fe20008410000 */
[----:B------:R-:W-:Y:S01]  /*54c0*/  FMUL.FTZ R26, R30, UR61 ;  /* 0x0000003d1e1a7c20 */ /* 0x000fe20008410000 */
[----:B------:R-:W-:Y:S01]  /*54d0*/  FMUL.FTZ R30, R36, UR61 ;  /* 0x0000003d241e7c20 */ /* 0x000fe20008410000 */
[----:B------:R5:W4:Y:S01]  /*54e0*/  LDS R14, [R27+0x2c320] ;  /* 0x02c320001b0e7984 */ /* 0x000b220000000800 */
[----:B------:R-:W3:Y:S01]  /*54f0*/  MUFU.TANH R11, R11 ;  /* 0x0000000b000b7308 */ /* 0x000ee20000002400 */
[----:B------:R-:W-:Y:S01]  /*5500*/  FMUL.FTZ R36, R40, UR61 ;  /* 0x0000003d28247c20 */ /* 0x000fe20008410000 */
[----:B------:R-:W-:Y:S01]  /*5510*/  FMUL.FTZ R32, R38, UR61 ;  /* 0x0000003d26207c20 */ /* 0x000fe20008410000 */
[----:B------:R-:W-:Y:S01]  /*5520*/  FMUL.FTZ R39, R39, UR61 ;  /* 0x0000003d27277c20 */ /* 0x000fe20008410000 */
[----:B------:R-:W-:Y:S01]  /*5530*/  FMUL.FTZ R40, R42, UR61 ;  /* 0x0000003d2a287c20 */ /* 0x000fe20008410000 */
[----:B-----5:R-:W-:-:S03]  /*5540*/  FMUL.FTZ R27, R31, UR61 ;  /* 0x0000003d1f1b7c20 */ /* 0x020fc60008410000 */
[----:B------:R-:W5:Y:S01]  /*5550*/  MUFU.TANH R12, R12 ;  /* 0x0000000c000c7308 */ /* 0x000f620000002400 */
[C---:B-1----:R-:W-:Y:S01]  /*5560*/  FSEL R7, R10.reuse, -INF , P1 ;  /* 0xff8000000a077808 */ /* 0x042fe20000800000 */
[----:B------:R-:W-:Y:S01]  /*5570*/  FFMA.FTZ R10, -R10, R10, 1 ;  /* 0x3f8000000a0a7423 */ /* 0x000fe2000001010a */
[----:B------:R-:W-:-:S03]  /*5580*/  FMUL.FTZ R31, R37, UR61 ;  /* 0x0000003d251f7c20 */ /* 0x000fc60008410000 */
[----:B--2---:R-:W-:Y:S02]  /*5590*/  FFMA.FTZ R23, R7, UR60, -R8 ;  /* 0x0000003c07177c23 */ /* 0x004fe40008010808 */
[----:B------:R-:W1:Y:S01]  /*55a0*/  MUFU.TANH R13, R13 ;  /* 0x0000000d000d7308 */ /* 0x000e620000002400 */
[----:B---3--:R-:W-:Y:S02]  /*55b0*/  FSEL R6, R11, -INF , P1 ;  /* 0xff8000000b067808 */ /* 0x008fe40000800000 */
[----:B------:R-:W-:-:S03]  /*55c0*/  ISETP.GT.AND P1, PT, R0, 0x1, PT ;  /* 0x000000010000780c */ /* 0x000fc60003f24270 */
[----:B------:R-:W-:Y:S02]  /*55d0*/  FFMA.FTZ R21, R6, UR60, -R9 ;  /* 0x0000003c06157c23 */ /* 0x000fe40008010809 */
[----:B------:R-:W-:Y:S01]  /*55e0*/  MUFU.EX2 R23, R23 ;  /* 0x0000001700177308 */ /* 0x000fe20000000800 */
[----:B-----5:R-:W-:Y:S01]  /*55f0*/  FSEL R7, R12, -INF , P1 ;  /* 0xff8000000c077808 */ /* 0x020fe20000800000 */
[----:B------:R-:W-:-:S04]  /*5600*/  WARPGROUP.DEPBAR.LE gsb0, 0x0 ;  /* 0x00008000000079c5 */ /* 0x000fc80000010000 */
[----:B------:R-:W-:Y:S02]  /*5610*/  FFMA.FTZ R22, R7, UR60, -R8 ;  /* 0x0000003c07167c23 */ /* 0x000fe40008010808 */
[----:B------:R-:W-:Y:S01]  /*5620*/  MUFU.EX2 R21, R21 ;  /* 0x0000001500157308 */ /* 0x000fe20000000800 */
[C---:B-1----:R-:W-:Y:S01]  /*5630*/  FSEL R6, R13.reuse, -INF , P1 ;  /* 0xff8000000d067808 */ /* 0x042fe20000800000 */
[----:B------:R-:W-:Y:S01]  /*5640*/  FFMA.FTZ R13, -R13, R13, 1 ;  /* 0x3f8000000d0d7423 */ /* 0x000fe2000001010d */
[--C-:B----4-:R-:W-:Y:S01]  /*5650*/  FADD.FTZ R44, R44, -R15.reuse ;  /* 0x8000000f2c2c7221 */ /* 0x110fe20000010000 */
[----:B------:R-:W-:Y:S01]  /*5660*/  ISETP.GT.AND P1, PT, R0, 0x11, PT ;  /* 0x000000110000780c */ /* 0x000fe20003f24270 */
[----:B------:R-:W-:Y:S01]  /*5670*/  FADD.FTZ R48, R48, -R15 ;  /* 0x8000000f30307221 */ /* 0x000fe20000010000 */
[----:B------:R-:W-:Y:S01]  /*5680*/  FFMA.FTZ R20, R6, UR60, -R9 ;  /* 0x0000003c06147c23 */ /* 0x000fe20008010809 */
[--C-:B------:R-:W-:Y:S01]  /*5690*/  FADD.FTZ R46, R46, -R14.reuse ;  /* 0x8000000e2e2e7221 */ /* 0x100fe20000010000 */
[----:B------:R-:W1:Y:S01]  /*56a0*/  MUFU.EX2 R22, R22 ;  /* 0x0000001600167308 */ /* 0x000e620000000800 */
[--C-:B------:R-:W-:Y:S01]  /*56b0*/  FADD.FTZ R47, R47, -R14.reuse ;  /* 0x8000000e2f2f7221 */ /* 0x100fe20000010000 */
[--C-:B------:R-:W-:Y:S01]  /*56c0*/  FADD.FTZ R45, R45, -R15.reuse ;  /* 0x8000000f2d2d7221 */ /* 0x100fe20000010000 */
[--C-:B------:R-:W-:Y:S01]  /*56d0*/  FADD.FTZ R49, R49, -R15.reuse ;  /* 0x8000000f31317221 */ /* 0x100fe20000010000 */
[--C-:B------:R-:W-:Y:S01]  /*56e0*/  FADD.FTZ R52, R52, -R15.reuse ;  /* 0x8000000f34347221 */ /* 0x100fe20000010000 */
[--C-:B------:R-:W-:Y:S01]  /*56f0*/  FADD.FTZ R53, R53, -R15.reuse ;  /* 0x8000000f35357221 */ /* 0x100fe20000010000 */
[--C-:B------:R-:W-:Y:S01]  /*5700*/  FADD.FTZ R220, R220, -R15.reuse ;  /* 0x8000000fdcdc7221 */ /* 0x100fe20000010000 */
[--C-:B------:R-:W-:Y:S01]  /*5710*/  FADD.FTZ R216, R216, -R15.reuse ;  /* 0x8000000fd8d87221 */ /* 0x100fe20000010000 */
[----:B------:R-:W2:Y:S01]  /*5720*/  MUFU.EX2 R20, R20 ;  /* 0x0000001400147308 */ /* 0x000ea20000000800 */
[--C-:B------:R-:W-:Y:S01]  /*5730*/  FADD.FTZ R217, R217, -R15.reuse ;  /* 0x8000000fd9d97221 */ /* 0x100fe20000010000 */
[----:B------:R-:W-:Y:S01]  /*5740*/  FADD.FTZ R15, R221, -R15 ;  /* 0x8000000fdd0f7221 */ /* 0x000fe20000010000 */
[--C-:B------:R-:W-:Y:S01]  /*5750*/  FADD.FTZ R50, R50, -R14.reuse ;  /* 0x8000000e32327221 */ /* 0x100fe20000010000 */
[--C-:B------:R-:W-:Y:S01]  /*5760*/  FADD.FTZ R54, R54, -R14.reuse ;  /* 0x8000000e36367221 */ /* 0x100fe20000010000 */
[--C-:B------:R-:W-:Y:S01]  /*5770*/  FADD.FTZ R51, R51, -R14.reuse ;  /* 0x8000000e33337221 */ /* 0x100fe20000010000 */
[--C-:B------:R-:W-:Y:S01]  /*5780*/  FADD.FTZ R55, R55, -R14.reuse ;  /* 0x8000000e37377221 */ /* 0x100fe20000010000 */
[--C-:B------:R-:W-:Y:S01]  /*5790*/  FADD.FTZ R218, R218, -R14.reuse ;  /* 0x8000000edada7221 */ /* 0x100fe20000010000 */
[----:B------:R-:W3:Y:S01]  /*57a0*/  MUFU.TANH R24, R24 ;  /* 0x0000001800187308 */ /* 0x000ee20000002400 */
[C---:B-1----:R-:W-:Y:S01]  /*57b0*/  F2FP.BF16.F32.PACK_AB R6, R22.reuse, R23 ;  /* 0x000000171606723e */ /* 0x042fe200000010ff */
[----:B------:R-:W-:Y:S01]  /*57c0*/  FMUL.FTZ R38, R22, R45 ;  /* 0x0000002d16267220 */ /* 0x000fe20000410000 */
[--C-:B------:R-:W-:Y:S01]  /*57d0*/  FADD.FTZ R219, R219, -R14.reuse ;  /* 0x8000000edbdb7221 */ /* 0x100fe20000010000 */
[--C-:B------:R-:W-:Y:S01]  /*57e0*/  FADD.FTZ R222, R222, -R14.reuse ;  /* 0x8000000edede7221 */ /* 0x100fe20000010000 */
[----:B------:R-:W-:-:S03]  /*57f0*/  FADD.FTZ R14, R223, -R14 ;  /* 0x8000000edf0e7221 */ /* 0x000fc60000010000 */
[----:B------:R-:W1:Y:S01]  /*5800*/  MUFU.TANH R25, R25 ;  /* 0x0000001900197308 */ /* 0x000e620000002400 */
[----:B--2---:R-:W-:Y:S01]  /*5810*/  F2FP.BF16.F32.PACK_AB R7, R20, R21 ;  /* 0x000000151407723e */ /* 0x004fe200000010ff */
[----:B------:R-:W-:Y:S06]  /*5820*/  BAR.SYNC.DEFER_BLOCKING 0x9, 0x100 ;  /* 0x0244000000007b1d */ /* 0x000fec0000010000 */
[----:B------:R-:W2:Y:S08]  /*5830*/  MUFU.TANH R28, R28 ;  /* 0x0000001c001c7308 */ /* 0x000eb00000002400 */
[----:B------:R-:W-:Y:S08]  /*5840*/  MUFU.TANH R30, R30 ;  /* 0x0000001e001e7308 */ /* 0x000ff00000002400 */
[----:B------:R-:W-:Y:S01]  /*5850*/  MUFU.TANH R31, R31 ;  /* 0x0000001f001f7308 */ /* 0x000fe20000002400 */
[----:B------:R4:W-:Y:S07]  /*5860*/  STSM.16.M88.2 [R2+0x2c500], R6 ;  /* 0x02c5000602007844 */ /* 0x0009ee0000000100 */
[----:B------:R-:W5:Y:S01]  /*5870*/  MUFU.TANH R26, R26 ;  /* 0x0000001a001a7308 */ /* 0x000f620000002400 */
[----:B----4-:R-:W-:Y:S01]  /*5880*/  FMUL.FTZ R6, R33, UR61 ;  /* 0x0000003d21067c20 */ /* 0x010fe20008410000 */
[----:B------:R-:W-:Y:S01]  /*5890*/  FMUL.FTZ R33, R23, R44 ;  /* 0x0000002c17217220 */ /* 0x000fe20000410000 */
[----:B------:R-:W-:Y:S01]  /*58a0*/  FMUL.FTZ R23, R21, R46 ;  /* 0x0000002e15177220 */ /* 0x000fe20000410000 */
[----:B---3--:R-:W-:Y:S01]  /*58b0*/  FSEL R21, R24, -INF , P6 ;  /* 0xff80000018157808 */ /* 0x008fe20003000000 */
[----:B------:R-:W-:Y:S01]  /*58c0*/  FMUL.FTZ R7, R34, UR61 ;  /* 0x0000003d22077c20 */ /* 0x000fe20008410000 */
[----:B------:R-:W-:-:S02]  /*58d0*/  FMUL.FTZ R34, R20, R47 ;  /* 0x0000002f14227220 */ /* 0x000fc40000410000 */
[----:B------:R-:W-:Y:S01]  /*58e0*/  MUFU.TANH R6, R6 ;  /* 0x0000000600067308 */ /* 0x000fe20000002400 */
[----:B------:R-:W-:Y:S01]  /*58f0*/  FMUL.FTZ R10, R10, R33 ;  /* 0x000000210a0a7220 */ /* 0x000fe20000410000 */
[--C-:B------:R-:W-:Y:S01]  /*5900*/  FFMA.FTZ R35, R21, UR60, -R8.reuse ;  /* 0x0000003c15237c23 */ /* 0x100fe20008010808 */
[----:B-1----:R-:W-:Y:S01]  /*5910*/  FSEL R21, R25, -INF , P1 ;  /* 0xff80000019157808 */ /* 0x002fe20000800000 */
[----:B------:R-:W-:Y:S01]  /*5920*/  FMUL.FTZ R44, R41, UR61 ;  /* 0x0000003d292c7c20 */ /* 0x000fe20008410000 */
[----:B--2---:R-:W-:Y:S01]  /*5930*/  FSEL R33, R28, -INF , P2 ;  /* 0xff8000001c217808 */ /* 0x004fe20001000000 */
[----:B------:R-:W-:Y:S01]  /*5940*/  FFMA.FTZ R25, -R25, R25, 1 ;  /* 0x3f80000019197423 */ /* 0x000fe20000010119 */
[----:B-----5:R-:W-:Y:S01]  /*5950*/  FSEL R46, R26, -INF , P6 ;  /* 0xff8000001a2e7808 */ /* 0x020fe20003000000 */
[----:B------:R-:W1:Y:S01]  /*5960*/  MUFU.EX2 R35, R35 ;  /* 0x0000002300237308 */ /* 0x000e620000000800 */
[--C-:B------:R-:W-:Y:S01]  /*5970*/  FFMA.FTZ R20, R21, UR60, -R8.reuse ;  /* 0x0000003c15147c23 */ /* 0x100fe20008010808 */
[----:B------:R-:W-:Y:S01]  /*5980*/  FFMA.FTZ R33, R33, UR60, -R8 ;  /* 0x0000003c21217c23 */ /* 0x000fe20008010808 */
[----:B------:R-:W-:Y:S01]  /*5990*/  FFMA.FTZ R21, -R12, R12, 1 ;  /* 0x3f8000000c157423 */ /* 0x000fe2000001010c */
[----:B------:R-:W-:Y:S01]  /*59a0*/  FFMA.FTZ R12, -R24, R24, 1 ;  /* 0x3f800000180c7423 */ /* 0x000fe20000010118 */
[----:B------:R-:W-:Y:S01]  /*59b0*/  ISETP.GT.AND P6, PT, R0, 0x40, PT ;  /* 0x000000400000780c */ /* 0x000fe20003fc4270 */
[----:B------:R-:W-:Y:S01]  /*59c0*/  FMUL.FTZ R34, R13, R34 ;  /* 0x000000220d227220 */ /* 0x000fe20000410000 */
[----:B------:R-:W-:Y:S01]  /*59d0*/  FMUL.FTZ R21, R21, R38 ;  /* 0x0000002615157220 */ /* 0x000fe20000410000 */
[----:B------:R-:W2:Y:S08]  /*59e0*/  MUFU.EX2 R20, R20 ;  /* 0x0000001400147308 */ /* 0x000eb00000000800 */
[----:B------:R-:W3:Y:S01]  /*59f0*/  MUFU.TANH R27, R27 ;  /* 0x0000001b001b7308 */ /* 0x000ee20000002400 */
[----:B-1----:R-:W-:-:S04]  /*5a00*/  FMUL.FTZ R37, R35, R48 ;  /* 0x0000003023257220 */ /* 0x002fc80000410000 */
[----:B------:R-:W-:Y:S01]  /*5a10*/  FMUL.FTZ R12, R12, R37 ;  /* 0x000000250c0c7220 */ /* 0x000fe20000410000 */
[----:B------:R-:W-:Y:S02]  /*5a20*/  FSEL R37, R6, -INF , P3 ;  /* 0xff80000006257808 */ /* 0x000fe40001800000 */
[----:B------:R-:W-:Y:S01]  /*5a30*/  MUFU.EX2 R33, R33 ;  /* 0x0000002100217308 */ /* 0x000fe20000000800 */
[----:B--2---:R-:W-:Y:S02]  /*5a40*/  FMUL.FTZ R24, R20, R49 ;  /* 0x0000003114187220 */ /* 0x004fe40000410000 */
[--C-:B------:R-:W-:Y:S01]  /*5a50*/  FFMA.FTZ R38, R37, UR60, -R8.reuse ;  /* 0x0000003c25267c23 */ /* 0x100fe20008010808 */
[----:B------:R-:W-:Y:S01]  /*5a60*/  FSEL R37, R30, -INF , P4 ;  /* 0xff8000001e257808 */ /* 0x000fe20002000000 */
[----:B------:R-:W-:Y:S01]  /*5a70*/  FMUL.FTZ R25, R25, R24 ;  /* 0x0000001819197220 */ /* 0x000fe20000410000 */
[----:B------:R-:W-:Y:S02]  /*5a80*/  FFMA.FTZ R24, -R28, R28, 1 ;  /* 0x3f8000001c187423 */ /* 0x000fe4000001011c */
[----:B------:R-:W1:Y:S01]  /*5a90*/  MUFU.TANH R36, R36 ;  /* 0x0000002400247308 */ /* 0x000e620000002400 */
[----:B------:R-:W-:Y:S01]  /*5aa0*/  FFMA.FTZ R41, R37, UR60, -R8 ;  /* 0x0000003c25297c23 */ /* 0x000fe20008010808 */
[C---:B------:R-:W-:Y:S01]  /*5ab0*/  FSEL R37, R31.reuse, -INF , P5 ;  /* 0xff8000001f257808 */ /* 0x040fe20002800000 */
[----:B------:R-:W-:Y:S01]  /*5ac0*/  FFMA.FTZ R31, -R31, R31, 1 ;  /* 0x3f8000001f1f7423 */ /* 0x000fe2000001011f */
[----:B---3--:R-:W-:-:S02]  /*5ad0*/  FSEL R42, R27, -INF , P1 ;  /* 0xff8000001b2a7808 */ /* 0x008fc40000800000 */
[----:B------:R-:W-:Y:S01]  /*5ae0*/  ISETP.GT.AND P1, PT, R0, 0x41, PT ;  /* 0x000000410000780c */ /* 0x000fe20003f24270 */
[----:B------:R-:W-:Y:S01]  /*5af0*/  FFMA.FTZ R28, R37, UR60, -R8 ;  /* 0x0000003c251c7c23 */ /* 0x000fe20008010808 */
[----:B------:R-:W2:Y:S01]  /*5b00*/  MUFU.TANH R44, R44 ;  /* 0x0000002c002c7308 */ /* 0x000ea20000002400 */
[----:B------:R-:W-:-:S07]  /*5b10*/  FFMA.FTZ R42, R42, UR60, -R9 ;  /* 0x0000003c2a2a7c23 */ /* 0x000fce0008010809 */
[----:B------:R3:W-:Y:S01]  /*5b20*/  MUFU.TANH R22, R39 ;  /* 0x0000002700167308 */ /* 0x0007e20000002400 */
[C---:B-1----:R-:W-:Y:S01]  /*5b30*/  FSEL R37, R36.reuse, -INF , P6 ;  /* 0xff80000024257808 */ /* 0x042fe20003000000 */
[----:B------:R-:W-:-:S04]  /*5b40*/  FFMA.FTZ R36, -R36, R36, 1 ;  /* 0x3f80000024247423 */ /* 0x000fc80000010124 */
[----:B------:R-:W-:Y:S01]  /*5b50*/  FFMA.FTZ R45, R37, UR60, -R8 ;  /* 0x0000003c252d7c23 */ /* 0x000fe20008010808 */
[----:B------:R-:W-:Y:S01]  /*5b60*/  FFMA.FTZ R37, -R6, R6, 1 ;  /* 0x3f80000006257423 */ /* 0x000fe20000010106 */
[----:B------:R-:W1:Y:S01]  /*5b70*/  MUFU.EX2 R38, R38 ;  /* 0x0000002600267308 */ /* 0x000e620000000800 */
[----:B---3--:R-:W-:-:S04]  /*5b80*/  FMUL.FTZ R39, R33, R52 ;  /* 0x0000003421277220 */ /* 0x008fc80000410000 */
[----:B------:R-:W-:Y:S01]  /*5b90*/  FMUL.FTZ R24, R24, R39 ;  /* 0x0000002718187220 */ /* 0x000fe20000410000 */
[----:B--2---:R-:W-:Y:S02]  /*5ba0*/  FSEL R39, R44, -INF , P1 ;  /* 0xff8000002c277808 */ /* 0x004fe40000800000 */
[----:B------:R-:W2:Y:S03]  /*5bb0*/  MUFU.TANH R7, R7 ;  /* 0x0000000700077308 */ /* 0x000ea60000002400 */
[----:B------:R-:W-:Y:S01]  /*5bc0*/  FFMA.FTZ R47, R39, UR60, -R8 ;  /* 0x0000003c272f7c23 */ /* 0x000fe20008010808 */
[----:B------:R-:W-:-:S04]  /*5bd0*/  FFMA.FTZ R8, -R30, R30, 1 ;  /* 0x3f8000001e087423 */ /* 0x000fc8000001011e */
[----:B------:R3:W4:Y:S01]  /*5be0*/  MUFU.EX2 R39, R45 ;  /* 0x0000002d00277308 */ /* 0x0007220000000800 */
[----:B-1----:R-:W-:-:S04]  /*5bf0*/  FMUL.FTZ R6, R38, R53 ;  /* 0x0000003526067220 */ /* 0x002fc80000410000 */
[----:B------:R-:W-:Y:S01]  /*5c00*/  FMUL.FTZ R37, R37, R6 ;  /* 0x0000000625257220 */ /* 0x000fe20000410000 */
[----:B------:R-:W-:Y:S02]  /*5c10*/  FMUL.FTZ R6, R43, UR61 ;  /* 0x0000003d2b067c20 */ /* 0x000fe40008410000 */
[----:B------:R-:W1:Y:S01]  /*5c20*/  MUFU.EX2 R30, R47 ;  /* 0x0000002f001e7308 */ /* 0x000e620000000800 */
[----:B---3--:R-:W-:Y:S01]  /*5c30*/  FFMA.FTZ R45, R46, UR60, -R9 ;  /* 0x0000003c2e2d7c23 */ /* 0x008fe20008010809 */
[----:B--2---:R-:W-:Y:S02]  /*5c40*/  FSEL R46, R7, -INF , P2 ;  /* 0xff800000072e7808 */ /* 0x004fe40001000000 */
[----:B------:R-:W-:-:S04]  /*5c50*/  F2FP.BF16.F32.PACK_AB R24, R37, R24 ;  /* 0x000000182518723e */ /* 0x000fc800000010ff */
[----:B------:R-:W2:Y:S01]  /*5c60*/  MUFU.TANH R29, R29 ;  /* 0x0000001d001d7308 */ /* 0x000ea20000002400 */
[----:B----4-:R-:W-:-:S04]  /*5c70*/  FMUL.FTZ R43, R39, R220 ;  /* 0x000000dc272b7220 */ /* 0x010fc80000410000 */
[----:B------:R-:W-:Y:S01]  /*5c80*/  FMUL.FTZ R36, R36, R43 ;  /* 0x0000002b24247220 */ /* 0x000fe20000410000 */
[----:B------:R-:W-:Y:S02]  /*5c90*/  FFMA.FTZ R43, -R44, R44, 1 ;  /* 0x3f8000002c2b7423 */ /* 0x000fe4000001012c */
[----:B------:R-:W3:Y:S01]  /*5ca0*/  MUFU.TANH R32, R32 ;  /* 0x0000002000207308 */ /* 0x000ee20000002400 */
[----:B-1----:R-:W-:Y:S01]  /*5cb0*/  FMUL.FTZ R44, R30, R15 ;  /* 0x0000000f1e2c7220 */ /* 0x002fe20000410000 */
[----:B------:R-:W-:-:S03]  /*5cc0*/  FFMA.FTZ R15, R46, UR60, -R9 ;  /* 0x0000003c2e0f7c23 */ /* 0x000fc60008010809 */
[----:B------:R-:W-:Y:S01]  /*5cd0*/  FMUL.FTZ R43, R43, R44 ;  /* 0x0000002c2b2b7220 */ /* 0x000fe20000410000 */
[----:B------:R-:W-:Y:S01]  /*5ce0*/  FFMA.FTZ R44, -R11, R11, 1 ;  /* 0x3f8000000b2c7423 */ /* 0x000fe2000001010b */
[----:B------:R-:W-:Y:S01]  /*5cf0*/  FFMA.FTZ R11, -R26, R26, 1 ;  /* 0x3f8000001a0b7423 */ /* 0x000fe2000001011a */
[----:B------:R-:W1:Y:S01]  /*5d00*/  MUFU.EX2 R45, R45 ;  /* 0x0000002d002d7308 */ /* 0x000e620000000800 */
[----:B--2---:R-:W-:Y:S01]  /*5d10*/  FSEL R46, R29, -INF , P3 ;  /* 0xff8000001d2e7808 */ /* 0x004fe20001800000 */
[----:B------:R-:W-:Y:S01]  /*5d20*/  FMUL.FTZ R23, R44, R23 ;  /* 0x000000172c177220 */ /* 0x000fe20000410000 */
[----:B------:R-:W-:Y:S01]  /*5d30*/  FFMA.FTZ R44, -R27, R27, 1 ;  /* 0x3f8000001b2c7423 */ /* 0x000fe2000001011b */
[----:B------:R-:W-:Y:S02]  /*5d40*/  F2FP.BF16.F32.PACK_AB R36, R43, R36 ;  /* 0x000000242b24723e */ /* 0x000fe400000010ff */
[----:B------:R-:W-:Y:S02]  /*5d50*/  FFMA.FTZ R13, R46, UR60, -R9 ;  /* 0x0000003c2e0d7c23 */ /* 0x000fe40008010809 */
[----:B------:R-:W2:Y:S01]  /*5d60*/  MUFU.TANH R40, R40 ;  /* 0x0000002800287308 */ /* 0x000ea20000002400 */
[C---:B---3--:R-:W-:Y:S01]  /*5d70*/  FSEL R46, R32.reuse, -INF , P4 ;  /* 0xff800000202e7808 */ /* 0x048fe20002000000 */
[----:B------:R-:W-:-:S04]  /*5d80*/  FFMA.FTZ R32, -R32, R32, 1 ;  /* 0x3f80000020207423 */ /* 0x000fc80000010120 */
[----:B------:R-:W-:Y:S01]  /*5d90*/  FFMA.FTZ R27, R46, UR60, -R9 ;  /* 0x0000003c2e1b7c23 */ /* 0x000fe20008010809 */
[----:B------:R-:W-:Y:S01]  /*5da0*/  VIADD R46, R18, 0x2c500 ;  /* 0x0002c500122e7836 */ /* 0x000fe20000000000 */
[----:B------:R-:W3:Y:S01]  /*5db0*/  MUFU.EX2 R41, R41 ;  /* 0x0000002900297308 */ /* 0x000ee20000000800 */
[----:B-1----:R-:W-:-:S03]  /*5dc0*/  FMUL.FTZ R50, R45, R50 ;  /* 0x000000322d327220 */ /* 0x002fc60000410000 */
[----:B------:R-:W-:Y:S01]  /*5dd0*/  SHF.R.U32.HI R47, RZ, 0x4, R46 ;  /* 0x00000004ff2f7819 */ /* 0x000fe2000001162e */
[----:B------:R-:W-:Y:S01]  /*5de0*/  FMUL.FTZ R11, R11, R50 ;  /* 0x000000320b0b7220 */ /* 0x000fe20000410000 */
[----:B------:R-:W-:Y:S02]  /*5df0*/  FFMA.FTZ R46, -R7, R7, 1 ;  /* 0x3f800000072e7423 */ /* 0x000fe40000010107 */
[----:B------:R-:W-:Y:S01]  /*5e00*/  MUFU.TANH R6, R6 ;  /* 0x0000000600067308 */ /* 0x000fe20000002400 */
[C---:B--2---:R-:W-:Y:S01]  /*5e10*/  FSEL R50, R40.reuse, -INF , P6 ;  /* 0xff80000028327808 */ /* 0x044fe20003000000 */
[----:B------:R-:W-:-:S06]  /*5e20*/  FFMA.FTZ R40, -R40, R40, 1 ;  /* 0x3f80000028287423 */ /* 0x000fcc0000010128 */
[----:B------:R-:W1:Y:S01]  /*5e30*/  MUFU.EX2 R28, R28 ;  /* 0x0000001c001c7308 */ /* 0x000e620000000800 */
[----:B---3--:R-:W-:-:S04]  /*5e40*/  FMUL.FTZ R49, R41, R216 ;  /* 0x000000d829317220 */ /* 0x008fc80000410000 */
[----:B------:R-:W-:-:S03]  /*5e50*/  FMUL.FTZ R8, R8, R49 ;  /* 0x0000003108087220 */ /* 0x000fc60000410000 */
[----:B------:R-:W2:Y:S08]  /*5e60*/  MUFU.EX2 R15, R15 ;  /* 0x0000000f000f7308 */ /* 0x000eb00000000800 */
[----:B------:R3:W4:Y:S01]  /*5e70*/  MUFU.EX2 R26, R13 ;  /* 0x0000000d001a7308 */ /* 0x0007220000000800 */
[C---:B-1----:R-:W-:Y:S01]  /*5e80*/  FMUL.FTZ R48, R28.reuse, R217 ;  /* 0x000000d91c307220 */ /* 0x042fe20000410000 */
[----:B------:R-:W-:-:S02]  /*5e90*/  F2FP.BF16.F32.PACK_AB R28, R28, R41 ;  /* 0x000000291c1c723e */ /* 0x000fc400000010ff */
[----:B------:R-:W-:Y:S01]  /*5ea0*/  MOV R217, UR31 ;  /* 0x0000001f00d97c02 */ /* 0x000fe20008000f00 */
[----:B------:R-:W-:Y:S01]  /*5eb0*/  FMUL.FTZ R31, R31, R48 ;  /* 0x000000301f1f7220 */ /* 0x000fe20000410000 */
[C---:B------:R-:W-:Y:S01]  /*5ec0*/  FSEL R48, R22.reuse, -INF , P5 ;  /* 0xff80000016307808 */ /* 0x040fe20002800000 */
[----:B------:R-:W-:Y:S01]  /*5ed0*/  FFMA.FTZ R22, -R22, R22, 1 ;  /* 0x3f80000016167423 */ /* 0x000fe20000010116 */
[----:B------:R-:W1:Y:S01]  /*5ee0*/  MUFU.EX2 R42, R42 ;  /* 0x0000002a002a7308 */ /* 0x000e620000000800 */
[----:B---3--:R-:W-:Y:S01]  /*5ef0*/  LOP3.LUT R13, R47, 0x3fff, RZ, 0xc0, !PT ;  /* 0x00003fff2f0d7812 */ /* 0x008fe200078ec0ff */
[--C-:B------:R-:W-:Y:S01]  /*5f00*/  FFMA.FTZ R47, R50, UR60, -R9.reuse ;  /* 0x0000003c322f7c23 */ /* 0x100fe20008010809 */
[----:B------:R-:W-:Y:S01]  /*5f10*/  FSEL R50, R6, -INF , P1 ;  /* 0xff80000006327808 */ /* 0x000fe20000800000 */
[----:B--2---:R-:W-:Y:S01]  /*5f20*/  FMUL.FTZ R7, R15, R54 ;  /* 0x000000360f077220 */ /* 0x004fe20000410000 */
[----:B------:R-:W-:Y:S01]  /*5f30*/  LOP3.LUT R13, R13, 0x80000, RZ, 0xfc, !PT ;  /* 0x000800000d0d7812 */ /* 0x000fe200078efcff */
[--C-:B------:R-:W-:Y:S01]  /*5f40*/  FFMA.FTZ R48, R48, UR60, -R9.reuse ;  /* 0x0000003c30307c23 */ /* 0x100fe20008010809 */
[----:B------:R-:W-:Y:S01]  /*5f50*/  FFMA.FTZ R6, -R6, R6, 1 ;  /* 0x3f80000006067423 */ /* 0x000fe20000010106 */
[----:B------:R-:W-:Y:S01]  /*5f60*/  FFMA.FTZ R49, R50, UR60, -R9 ;  /* 0x0000003c32317c23 */ /* 0x000fe20008010809 */
[----:B------:R-:W2:Y:S01]  /*5f70*/  MUFU.EX2 R27, R27 ;  /* 0x0000001b001b7308 */ /* 0x000ea20000000800 */
[----:B------:R-:W-:Y:S01]  /*5f80*/  FMUL.FTZ R46, R46, R7 ;  /* 0x000000072e2e7220 */ /* 0x000fe20000410000 */
[----:B------:R-:W-:-:S02]  /*5f90*/  VIADD R7, R13, 0x80 ;  /* 0x000000800d077836 */ /* 0x000fc40000000000 */
[----:B------:R-:W-:Y:S01]  /*5fa0*/  FFMA.FTZ R9, -R29, R29, 1 ;  /* 0x3f8000001d097423 */ /* 0x000fe2000001011d */
[----:B------:R-:W-:Y:S01]  /*5fb0*/  VIADD R29, R13, 0x180 ;  /* 0x000001800d1d7836 */ /* 0x000fe20000000000 */
[C---:B----4-:R-:W-:Y:S01]  /*5fc0*/  F2FP.BF16.F32.PACK_AB R15, R26.reuse, R15 ;  /* 0x0000000f1a0f723e */ /* 0x050fe200000010ff */
[----:B------:R-:W-:Y:S01]  /*5fd0*/  FMUL.FTZ R50, R26, R55 ;  /* 0x000000371a327220 */ /* 0x000fe20000410000 */
[----:B------:R-:W-:Y:S01]  /*5fe0*/  R2UR UR4, R7 ;  /* 0x00000000070472ca */ /* 0x000fe200000e0000 */
[----:B------:R-:W3:Y:S01]  /*5ff0*/  MUFU.EX2 R49, R49 ;  /* 0x0000003100317308 */ /* 0x000ee20000000800 */
[----:B------:R-:W-:Y:S02]  /*6000*/  VIADD R7, R13, 0x100 ;  /* 0x000001000d077836 */ /* 0x000fe40000000000 */
[----:B-1----:R-:W-:Y:S01]  /*6010*/  FMUL.FTZ R51, R42, R51 ;  /* 0x000000332a337220 */ /* 0x002fe20000410000 */
[----:B------:R-:W-:Y:S01]  /*6020*/  R2UR UR6, R29 ;  /* 0x000000001d0672ca */ /* 0x000fe200000e0000 */
[----:B------:R-:W-:Y:S01]  /*6030*/  FMUL.FTZ R9, R9, R50 ;  /* 0x0000003209097220 */ /* 0x000fe20000410000 */
[----:B------:R-:W-:Y:S01]  /*6040*/  F2FP.BF16.F32.PACK_AB R26, R30, R39 ;  /* 0x000000271e1a723e */ /* 0x000fe200000010ff */
[----:B------:R-:W-:Y:S01]  /*6050*/  FMUL.FTZ R44, R44, R51 ;  /* 0x000000332c2c7220 */ /* 0x000fe20000410000 */
[----:B------:R-:W-:Y:S01]  /*6060*/  R2UR UR5, R7 ;  /* 0x00000000070572ca */ /* 0x000fe200000e0000 */
[----:B------:R-:W1:Y:S01]  /*6070*/  MUFU.EX2 R47, R47 ;  /* 0x0000002f002f7308 */ /* 0x000e620000000800 */
[----:B--2---:R-:W-:Y:S01]  /*6080*/  FMUL.FTZ R7, R27, R218 ;  /* 0x000000da1b077220 */ /* 0x004fe20000410000 */
[----:B------:R-:W-:-:S02]  /*6090*/  F2FP.BF16.F32.PACK_AB R8, R31, R8 ;  /* 0x000000081f08723e */ /* 0x000fc400000010ff */
[----:B------:R-:W-:Y:S01]  /*60a0*/  F2FP.BF16.F32.PACK_AB R11, R44, R11 ;  /* 0x0000000b2c0b723e */ /* 0x000fe200000010ff */
[----:B------:R-:W-:Y:S01]  /*60b0*/  FMUL.FTZ R32, R32, R7 ;  /* 0x0000000720207220 */ /* 0x000fe20000410000 */
[----:B------:R-:W-:Y:S01]  /*60c0*/  F2FP.BF16.F32.PACK_AB R7, R42, R45 ;  /* 0x0000002d2a07723e */ /* 0x000fe200000010ff */
[----:B------:R-:W-:Y:S01]  /*60d0*/  UMOV UR14, UR4 ;  /* 0x00000004000e7c82 */ /* 0x000fe20008000000 */
[----:B------:R-:W2:Y:S01]  /*60e0*/  MUFU.EX2 R48, R48 ;  /* 0x0000003000307308 */ /* 0x000ea20000000800 */
[----:B---3--:R-:W-:Y:S01]  /*60f0*/  FMUL.FTZ R51, R49, R14 ;  /* 0x0000000e31337220 */ /* 0x008fe20000410000 */
[----:B------:R-:W-:Y:S01]  /*6100*/  F2FP.BF16.F32.PACK_AB R14, R38, R33 ;  /* 0x00000021260e723e */ /* 0x000fe200000010ff */
[----:B------:R-:W-:Y:S01]  /*6110*/  UMOV UR18, UR6 ;  /* 0x0000000600127c82 */ /* 0x000fe20008000000 */
[----:B------:R-:W-:Y:S01]  /*6120*/  R2UR UR58, R13 ;  /* 0x000000000d3a72ca */ /* 0x000fe200000e0000 */
[----:B------:R-:W-:Y:S01]  /*6130*/  FMUL.FTZ R51, R6, R51 ;  /* 0x0000003306337220 */ /* 0x000fe20000410000 */
[----:B------:R-:W-:Y:S01]  /*6140*/  F2FP.BF16.F32.PACK_AB R6, R20, R35 ;  /* 0x000000231406723e */ /* 0x000fe200000010ff */
[----:B------:R-:W-:Y:S01]  /*6150*/  UMOV UR10, UR5 ;  /* 0x00000005000a7c82 */ /* 0x000fe20008000000 */
[----:B------:R-:W-:Y:S01]  /*6160*/  F2FP.BF16.F32.PACK_AB R20, R21, R10 ;  /* 0x0000000a1514723e */ /* 0x000fe200000010ff */
[----:B-1----:R-:W-:Y:S01]  /*6170*/  FMUL.FTZ R29, R47, R222 ;  /* 0x000000de2f1d7220 */ /* 0x002fe20000410000 */
[----:B------:R-:W-:Y:S01]  /*6180*/  F2FP.BF16.F32.PACK_AB R21, R34, R23 ;  /* 0x000000172215723e */ /* 0x000fe200000010ff */
[----:B------:R1:W-:Y:S01]  /*6190*/  STSM.16.M88.2 [R2+0x2cd00], R6 ;  /* 0x02cd000602007844 */ /* 0x0003e20000000100 */
[----:B------:R-:W-:Y:S01]  /*61a0*/  F2FP.BF16.F32.PACK_AB R10, R25, R12 ;  /* 0x0000000c190a723e */ /* 0x000fe200000010ff */
[----:B------:R-:W-:Y:S01]  /*61b0*/  FMUL.FTZ R40, R40, R29 ;  /* 0x0000001d28287220 */ /* 0x000fe20000410000 */
[----:B------:R-:W-:Y:S01]  /*61c0*/  F2FP.BF16.F32.PACK_AB R25, R9, R46 ;  /* 0x0000002e0919723e */ /* 0x000fe200000010ff */
[----:B------:R-:W-:Y:S01]  /*61d0*/  STSM.16.M88.2 [R2+0x2d500], R14 ;  /* 0x02d5000e02007844 */ /* 0x000fe20000000100 */
[C---:B--2---:R-:W-:Y:S01]  /*61e0*/  F2FP.BF16.F32.PACK_AB R29, R48.reuse, R27 ;  /* 0x0000001b301d723e */ /* 0x044fe200000010ff */
[----:B------:R-:W-:Y:S01]  /*61f0*/  FMUL.FTZ R219, R48, R219 ;  /* 0x000000db30db7220 */ /* 0x000fe20000410000 */
[----:B------:R-:W-:-:S02]  /*6200*/  F2FP.BF16.F32.PACK_AB R27, R49, R47 ;  /* 0x0000002f311b723e */ /* 0x000fc400000010ff */
[----:B------:R-:W-:Y:S01]  /*6210*/  F2FP.BF16.F32.PACK_AB R37, R51, R40 ;  /* 0x000000283325723e */ /* 0x000fe200000010ff */
[----:B------:R-:W-:Y:S01]  /*6220*/  STSM.16.M88.2 [R2+0x2dd00], R28 ;  /* 0x02dd001c02007844 */ /* 0x000fe20000000100 */
[----:B------:R-:W-:Y:S01]  /*6230*/  FMUL.FTZ R219, R22, R219 ;  /* 0x000000db16db7220 */ /* 0x000fe20000410000 */
[----:B------:R-:W-:Y:S02]  /*6240*/  IMAD R22, R4, 0x2000, R5 ;  /* 0x0000200004167824 */ /* 0x000fe400078e0205 */
[----:B------:R-:W-:Y:S01]  /*6250*/  STSM.16.M88.2 [R2+0x2e500], R26 ;  /* 0x02e5001a02007844 */ /* 0x000fe20000000100 */
[----:B-1----:R-:W-:Y:S01]  /*6260*/  VIADD R6, R13, 0x10 ;  /* 0x000000100d067836 */ /* 0x002fe20000000000 */
[----:B------:R-:W-:Y:S01]  /*6270*/  F2FP.BF16.F32.PACK_AB R9, R219, R32 ;  /* 0x00000020db09723e */ /* 0x000fe200000010ff */
[----:B------:R1:W-:Y:S06]  /*6280*/  MEMBAR.ALL.CTA ;  /* 0x0000000000007992 */ /* 0x0003ec0000008000 */
[----:B-1----:R-:W1:Y:S01]  /*6290*/  FENCE.VIEW.ASYNC.S ;  /* 0x00000000000073c6 */ /* 0x002e620000000000 */
[----:B------:R-:W-:-:S02]  /*62a0*/  SHF.R.U32.HI R5, RZ, 0x4, R22 ;  /* 0x00000004ff057819 */ /* 0x000fc40000011616 */
[----:B------:R-:W-:Y:S01]  /*62b0*/  R2UR UR50, R6 ;  /* 0x00000000063272ca */ /* 0x000fe200000e0000 */
[----:B------:R-:W-:Y:S01]  /*62c0*/  VIADD R6, R13, 0x110 ;  /* 0x000001100d067836 */ /* 0x000fe20000000000 */
[----:B------:R-:W-:Y:S01]  /*62d0*/  LOP3.LUT R23, R5, 0x3fff, RZ, 0xc0, !PT ;  /* 0x00003fff05177812 */ /* 0x000fe200078ec0ff */
[----:B------:R-:W-:-:S03]  /*62e0*/  VIADD R5, R13, 0x200 ;  /* 0x000002000d057836 */ /* 0x000fc60000000000 */
[----:B------:R-:W-:Y:S02]  /*62f0*/  R2UR UR56, R23 ;  /* 0x00000000173872ca */ /* 0x000fe400000e0000 */
        /* <DEDUP_REMOVED lines=10> */
[----:B-1----:R-:W-:Y:S01]  /*63a0*/  BAR.SYNC.DEFER_BLOCKING 0x9, 0x100 ;  /* 0x0244000000007b1d */ /* 0x002fe20000010000 */
        /* <DEDUP_REMOVED lines=12> */
[----:B------:R-:W-:Y:S02]  /*6470*/  LOP3.LUT R216, R6, 0x3fff, RZ, 0xc0, !PT ;  /* 0x00003fff06d87812 */ /* 0x000fe400078ec0ff */
[----:B------:R-:W-:-:S02]  /*6480*/  MOV R7, UR30 ;  /* 0x0000001e00077c02 */ /* 0x000fc40008000f00 */
        /* <DEDUP_REMOVED lines=19> */
[----:B-1----:R-:W-:-:S03]  /*65c0*/  VIADD R10, R13, 0xb0 ;  /* 0x000000b00d0a7836 */ /* 0x002fc60000000000 */
[----:B------:R-:W-:Y:S01]  /*65d0*/  HGMMA.64x16x16.F32.BF16 R56, gdesc[UR56].tnspA.tnspB, R56 ;  /* 0x60200000383879f0 */ /* 0x000fe20008701838 */
[----:B--2---:R-:W-:Y:S01]  /*65e0*/  VIADD R8, R23, 0x180 ;  /* 0x0000018017087836 */ /* 0x004fe20000000000 */
[----:B------:R-:W-:Y:S01]  /*65f0*/  SHF.R.U32.HI R5, RZ, 0x4, R5 ;  /* 0x00000004ff057819 */ /* 0x000fe20000011605 */
[----:B------:R-:W-:Y:S01]  /*6600*/  VIADD R9, R13, 0x30 ;  /* 0x000000300d097836 */ /* 0x000fe20000000000 */
[----:B------:R-:W-:Y:S01]  /*6610*/  HGMMA.64x16x16.F32.BF16 R64, gdesc[UR12].tnspA.tnspB, R64 ;  /* 0x602000000c4079f0 */ /* 0x000fe20008701840 */
[----:B------:R-:W-:Y:S01]  /*6620*/  UMOV UR12, UR14 ;  /* 0x0000000e000c7c82 */ /* 0x000fe20008000000 */
[----:B------:R-:W-:Y:S01]  /*6630*/  LOP3.LUT R5, R5, 0x3fff, RZ, 0xc0, !PT ;  /* 0x00003fff05057812 */ /* 0x000fe200078ec0ff */
        /* <DEDUP_REMOVED lines=48> */
[----:B------:R-:W-:Y:S01]  /*6940*/  VIADD R8, R13, 0x130 ;  /* 0x000001300d087836 */ /* 0x000fe20000000000 */
        /* <DEDUP_REMOVED lines=43> */
[----:B-1----:R-:W1:Y:S01]  /*6c00*/  FENCE.VIEW.ASYNC.S ;  /* 0x00000000000073c6 */ /* 0x002e620000000000 */
[----:B------:R-:W-:Y:S01]  /*6c10*/  R2UR UR4, R8 ;  /* 0x00000000080472ca */ /* 0x000fe200000e0000 */
[----:B------:R-:W-:Y:S01]  /*6c20*/  VIADD R8, R5, 0x100 ;  /* 0x0000010005087836 */ /* 0x000fe20000000000 */
[----:B------:R-:W-:Y:S01]  /*6c30*/  R2UR UR5, R9 ;  /* 0x00000000090572ca */ /* 0x000fe200000e0000 */
[----:B------:R-:W-:Y:S01]  /*6c40*/  VIADD R9, R6, 0x100 ;  /* 0x0000010006097836 */ /* 0x000fe20000000000 */
[----:B-1----:R-:W-:Y:S06]  /*6c50*/  BAR.SYNC.DEFER_BLOCKING 0x9, 0x100 ;  /* 0x0244000000007b1d */ /* 0x002fec0000010000 */
[----:B---3--:R-:W-:-:S06]  /*6c60*/  WARPGROUP.ARRIVE ;  /* 0x00000000000079c5 */ /* 0x008fcc0000000000 */
        /* <DEDUP_REMOVED lines=33> */
[----:B------:R-:W-:Y:S01]  /*6e80*/  VIADD R6, R23, 0x480 ;  /* 0x0000048017067836 */ /* 0x000fe20000000000 */
[----:B------:R-:W-:Y:S05]  /*6e90*/  HGMMA.64x64x16.F32.BF16 R24, gdesc[UR28].tnspA, R24 ;  /* 0x20e000001c1879f0 */ /* 0x000fea0008701818 */
        /* <DEDUP_REMOVED lines=10> */
[----:B------:R-:W-:Y:S01]  /*6f40*/  UMOV UR29, 0x40000040 ;  /* 0x40000040001d7882 */ /* 0x000fe20000000000 */
[----:B------:R-:W-:Y:S01]  /*6f50*/  R2UR UR30, R7 ;  /* 0x00000000071e72ca */ /* 0x000fe200000e0000 */
[----:B------:R-:W-:-:S02]  /*6f60*/  UMOV UR25, UR29 ;  /* 0x0000001d00197c82 */ /* 0x000fc40008000000 */
        /* <DEDUP_REMOVED lines=19> */
[----:B------:R-:W-:Y:S01]  /*70a0*/  SHF.R.U32.HI R22, RZ, 0x4, R22 ;  /* 0x00000004ff167819 */ /* 0x000fe20000011616 */
[----:B------:R-:W-:Y:S01]  /*70b0*/  VIADD R23, R23, 0x580 ;  /* 0x0000058017177836 */ /* 0x000fe20000000000 */
[----:B------:R-:W-:-:S02]  /*70c0*/  ULDC.64 UR56, c[0x0][0x208] ;  /* 0x0000820000387ab9 */ /* 0x000fc40000000a00 */
[----:B------:R-:W-:Y:S01]  /*70d0*/  R2UR UR28, R6 ;  /* 0x00000000061c72ca */ /* 0x000fe200000e0000 */
[----:B------:R-:W-:Y:S01]  /*70e0*/  IMAD.SHL.U32 R6, R16, 0x4000, RZ ;  /* 0x0000400010067824 */ /* 0x000fe200078e00ff */
[----:B------:R-:W-:-:S04]  /*70f0*/  R2UR UR8, R23 ;  /* 0x00000000170872ca */ /* 0x000fc800000e0000 */
[----:B------:R-:W-:-:S04]  /*7100*/  IADD3 R7, P1, R6, R230, RZ ;  /* 0x000000e606077210 */ /* 0x000fc80007f3e0ff */
[----:B------:R-:W-:Y:S02]  /*7110*/  LEA.HI.X.SX32 R218, R6, R233, 0x1, P1 ;  /* 0x000000e906da7211 */ /* 0x000fe400008f0eff */
[C---:B------:R-:W-:Y:S01]  /*7120*/  LEA R6, P1, R7.reuse, UR4, 0x2 ;  /* 0x0000000407067c11 */ /* 0x040fe2000f8210ff */
        /* <DEDUP_REMOVED lines=40> */
[----:B-1----:R-:W-:Y:S01]  /*73b0*/  LOP3.LUT R24, R216, 0x80000, RZ, 0xfc, !PT ;  /* 0x00080000d8187812 */ /* 0x002fe200078efcff */
        /* <DEDUP_REMOVED lines=151> */
.L_x_267:
        /* <DEDUP_REMOVED lines=10> */
[----:B-1----:R-:W-:-:S06]  /*7dd0*/  WARPGROUP.ARRIVE ;  /* 0x00000000000079c5 */ /* 0x002fcc0000000000 */
        /* <DEDUP_REMOVED lines=101> */
.L_x_268:
        /* <DEDUP_REMOVED lines=94> */
.L_x_256:
[----:B------:R-:W-:Y:S05]  /*8a10*/  @P0 BRA `(.L_x_252) ;  /* 0x00000028003c0947 */ /* 0x000fea0003800000 */
[----:B------:R-:W2:Y:S01]  /*8a20*/  LDC.64 R2, c[0x0][0x878] ;  /* 0x00021e00ff027b82 */ /* 0x000ea20000000a00 */
[----:B------:R-:W-:Y:S01]  /*8a30*/  ULDC.64 UR4, c[0x0][0x208] ;  /* 0x0000820000047ab9 */ /* 0x000fe20000000a00 */
[----:B------:R-:W3:Y:S06]  /*8a40*/  S2R R22, SR_TID.X ;  /* 0x0000000000167919 */ /* 0x000eec0000002100 */
[----:B------:R-:W4:Y:S01]  /*8a50*/  LDC R0, c[0x0][0x850] ;  /* 0x00021400ff007b82 */ /* 0x000f220000000800 */
[----:B------:R-:W5:Y:S01]  /*8a60*/  S2R R7, SR_CTAID.Y ;  /* 0x0000000000077919 */ /* 0x000f620000002600 */
[----:B------:R-:W5:Y:S06]  /*8a70*/  S2R R8, SR_CTAID.X ;  /* 0x0000000000087919 */ /* 0x000f6c0000002500 */
[----:B------:R-:W5:Y:S01]  /*8a80*/  LDC.64 R10, c[0x0][0x818] ;  /* 0x00020600ff0a7b82 */ /* 0x000f620000000a00 */
[----:B--2---:R-:W-:-:S07]  /*8a90*/  ISETP.NE.U32.AND P0, PT, R2, RZ, PT ;  /* 0x000000ff0200720c */ /* 0x004fce0003f05070 */
[----:B------:R-:W2:Y:S01]  /*8aa0*/  LDC.64 R14, c[0x0][0x840] ;  /* 0x00021000ff0e7b82 */ /* 0x000ea20000000a00 */
[----:B------:R-:W-:-:S07]  /*8ab0*/  ISETP.NE.AND.EX P0, PT, R3, RZ, PT, P0 ;  /* 0x000000ff0300720c */ /* 0x000fce0003f05300 */
[----:B------:R-:W2:Y:S08]  /*8ac0*/  LDC.64 R12, c[0x0][0x820] ;  /* 0x00020800ff0c7b82 */ /* 0x000eb00000000a00 */
[----:B------:R-:W3:Y:S08]  /*8ad0*/  @P0 LDC.64 R2, c[0x0][0x878] ;  /* 0x00021e00ff020b82 */ /* 0x000ef00000000a00 */
[----:B-1----:R-:W1:Y:S08]  /*8ae0*/  LDC.64 R16, c[0x0][0x848] ;  /* 0x00021200ff107b82 */ /* 0x002e700000000a00 */
[----:B------:R-:W1:Y:S01]  /*8af0*/  LDC.64 R18, c[0x0][0x800] ;  /* 0x00020000ff127b82 */ /* 0x000e620000000a00 */
[----:B---3--:R-:W-:-:S07]  /*8b00*/  @P0 IMAD.WIDE R2, R235, 0x4, R2 ;  /* 0x00000004eb020825 */ /* 0x008fce00078e0202 */
[----:B------:R-:W3:Y:S01]  /*8b10*/  LDC.64 R20, c[0x0][0x828] ;  /* 0x00020a00ff147b82 */ /* 0x000ee20000000a00 */
[----:B------:R5:W2:Y:S01]  /*8b20*/  @P0 LDG.E R2, desc[UR4][R2.64] ;  /* 0x0000000402020981 */ /* 0x000aa2000c1e1900 */
[----:B------:R-:W-:-:S06]  /*8b30*/  VIADD R23, R22, 0xffffff80 ;  /* 0xffffff8016177836 */ /* 0x000fcc0000000000 */
[----:B------:R-:W-:Y:S01]  /*8b40*/  BAR.SYNC.DEFER_BLOCKING 0x1, 0x100 ;  /* 0x0044000000007b1d */ /* 0x000fe20000010000 */
[----:B----4-:R-:W-:Y:S02]  /*8b50*/  ISETP.NE.AND P1, PT, R0, 0x1, PT ;  /* 0x000000010000780c */ /* 0x010fe40003f25270 */
[----:B------:R-:W-:-:S05]  /*8b60*/  SHF.R.S32.HI R0, RZ, 0x1f, R23 ;  /* 0x0000001fff007819 */ /* 0x000fca0000011417 */
[----:B------:R-:W4:Y:S01]  /*8b70*/  S2UR UR5, SR_CgaCtaId ;  /* 0x00000000000579c3 */ /* 0x000f220000008800 */
[----:B------:R-:W-:Y:S01]  /*8b80*/  LEA.HI R6, R0, R23, RZ, 0x7 ;  /* 0x0000001700067211 */ /* 0x000fe200078f38ff */
[----:B------:R-:W-:Y:S01]  /*8b90*/  UMOV UR4, 0x400 ;  /* 0x0000040000047882 */ /* 0x000fe20000000000 */
[----:B------:R-:W-:Y:S02]  /*8ba0*/  BSSY B1, `(.L_x_270) ;  /* 0x0000054000017945 */ /* 0x000fe40003800000 */
[----:B------:R-:W-:Y:S02]  /*8bb0*/  LOP3.LUT R0, R6, 0x3fffff80, RZ, 0xc0, !PT ;  /* 0x3fffff8006007812 */ /* 0x000fe400078ec0ff */
[----:B-----5:R-:W-:Y:S01]  /*8bc0*/  SHF.R.S32.HI R3, RZ, 0x7, R6 ;  /* 0x00000007ff037819 */ /* 0x020fe20000011406 */
[----:B------:R-:W5:Y:S02]  /*8bd0*/  @P1 LDC R4, c[0x0][0x854] ;  /* 0x00021500ff041b82 */ /* 0x000f640000000800 */
[----:B------:R-:W-:-:S04]  /*8be0*/  IMAD.IADD R0, R23, 0x1, -R0 ;  /* 0x0000000117007824 */ /* 0x000fc800078e0a00 */
[----:B------:R-:W-:Y:S02]  /*8bf0*/  IMAD R0, R3, 0xa00, R0 ;  /* 0x00000a0003007824 */ /* 0x000fe400078e0200 */
[----:B------:R-:W1:Y:S02]  /*8c00*/  @P1 LDC R5, c[0x0][0x858] ;  /* 0x00021600ff051b82 */ /* 0x000e640000000800 */
[----:B------:R-:W-:Y:S01]  /*8c10*/  IMAD.SHL.U32 R3, R0, 0x4, RZ ;  /* 0x0000000400037824 */ /* 0x000fe200078e00ff */
[----:B----4-:R-:W-:-:S06]  /*8c20*/  ULEA UR4, UR5, UR4, 0x18 ;  /* 0x0000000405047291 */ /* 0x010fcc000f8ec03f */
[----:B------:R-:W-:Y:S01]  /*8c30*/  LEA R6, R3, UR4, 0x2 ;  /* 0x0000000403067c11 */ /* 0x000fe2000f8e10ff */
[----:B-----5:R-:W-:-:S04]  /*8c40*/  @P1 IMAD.HI.U32 R0, R7, R4, RZ ;  /* 0x0000000407001227 */ /* 0x020fc800078e00ff */
[----:B------:R4:W-:Y:S04]  /*8c50*/  STS.128 [R6], R56 ;  /* 0x0000003806007388 */ /* 0x0009e80000000c00 */
[----:B------:R4:W-:Y:S01]  /*8c60*/  STS.128 [R6+0x800], R60 ;  /* 0x0008003c06007388 */ /* 0x0009e20000000c00 */
[----:B-1----:R-:W-:Y:S01]  /*8c70*/  @P1 SHF.R.U32.HI R7, RZ, R5, R0 ;  /* 0x00000005ff071219 */ /* 0x002fe20000011600 */
[----:B------:R-:W-:Y:S02]  /*8c80*/  IMAD R5, R8, 0x5000, RZ ;  /* 0x0000500008057824 */ /* 0x000fe400078e02ff */
[----:B------:R4:W-:Y:S01]  /*8c90*/  STS.128 [R6+0x1000], R96 ;  /* 0x0010006006007388 */ /* 0x0009e20000000c00 */
[----:B------:R-:W-:-:S03]  /*8ca0*/  SHF.R.S32.HI R9, RZ, 0x1f, R7 ;  /* 0x0000001fff097819 */ /* 0x000fc60000011407 */
[----:B------:R4:W-:Y:S02]  /*8cb0*/  STS.128 [R6+0x1800], R100 ;  /* 0x0018006406007388 */ /* 0x0009e40000000c00 */
[----:B------:R-:W-:Y:S02]  /*8cc0*/  IMAD R0, R9, R10, RZ ;  /* 0x0000000a09007224 */ /* 0x000fe400078e02ff */
        /* <DEDUP_REMOVED lines=17> */
[----:B-1----:R-:W1:Y:S01]  /*8de0*/  FENCE.VIEW.ASYNC.S ;  /* 0x00000000000073c6 */ /* 0x002e620000000000 */
[----:B--2---:R-:W-:-:S04]  /*8df0*/  @P0 IMAD R2, R235, 0x50, R2 ;  /* 0x00000050eb020824 */ /* 0x004fc800078e0202 */
[----:B------:R-:W-:-:S05]  /*8e00*/  @P0 IMAD.HI R2, R2, 0x66666667, RZ ;  /* 0x6666666702020827 */ /* 0x000fca00078e02ff */
[----:B------:R-:W-:-:S04]  /*8e10*/  @P0 SHF.R.U32.HI R3, RZ, 0x1f, R2 ;  /* 0x0000001fff030819 */ /* 0x000fc80000011602 */
[----:B------:R-:W-:-:S05]  /*8e20*/  @P0 LEA.HI.SX32 R3, R2, R3, 0x1b ;  /* 0x0000000302030211 */ /* 0x000fca00078fdaff */
[----:B------:R-:W-:-:S05]  /*8e30*/  @P0 IMAD R2, R3, 0x5000, RZ ;  /* 0x0000500003020824 */ /* 0x000fca00078e02ff */
[----:B------:R-:W-:Y:S02]  /*8e40*/  @P0 SHF.R.S32.HI R3, RZ, 0x1f, R2 ;  /* 0x0000001fff030819 */ /* 0x000fe40000011402 */
[----:B------:R-:W-:Y:S01]  /*8e50*/  @!P0 CS2R R2, SRZ ;  /* 0x0000000000028805 */ /* 0x000fe2000001ff00 */
[----:B-1----:R-:W-:Y:S05]  /*8e60*/  BAR.SYNC.DEFER_BLOCKING 0x1, 0x100 ;  /* 0x0044000000007b1d */ /* 0x002fea0000010000 */
[----:B------:R-:W-:Y:S01]  /*8e70*/  IADD3 R4, P1, R5, R2, RZ ;  /* 0x0000000205047210 */ /* 0x000fe20007f3e0ff */
[----:B------:R-:W-:Y:S02]  /*8e80*/  IMAD R2, R9, R14, RZ ;  /* 0x0000000e09027224 */ /* 0x000fe400078e02ff */
[----:B------:R-:W-:Y:S01]  /*8e90*/  IMAD R9, R7, R11, R0 ;  /* 0x0000000b07097224 */ /* 0x000fe200078e0200 */
[----:B------:R-:W-:Y:S01]  /*8ea0*/  LEA.HI.X.SX32 R5, R5, R3, 0x1, P1 ;  /* 0x0000000305057211 */ /* 0x000fe200008f0eff */
[----:B------:R-:W-:-:S02]  /*8eb0*/  IMAD R11, R7, R15, R2 ;  /* 0x0000000f070b7224 */ /* 0x000fc400078e0202 */
[----:B------:R-:W-:-:S04]  /*8ec0*/  IMAD.WIDE.U32 R2, R7, R10, R4 ;  /* 0x0000000a07027225 */ /* 0x000fc800078e0004 */
[----:B------:R-:W-:Y:S01]  /*8ed0*/  IMAD.WIDE.U32 R4, R7, R14, R4 ;  /* 0x0000000e07047225 */ /* 0x000fe200078e0004 */
[----:B------:R-:W-:Y:S02]  /*8ee0*/  SHF.R.S32.HI R7, RZ, 0x1f, R235 ;  /* 0x0000001fff077819 */ /* 0x000fe400000114eb */
[----:B------:R-:W-:Y:S01]  /*8ef0*/  SEL R235, R235, RZ, !P0 ;  /* 0x000000ffebeb7207 */ /* 0x000fe20004000000 */
[----:B------:R-:W-:Y:S01]  /*8f00*/  IMAD.IADD R3, R3, 0x1, R9 ;  /* 0x0000000103037824 */ /* 0x000fe200078e0209 */
[----:B------:R-:W-:Y:S01]  /*8f10*/  SEL R7, R7, RZ, !P0 ;  /* 0x000000ff07077207 */ /* 0x000fe20004000000 */
[----:B------:R-:W-:Y:S01]  /*8f20*/  IMAD.IADD R5, R5, 0x1, R11 ;  /* 0x0000000105057824 */ /* 0x000fe200078e020b */
[----:B------:R-:W-:Y:S01]  /*8f30*/  ISETP.NE.AND P0, PT, R23, RZ, PT ;  /* 0x000000ff1700720c */ /* 0x000fe20003f05270 */
[----:B------:R-:W-:-:S04]  /*8f40*/  IMAD.WIDE.U32 R2, R235, R12, R2 ;  /* 0x0000000ceb027225 */ /* 0x000fc800078e0002 */
[C---:B------:R-:W-:Y:S01]  /*8f50*/  IMAD R0, R7.reuse, R12, RZ ;  /* 0x0000000c07007224 */ /* 0x040fe200078e02ff */
[----:B------:R-:W-:Y:S01]  /*8f60*/  LEA R18, P1, R2, R18, 0x2 ;  /* 0x0000001202127211 */ /* 0x000fe200078210ff */
[-C--:B------:R-:W-:Y:S02]  /*8f70*/  IMAD R8, R7, R16.reuse, RZ ;  /* 0x0000001007087224 */ /* 0x080fe400078e02ff */
[----:B------:R-:W-:-:S04]  /*8f80*/  IMAD.WIDE.U32 R4, R235, R16, R4 ;  /* 0x00000010eb047225 */ /* 0x000fc800078e0004 */
[C---:B------:R-:W-:Y:S01]  /*8f90*/  IMAD R7, R235.reuse, R13, R0 ;  /* 0x0000000deb077224 */ /* 0x040fe200078e0200 */
[----:B---3--:R-:W-:Y:S01]  /*8fa0*/  LEA R20, P2, R4, R20, 0x2 ;  /* 0x0000001404147211 */ /* 0x008fe200078410ff */
[----:B------:R-:W-:Y:S02]  /*8fb0*/  IMAD R235, R235, R17, R8 ;  /* 0x00000011ebeb7224 */ /* 0x000fe400078e0208 */
[----:B------:R-:W-:Y:S02]  /*8fc0*/  IMAD.IADD R3, R3, 0x1, R7 ;  /* 0x0000000103037824 */ /* 0x000fe400078e0207 */
[----:B------:R-:W-:-:S03]  /*8fd0*/  IMAD.IADD R0, R5, 0x1, R235 ;  /* 0x0000000105007824 */ /* 0x000fc600078e02eb */
[----:B------:R-:W-:Y:S02]  /*8fe0*/  LEA.HI.X R3, R2, R19, R3, 0x2, P1 ;  /* 0x0000001302037211 */ /* 0x000fe400008f1403 */
[----:B------:R-:W-:Y:S01]  /*8ff0*/  LEA.HI.X R0, R4, R21, R0, 0x2, P2 ;  /* 0x0000001504007211 */ /* 0x000fe200010f1400 */
[----:B----4-:R-:W-:Y:S06]  /*9000*/  @P0 BRA `(.L_x_271) ;  /* 0x0000000000340947 */ /* 0x010fec0003800000 */
[----:B------:R-:W-:Y:S01]  /*9010*/  R2UR UR6, R20 ;  /* 0x00000000140672ca */ /* 0x000fe200000e0000 */
[----:B------:R-:W-:Y:S01]  /*9020*/  UMOV UR5, 0x1400 ;  /* 0x0000140000057882 */ /* 0x000fe20000000000 */
[----:B------:R-:W-:Y:S01]  /*9030*/  R2UR UR7, R0 ;  /* 0x00000000000772ca */ /* 0x000fe200000e0000 */
[----:B------:R-:W-:Y:S01]  /*9040*/  UMOV UR8, 0x0 ;  /* 0x0000000000087882 */ /* 0x000fe20000000000 */
[----:B------:R-:W-:Y:S01]  /*9050*/  PLOP3.LUT P0, PT, PT, PT, PT, 0x80, 0x0 ;  /* 0x000000000000781c */ /* 0x000fe20003f0f070 */
[----:B------:R-:W-:-:S12]  /*9060*/  UMOV UR9, 0x14f00000 ;  /* 0x14f0000000097882 */ /* 0x000fd80000000000 */
.L_x_272:
[----:B------:R-:W-:Y:S01]  /*9070*/  @P0 ELECT P1, URZ, PT ;  /* 0x00000000003f082f */ /* 0x000fe20003820000 */
[----:B------:R1:W-:-:S12]  /*9080*/  UBLKRED.G.S.ADD.F32.RN [UR6], [UR4], UR5, desc[UR8] ;  /* 0x00000806040073bb */ /* 0x0003d800080a1405 */
[----:B------:R-:W-:Y:S02]  /*9090*/  @P1 PLOP3.LUT P0, PT, P1, PT, PT, 0x8, 0x0 ;  /* 0x000000000000181c */ /* 0x000fe40000f0e170 */
[----:B------:R-:W-:-:S11]  /*90a0*/  PLOP3.LUT P1, PT, PT, PT, PT, 0x8, 0x0 ;  /* 0x000000000000781c */ /* 0x000fd60003f2e170 */
[----:B-1----:R-:W-:Y:S05]  /*90b0*/  @P0 BRA.U.ANY `(.L_x_272) ;  /* 0xfffffffd00ec0947 */ /* 0x002fea000393ffff */
[----:B------:R0:W-:Y:S01]  /*90c0*/  UTMACMDFLUSH ;  /* 0x00000000000079b7 */ /* 0x0001e20000000000 */
[----:B------:R-:W-:-:S04]  /*90d0*/  DEPBAR.LE SB0, 0x0 ;  /* 0x000080000000791a */ /* 0x000fc80000000000 */
.L_x_271:
[----:B------:R-:W-:Y:S05]  /*90e0*/  BSYNC B1 ;  /* 0x0000000000017941 */ /* 0x000fea0003800000 */
.L_x_270:
[----:B------:R-:W-:Y:S01]  /*90f0*/  BAR.SYNC.DEFER_BLOCKING 0x1, 0x100 ;  /* 0x0044000000007b1d */ /* 0x000fe20000010000 */
[----:B------:R-:W-:-:S05]  /*9100*/  ISETP.NE.AND P0, PT, R22, 0x80, PT ;  /* 0x000000801600780c */ /* 0x000fca0003f05270 */
        /* <DEDUP_REMOVED lines=21> */
[----:B-1----:R-:W1:Y:S02]  /*9260*/  FENCE.VIEW.ASYNC.S ;  /* 0x00000000000073c6 */ /* 0x002e640000000000 */
[----:B-1----:R-:W-:Y:S06]  /*9270*/  BAR.SYNC.DEFER_BLOCKING 0x1, 0x100 ;  /* 0x0044000000007b1d */ /* 0x002fec0000010000 */
[----:B------:R-:W-:Y:S05]  /*9280*/  @P0 BRA `(.L_x_252) ;  /* 0x0000002000200947 */ /* 0x000fea0003800000 */
[----:B------:R-:W-:Y:S01]  /*9290*/  R2UR UR6, R18 ;  /* 0x00000000120672ca */ /* 0x000fe200000e0000 */
[----:B------:R-:W-:Y:S01]  /*92a0*/  UMOV UR5, 0x1400 ;  /* 0x0000140000057882 */ /* 0x000fe20000000000 */
[----:B------:R-:W-:Y:S01]  /*92b0*/  R2UR UR7, R3 ;  /* 0x00000000030772ca */ /* 0x000fe200000e0000 */
[----:B------:R-:W-:Y:S01]  /*92c0*/  UMOV UR8, 0x0 ;  /* 0x0000000000087882 */ /* 0x000fe20000000000 */
[----:B------:R-:W-:Y:S01]  /*92d0*/  PLOP3.LUT P0, PT, PT, PT, PT, 0x80, 0x0 ;  /* 0x000000000000781c */ /* 0x000fe20003f0f070 */
[----:B------:R-:W-:-:S12]  /*92e0*/  UMOV UR9, 0x14f00000 ;  /* 0x14f0000000097882 */ /* 0x000fd80000000000 */
.L_x_273:
[----:B------:R-:W-:Y:S01]  /*92f0*/  @P0 ELECT P1, URZ, PT ;  /* 0x00000000003f082f */ /* 0x000fe20003820000 */
[----:B------:R1:W-:-:S12]  /*9300*/  UBLKRED.G.S.ADD.F32.RN [UR6], [UR4], UR5, desc[UR8] ;  /* 0x00000806040073bb */ /* 0x0003d800080a1405 */
[----:B------:R-:W-:Y:S02]  /*9310*/  @P1 PLOP3.LUT P0, PT, P1, PT, PT, 0x8, 0x0 ;  /* 0x000000000000181c */ /* 0x000fe40000f0e170 */
[----:B------:R-:W-:-:S11]  /*9320*/  PLOP3.LUT P1, PT, PT, PT, PT, 0x8, 0x0 ;  /* 0x000000000000781c */ /* 0x000fd60003f2e170 */
[----:B-1----:R-:W-:Y:S05]  /*9330*/  @P0 BRA.U.ANY `(.L_x_273) ;  /* 0xfffffffd00ec0947 */ /* 0x002fea000393ffff */
[----:B------:R0:W-:Y:S01]  /*9340*/  UTMACMDFLUSH ;  /* 0x00000000000079b7 */ /* 0x0001e20000000000 */
[----:B------:R-:W-:-:S04]  /*9350*/  DEPBAR.LE SB0, 0x0 ;  /* 0x000080000000791a */ /* 0x000fc80000000000 */
[----:B------:R-:W-:Y:S05]  /*9360*/  BRA `(.L_x_252) ;  /* 0x0000001c00e87947 */ /* 0x000fea0003800000 */
.L_x_247:
[----:B------:R-:W-:-:S08]  /*9370*/  NOP ;  /* 0x0000000000007918 */ /* 0x000fd00000000000 */
[----:B------:R-:W1:-:S00]  /*9380*/  USETMAXREG.DEALLOC.CTAPOOL 0x18 ;  /* 0x00000018000079c8 */ /* 0x000e4000080e0500 */
[----:B-1----:R-:W-:-:S06]  /*9390*/  LOP3.LUT R0, R0, 0x3, RZ, 0xc0, !PT ;  /* 0x0000000300007812 */ /* 0x002fcc00078ec0ff */
[----:B------:R-:W1:Y:S02]  /*93a0*/  SHFL.IDX PT, R0, R0, RZ, 0x1f ;  /* 0x00001fff00007589 */ /* 0x000e6400000e0000 */
[----:B-1----:R-:W-:-:S13]  /*93b0*/  ISETP.NE.AND P0, PT, R0, RZ, PT ;  /* 0x000000ff0000720c */ /* 0x002fda0003f05270 */
[----:B------:R-:W-:Y:S05]  /*93c0*/  @P0 BRA `(.L_x_252) ;  /* 0x0000001c00d00947 */ /* 0x000fea0003800000 */
[----:B------:R-:W-:Y:S01]  /*93d0*/  ULDC.64 UR4, c[0x0][0x8e0] ;  /* 0x0002380000047ab9 */ /* 0x000fe20000000a00 */
[----:B------:R-:W1:Y:S01]  /*93e0*/  S2R R9, SR_CTAID.Z ;  /* 0x0000000000097919 */ /* 0x000e620000002700 */
[----:B------:R-:W-:Y:S01]  /*93f0*/  ISETP.NE.U32.AND P0, PT, RZ, UR4, PT ;  /* 0x00000004ff007c0c */ /* 0x000fe2000bf05070 */
[----:B------:R-:W2:Y:S03]  /*9400*/  S2UR UR20, SR_CTAID.Y ;  /* 0x00000000001479c3 */ /* 0x000ea60000002600 */
[----:B------:R-:W-:-:S13]  /*9410*/  ISETP.NE.AND.EX P0, PT, RZ, UR5, PT, P0 ;  /* 0x00000005ff007c0c */ /* 0x000fda000bf05300 */
[----:B------:R-:W-:Y:S05]  /*9420*/  @!P0 BRA `(.L_x_274) ;  /* 0x0000000000148947 */ /* 0x000fea0003800000 */
[----:B------:R-:W1:Y:S01]  /*9430*/  LDC.64 R2, c[0x0][0x8e0] ;  /* 0x00023800ff027b82 */ /* 0x000e620000000a00 */
[----:B------:R-:W-:Y:S01]  /*9440*/  ULDC.64 UR4, c[0x0][0x208] ;  /* 0x0000820000047ab9 */ /* 0x000fe20000000a00 */
[----:B-1----:R-:W-:-:S05]  /*9450*/  IMAD.WIDE R2, R9, 0x4, R2 ;  /* 0x0000000409027825 */ /* 0x002fca00078e0202 */
[----:B------:R1:W5:Y:S01]  /*9460*/  LDG.E R0, desc[UR4][R2.64] ;  /* 0x0000000402007981 */ /* 0x000362000c1e1900 */
[----:B------:R-:W-:Y:S05]  /*9470*/  BRA `(.L_x_275) ;  /* 0x0000000000307947 */ /* 0x000fea0003800000 */
.L_x_274:
[----:B------:R-:W-:Y:S02]  /*9480*/  ULDC.64 UR4, c[0x0][0x8d8] ;  /* 0x0002360000047ab9 */ /* 0x000fe40000000a00 */
[----:B------:R-:W-:-:S04]  /*9490*/  ISETP.NE.U32.AND P0, PT, RZ, UR4, PT ;  /* 0x00000004ff007c0c */ /* 0x000fc8000bf05070 */
[----:B------:R-:W-:-:S13]  /*94a0*/  ISETP.NE.AND.EX P0, PT, RZ, UR5, PT, P0 ;  /* 0x00000005ff007c0c */ /* 0x000fda000bf05300 */
[----:B------:R-:W-:Y:S05]  /*94b0*/  @!P0 BRA `(.L_x_276) ;  /* 0x00000000001c8947 */ /* 0x000fea0003800000 */
[----:B------:R-:W1:Y:S01]  /*94c0*/  LDC.64 R2, c[0x0][0x8d8] ;  /* 0x00023600ff027b82 */ /* 0x000e620000000a00 */
[----:B------:R-:W-:Y:S01]  /*94d0*/  ULDC.64 UR4, c[0x0][0x208] ;  /* 0x0000820000047ab9 */ /* 0x000fe20000000a00 */
[----:B-1----:R-:W-:-:S05]  /*94e0*/  IMAD.WIDE R2, R9, 0x4, R2 ;  /* 0x0000000409027825 */ /* 0x002fca00078e0202 */
[----:B------:R-:W3:Y:S04]  /*94f0*/  LDG.E R0, desc[UR4][R2.64] ;  /* 0x0000000402007981 */ /* 0x000ee8000c1e1900 */
[----:B------:R-:W3:Y:S02]  /*9500*/  LDG.E R5, desc[UR4][R2.64+0x4] ;  /* 0x0000040402057981 */ /* 0x000ee4000c1e1900 */
[----:B---3--:R-:W-:Y:S01]  /*9510*/  IMAD.IADD R0, R5, 0x1, -R0 ;  /* 0x0000000105007824 */ /* 0x008fe200078e0a00 */
[----:B------:R-:W-:Y:S06]  /*9520*/  BRA `(.L_x_275) ;  /* 0x0000000000047947 */ /* 0x000fec0003800000 */
.L_x_276:
[----:B------:R-:W3:Y:S02]  /*9530*/  LDC R0, c[0x0][0x8c4] ;  /* 0x00023100ff007b82 */ /* 0x000ee40000000800 */
.L_x_275:
[----:B------:R-:W4:Y:S01]  /*9540*/  S2R R15, SR_CTAID.X ;  /* 0x00000000000f7919 */ /* 0x000f220000002500 */
[----:B------:R-:W-:Y:S02]  /*9550*/  IMAD.MOV.U32 R5, RZ, RZ, RZ ;  /* 0x000000ffff057224 */ /* 0x000fe400078e00ff */
[----:B------:R-:W-:Y:S02]  /*9560*/  IMAD.MOV.U32 R4, RZ, RZ, 0x1 ;  /* 0x00000001ff047424 */ /* 0x000fe400078e00ff */
[----:B----4-:R-:W-:-:S05]  /*9570*/  IMAD R15, R15, 0x50, RZ ;  /* 0x000000500f0f7824 */ /* 0x010fca00078e02ff */
[----:B---3-5:R-:W-:Y:S01]  /*9580*/  ISETP.GE.AND P0, PT, R15, R0, PT ;  /* 0x000000000f00720c */ /* 0x028fe20003f06270 */
[----:B------:R-:W-:-:S03]  /*9590*/  IMAD.MOV.U32 R0, RZ, RZ, 0x1 ;  /* 0x00000001ff007424 */ /* 0x000fc600078e00ff */
[----:B-1----:R-:W-:-:S04]  /*95a0*/  SEL R9, R9, 0xffffffff, !P0 ;  /* 0xffffffff09097807 */ /* 0x002fc80004000000 */
[----:B------:R-:W-:-:S13]  /*95b0*/  ISETP.GE.AND P0, PT, R9, RZ, PT ;  /* 0x000000ff0900720c */ /* 0x000fda0003f06270 */
[----:B------:R-:W-:Y:S05]  /*95c0*/  @!P0 BRA `(.L_x_277) ;  /* 0x0000001800d48947 */ /* 0x000fea0003800000 */
[----:B------:R-:W1:Y:S01]  /*95d0*/  LDC.64 R10, c[0x0][0x770] ;  /* 0x0001dc00ff0a7b82 */ /* 0x000e620000000a00 */
[----:B------:R-:W-:-:S07]  /*95e0*/  ULDC.64 UR6, c[0x0][0x208] ;  /* 0x0000820000067ab9 */ /* 0x000fce0000000a00 */
[----:B------:R-:W3:Y:S08]  /*95f0*/  LDC.64 R4, c[0x0][0x770] ;  /* 0x0001dc00ff047b82 */ /* 0x000ef00000000a00 */
[----:B------:R-:W4:Y:S01]  /*9600*/  LDC.64 R6, c[0x0][0x778] ;  /* 0x0001de00ff067b82 */ /* 0x000f220000000a00 */
[----:B-1----:R-:W-:-:S07]  /*9610*/  ISETP.NE.U32.AND P1, PT, R10, RZ, PT ;  /* 0x000000ff0a00720c */ /* 0x002fce0003f25070 */
[----:B------:R-:W1:Y:S01]  /*9620*/  LDC.64 R2, c[0x0][0x780] ;  /* 0x0001e000ff027b82 */ /* 0x000e620000000a00 */
[----:B------:R-:W-:Y:S01]  /*9630*/  ISETP.NE.AND.EX P1, PT, R11, RZ, PT, P1 ;  /* 0x000000ff0b00720c */ /* 0x000fe20003f25310 */
[----:B---3--:R-:W-:Y:S01]  /*9640*/  IMAD.WIDE R4, R9, 0x4, R4 ;  /* 0x0000000409047825 */ /* 0x008fe200078e0204 */
[----:B----4-:R-:W-:-:S11]  /*9650*/  ISETP.NE.U32.AND P0, PT, R6, RZ, PT ;  /* 0x000000ff0600720c */ /* 0x010fd60003f05070 */
[----:B------:R-:W3:Y:S01]  /*9660*/  @P1 LDG.E R13, desc[UR6][R4.64] ;  /* 0x00000006040d1981 */ /* 0x000ee2000c1e1900 */
[----:B------:R-:W-:-:S03]  /*9670*/  ISETP.NE.AND.EX P0, PT, R7, RZ, PT, P0 ;  /* 0x000000ff0700720c */ /* 0x000fc60003f05300 */
[----:B------:R-:W4:Y:S01]  /*9680*/  @P1 LDG.E R14, desc[UR6][R4.64] ;  /* 0x00000006040e1981 */ /* 0x000f22000c1e1900 */
[----:B-1----:R-:W-:-:S04]  /*9690*/  ISETP.NE.U32.AND P2, PT, R2, RZ, PT ;  /* 0x000000ff0200720c */ /* 0x002fc80003f45070 */
[----:B------:R-:W-:-:S05]  /*96a0*/  ISETP.NE.AND.EX P2, PT, R3, RZ, PT, P2 ;  /* 0x000000ff0300720c */ /* 0x000fca0003f45320 */
[----:B------:R-:W1:Y:S08]  /*96b0*/  @P0 LDC.64 R2, c[0x0][0x778] ;  /* 0x0001de00ff020b82 */ /* 0x000e700000000a00 */
[----:B------:R-:W2:Y:S01]  /*96c0*/  @P2 LDC.64 R6, c[0x0][0x780] ;  /* 0x0001e000ff062b82 */ /* 0x000ea20000000a00 */
[----:B------:R-:W-:Y:S01]  /*96d0*/  IMAD.MOV.U32 R12, RZ, RZ, RZ ;  /* 0x000000ffff0c7224 */ /* 0x000fe200078e00ff */
[----:B------:R-:W-:Y:S01]  /*96e0*/  ULDC UR4, c[0x0][0x280] ;  /* 0x0000a00000047ab9 */ /* 0x000fe20000000800 */
[----:B-1----:R-:W-:-:S05]  /*96f0*/  @P0 IMAD.WIDE R2, R9, 0x4, R2 ;  /* 0x0000000409020825 */ /* 0x002fca00078e0202 */
[----:B------:R2:W5:Y:S01]  /*9700*/  @P0 LDG.E R12, desc[UR6][R2.64] ;  /* 0x00000006020c0981 */ /* 0x000562000c1e1900 */
[----:B------:R-:W-:Y:S02]  /*9710*/  IMAD.U32 R8, RZ, RZ, UR4 ;  /* 0x00000004ff087e24 */ /* 0x000fe4000f8e00ff */
[----:B--2---:R-:W-:Y:S01]  /*9720*/  @P2 IMAD.WIDE R2, R9, 0x4, R6 ;  /* 0x0000000409022825 */ /* 0x004fe200078e0206 */
[----:B------:R-:W-:-:S04]  /*9730*/  VOTEU.ANY UP0, P1 ;  /* 0x00000000003f7886 */ /* 0x000fc80000800100 */
[----:B------:R1:W5:Y:S02]  /*9740*/  @P2 LDG.E R8, desc[UR6][R2.64] ;  /* 0x0000000602082981 */ /* 0x000364000c1e1900 */
[----:B-1----:R-:W-:Y:S01]  /*9750*/  CS2R R2, SRZ ;  /* 0x0000000000027805 */ /* 0x002fe2000001ff00 */
[----:B---3--:R-:W-:-:S05]  /*9760*/  @P1 IMAD R13, R9, 0x40, R13 ;  /* 0x00000040090d1824 */ /* 0x008fca00078e020d */
[----:B------:R-:W-:-:S04]  /*9770*/  @P1 SHF.R.S32.HI R6, RZ, 0x1f, R13 ;  /* 0x0000001fff061819 */ /* 0x000fc8000001140d */
[----:B------:R-:W-:-:S04]  /*9780*/  @P1 LEA.HI R6, R6, R13, RZ, 0x6 ;  /* 0x0000000d06061211 */ /* 0x000fc800078f30ff */
[----:B------:R-:W-:Y:S02]  /*9790*/  @P1 LOP3.LUT R6, R6, 0xffffffc0, RZ, 0xc0, !PT ;  /* 0xffffffc006061812 */ /* 0x000fe400078ec0ff */
[----:B----4-:R-:W-:Y:S02]  /*97a0*/  @P1 R2UR UR4, R14 ;  /* 0x000000000e0412ca */ /* 0x010fe400000e0000 */
        /* <DEDUP_REMOVED lines=9> */
.L_x_278:
        /* <DEDUP_REMOVED lines=8> */
[----:B------:R-:W1:Y:S01]  /*98c0*/  LDC.64 R12, c[0x0][0x720] ;  /* 0x0001c800ff0c7b82 */ /* 0x000e620000000a00 */
[----:B------:R-:W-:Y:S01]  /*98d0*/  ISETP.NE.U32.AND P1, PT, R10, RZ, PT ;  /* 0x000000ff0a00720c */ /* 0x000fe20003f25070 */
[----:B------:R-:W-:Y:S01]  /*98e0*/  UISETP.NE.AND UP0, UPT, UR5, 0x1, UPT ;  /* 0x000000010500788c */ /* 0x000fe2000bf05270 */
[----:B------:R-:W-:Y:S01]  /*98f0*/  R2UR UR11, R15 ;  /* 0x000000000f0b72ca */ /* 0x000fe200000e0000 */
[----:B------:R-:W-:Y:S01]  /*9900*/  VOTEU.ANY UP1, P0 ;  /* 0x00000000003f7886 */ /* 0x000fe20000020100 */
[----:B------:R-:W-:Y:S02]  /*9910*/  R2UR UR21, R9 ;  /* 0x00000000091572ca */ /* 0x000fe400000e0000 */
[----:B------:R-:W-:Y:S02]  /*9920*/  ELECT P0, URZ, PT ;  /* 0x00000000003f782f */ /* 0x000fe40003800000 */
[----:B------:R-:W-:Y:S01]  /*9930*/  ISETP.NE.AND.EX P1, PT, R11, RZ, PT, P1 ;  /* 0x000000ff0b00720c */ /* 0x000fe20003f25310 */
[----:B------:R-:W-:Y:S01]  /*9940*/  UMOV UR12, UR20 ;  /* 0x00000014000c7c82 */ /* 0x000fe20008000000 */
[----:B------:R-:W-:Y:S01]  /*9950*/  SHF.R.S32.HI R15, RZ, 0x1f, R9 ;  /* 0x0000001fff0f7819 */ /* 0x000fe20000011409 */
[----:B------:R-:W-:-:S02]  /*9960*/  IMAD.MOV.U32 R5, RZ, RZ, RZ ;  /* 0x000000ffff057224 */ /* 0x000fc400078e00ff */
[----:B------:R-:W-:Y:S01]  /*9970*/  IMAD.MOV.U32 R4, RZ, RZ, 0x1 ;  /* 0x00000001ff047424 */ /* 0x000fe200078e00ff */
[----:B------:R-:W-:Y:S01]  /*9980*/  SEL R15, R15, RZ, !P1 ;  /* 0x000000ff0f0f7207 */ /* 0x000fe20004800000 */
[----:B------:R-:W-:Y:S01]  /*9990*/  @UP0 ULDC UR6, c[0x0][0x2f0] ;  /* 0x0000bc0000060ab9 */ /* 0x000fe20000000800 */
[----:B------:R-:W-:Y:S02]  /*99a0*/  UIADD3 UR11, UR11, UR4, URZ ;  /* 0x000000040b0b7290 */ /* 0x000fe4000fffe03f */
[----:B------:R-:W-:Y:S01]  /*99b0*/  USEL UR13, UR21, URZ, !UP1 ;  /* 0x0000003f150d7287 */ /* 0x000fe2000c800000 */
[----:B------:R-:W-:Y:S02]  /*99c0*/  @UP0 ULDC UR4, c[0x0][0x2ec] ;  /* 0x0000bb0000040ab9 */ /* 0x000fe40000000800 */
[----:B------:R-:W-:Y:S01]  /*99d0*/  VOTEU.ANY UP1, P1 ;  /* 0x00000000003f7886 */ /* 0x000fe20000820100 */
[----:B------:R-:W-:Y:S02]  /*99e0*/  UIMAD.WIDE.U32 UR4, UR20, UR4, URZ ;  /* 0x00000004140472a5 */ /* 0x000fe4000f8e003f */
[----:B------:R-:W-:Y:S01]  /*99f0*/  USEL UR21, UR21, URZ, !UP1 ;  /* 0x0000003f15157287 */ /* 0x000fe2000c800000 */
[----:B-1----:R-:W-:Y:S01]  /*9a00*/  IMAD R14, R15, R12, RZ ;  /* 0x0000000c0f0e7224 */ /* 0x002fe200078e02ff */
[----:B------:R-:W-:-:S04]  /*9a10*/  @UP0 USHF.R.U32.HI UR12, URZ, UR6, UR5 ;  /* 0x000000063f0c0299 */ /* 0x000fc80008011605 */
[----:B------:R-:W-:Y:S01]  /*9a20*/  IMAD R14, R13, UR21, R14 ;  /* 0x000000150d0e7c24 */ /* 0x000fe2000f8e020e */
[----:B------:R-:W-:Y:S07]  /*9a30*/  @!P0 BRA `(.L_x_277) ;  /* 0x0000001400b88947 */ /* 0x000fee0003800000 */
[----:B------:R-:W1:Y:S01]  /*9a40*/  S2R R5, SR_CgaCtaId ;  /* 0x0000000000057919 */ /* 0x000e620000008800 */
[----:B------:R-:W-:Y:S01]  /*9a50*/  MOV R0, 0x400 ;  /* 0x0000040000007802 */ /* 0x000fe20000000f00 */
[----:B------:R-:W2:Y:S03]  /*9a60*/  S2R R4, SR_CTAID.Y ;  /* 0x0000000000047919 */ /* 0x000ea60000002600 */
[----:B-1----:R-:W-:Y:S01]  /*9a70*/  LEA R0, R5, R0, 0x18 ;  /* 0x0000000005007211 */ /* 0x002fe200078ec0ff */
[----:B------:R-:W-:-:S05]  /*9a80*/  IMAD.MOV.U32 R5, RZ, RZ, 0x1 ;  /* 0x00000001ff057424 */ /* 0x000fca00078e00ff */
[----:B------:R-:W-:-:S04]  /*9a90*/  SHF.L.U32 R5, R5, 0x1f, RZ ;  /* 0x0000001f05057819 */ /* 0x000fc800000006ff */
[----:B------:R-:W1:Y:S02]  /*9aa0*/  SYNCS.PHASECHK.TRANS64.TRYWAIT P0, [R0+URZ+0x31820], R5 ;  /* 0x03182005000075a7 */ /* 0x000e64000800017f */
[----:B-12---:R-:W-:Y:S05]  /*9ab0*/  @!P0 BRA `(.L_x_279) ;  /* 0x0000001800588947 */ /* 0x006fea0003800000 */
.L_x_294:
[----:B------:R-:W2:Y:S01]  /*9ac0*/  S2R R6, SR_TID.X ;  /* 0x0000000000067919 */ /* 0x000ea20000002100 */
[----:B------:R-:W-:Y:S01]  /*9ad0*/  IMAD.WIDE.U32 R18, R12, UR21, RZ ;  /* 0x000000150c127c25 */ /* 0x000fe2000f8e00ff */
[----:B------:R-:W-:-:S03]  /*9ae0*/  SHF.R.S32.HI R4, RZ, 0x1f, R4 ;  /* 0x0000001fff047819 */ /* 0x000fc60000011404 */
[----:B------:R-:W-:Y:S01]  /*9af0*/  IMAD.IADD R7, R19, 0x1, R14 ;  /* 0x0000000113077824 */ /* 0x000fe200078e020e */
[----:B--2---:R-:W-:-:S04]  /*9b00*/  LOP3.LUT R6, R6, 0x7f, RZ, 0xc0, !PT ;  /* 0x0000007f06067812 */ /* 0x004fc800078ec0ff */
[----:B------:R-:W-:Y:S01]  /*9b10*/  ISETP.NE.AND P0, PT, R6, RZ, PT ;  /* 0x000000ff0600720c */ /* 0x000fe20003f05270 */
[----:B------:R-:W-:-:S12]  /*9b20*/  IMAD.MOV.U32 R6, RZ, RZ, 0x1 ;  /* 0x00000001ff067424 */ /* 0x000fd800078e00ff */
[----:B------:R-:W-:Y:S05]  /*9b30*/  @P0 BRA `(.L_x_280) ;  /* 0x0000000000180947 */ /* 0x000fea0003800000 */
[----:B------:R-:W2:Y:S01]  /*9b40*/  S2R R9, SR_TID.X ;  /* 0x0000000000097919 */ /* 0x000ea20000002100 */
[----:B-1----:R-:W-:-:S04]  /*9b50*/  IMAD.MOV.U32 R5, RZ, RZ, 0x8100 ;  /* 0x00008100ff057424 */ /* 0x002fc800078e00ff */
[----:B------:R3:W-:Y:S01]  /*9b60*/  SYNCS.ARRIVE.TRANS64 RZ, [R0+URZ+0x31810], R5 ;  /* 0x0318100500ff79a7 */ /* 0x0007e2000800003f */
[----:B--2---:R-:W-:-:S13]  /*9b70*/  LOP3.LUT P1, RZ, R9, 0x1f, RZ, 0xc0, !PT ;  /* 0x0000001f09ff7812 */ /* 0x004fda000782c0ff */
[----:B---3--:R-:W-:Y:S05]  /*9b80*/  @!P1 BRA `(.L_x_280) ;  /* 0x0000000000049947 */ /* 0x008fea0003800000 */
[----:B------:R-:W-:Y:S01]  /*9b90*/  BPT.TRAP 0x1 ;  /* 0x000000040000795c */ /* 0x000fe20000300000 */
.L_x_280:
[----:B------:R-:W2:Y:S01]  /*9ba0*/  LDC.64 R16, c[0x0][0x198] ;  /* 0x00006600ff107b82 */ /* 0x000ea20000000a00 */
[----:B------:R-:W-:Y:S01]  /*9bb0*/  R2UR UR8, R0 ;  /* 0x00000000000872ca */ /* 0x000fe200000e0000 */
[----:B------:R-:W-:Y:S01]  /*9bc0*/  UMOV UR6, 0x0 ;  /* 0x0000000000067882 */ /* 0x000fe20000000000 */
[----:B------:R-:W-:Y:S01]  /*9bd0*/  UMOV UR7, 0x14f00000 ;  /* 0x14f0000000077882 */ /* 0x000fe20000000000 */
[----:B------:R-:W-:Y:S01]  /*9be0*/  UMOV UR50, URZ ;  /* 0x0000003f00327c82 */ /* 0x000fe20008000000 */
[----:B------:R-:W-:Y:S01]  /*9bf0*/  UMOV UR52, UR20 ;  /* 0x0000001400347c82 */ /* 0x000fe20008000000 */
[----:B------:R-:W-:Y:S01]  /*9c00*/  UMOV UR53, UR21 ;  /* 0x0000001500357c82 */ /* 0x000fe20008000000 */
[----:B------:R-:W-:Y:S01]  /*9c10*/  UMOV UR34, 0x40 ;  /* 0x0000004000227882 */ /* 0x000fe20000000000 */
[----:B------:R-:W3:Y:S01]  /*9c20*/  LDC.64 R10, c[0x0][0x718] ;  /* 0x0001c600ff0a7b82 */ /* 0x000ee20000000a00 */
        /* <DEDUP_REMOVED lines=10> */
[----:B--2---:R-:W-:Y:S01]  /*9cd0*/  IMAD.MOV.U32 R9, RZ, RZ, R16 ;  /* 0x000000ffff097224 */ /* 0x004fe200078e0010 */
[----:B------:R-:W-:Y:S01]  /*9ce0*/  UIADD3 UR30, UR8, 0x2c100, URZ ;  /* 0x0002c100081e7890 */ /* 0x000fe2000fffe03f */
[----:B------:R-:W-:Y:S01]  /*9cf0*/  UMOV UR33, UR49 ;  /* 0x0000003100217c82 */ /* 0x000fe20008000000 */
[----:B------:R-:W-:Y:S01]  /*9d00*/  UMOV UR28, UR20 ;  /* 0x00000014001c7c82 */ /* 0x000fe20008000000 */
[----:B------:R-:W-:Y:S01]  /*9d10*/  UMOV UR29, UR21 ;  /* 0x00000015001d7c82 */ /* 0x000fe20008000000 */
[----:B------:R-:W-:Y:S01]  /*9d20*/  UMOV UR25, UR49 ;  /* 0x0000003100197c82 */ /* 0x000fe20008000000 */
[----:B------:R-:W-:Y:S01]  /*9d30*/  UMOV UR18, 0xc0 ;  /* 0x000000c000127882 */ /* 0x000fe20000000000 */
[----:B---3--:R-:W-:Y:S01]  /*9d40*/  IMAD R20, R4, R10, RZ ;  /* 0x0000000a04147224 */ /* 0x008fe200078e02ff */
        /* <DEDUP_REMOVED lines=15> */
[----:B-1----:R-:W-:Y:S01]  /*9e40*/  IMAD.WIDE.U32 R4, R10, UR20, R2 ;  /* 0x000000140a047c25 */ /* 0x002fe2000f8e0002 */
        /* <DEDUP_REMOVED lines=8> */
[----:B------:R-:W1:Y:S02]  /*9ed0*/  LDC.64 R12, c[0x0][0x700] ;  /* 0x0001c000ff0c7b82 */ /* 0x000e640000000a00 */
[----:B------:R-:W-:Y:S01]  /*9ee0*/  IMAD.IADD R14, R14, 0x1, R5 ;  /* 0x000000010e0e7824 */ /* 0x000fe200078e0205 */
[----:B------:R-:W-:Y:S01]  /*9ef0*/  UTMALDG.4D [UR48], [UR4], desc[UR6] ;  /* 0x00000630040075b4 */ /* 0x000fe20008019000 */
[----:B------:R2:W-:Y:S01]  /*9f00*/  UTMALDG.4D [UR32], [UR4], desc[UR6] ;  /* 0x00000620040075b4 */ /* 0x0005e20008019000 */
[----:B------:R3:W-:Y:S01]  /*9f10*/  UTMALDG.4D [UR24], [UR4], desc[UR6] ;  /* 0x00000618040075b4 */ /* 0x0007e20008019000 */
[C---:B-1----:R-:W-:Y:S01]  /*9f20*/  LEA R5, P1, R4.reuse, R12, 0x2 ;  /* 0x0000000c04057211 */ /* 0x042fe200078210ff */
[----:B------:R1:W-:Y:S03]  /*9f30*/  UTMALDG.4D [UR16], [UR4], desc[UR6] ;  /* 0x00000610040075b4 */ /* 0x0003e60008019000 */
[----:B------:R-:W-:-:S02]  /*9f40*/  LEA.HI.X R14, R4, R13, R14, 0x2, P1 ;  /* 0x0000000d040e7211 */ /* 0x000fc400008f140e */
[----:B------:R-:W-:Y:S01]  /*9f50*/  R2UR UR14, R5 ;  /* 0x00000000050e72ca */ /* 0x000fe200000e0000 */
[----:B------:R-:W-:Y:S01]  /*9f60*/  IMAD.MOV.U32 R5, RZ, RZ, 0x14000 ;  /* 0x00014000ff057424 */ /* 0x000fe200078e00ff */
[----:B------:R-:W-:Y:S02]  /*9f70*/  R2UR UR15, R14 ;  /* 0x000000000e0f72ca */ /* 0x000fe400000e0000 */
[----:B------:R-:W-:Y:S02]  /*9f80*/  IADD3 R4, P1, R9, 0x2f0, RZ ;  /* 0x000002f009047810 */ /* 0x000fe40007f3e0ff */
[----:B------:R-:W-:Y:S01]  /*9f90*/  MOV R14, UR45 ;  /* 0x0000002d000e7c02 */ /* 0x000fe20008000f00 */
[----:B--2---:R-:W-:Y:S01]  /*9fa0*/  UIADD3 UR32, UR8, 0xc800, URZ ;  /* 0x0000c80008207890 */ /* 0x004fe2000fffe03f */
        /* <DEDUP_REMOVED lines=8> */
[----:B---3--:R-:W-:Y:S01]  /*a030*/  UIADD3 UR24, UR8, 0x2800, URZ ;  /* 0x0000280008187890 */ /* 0x008fe2000fffe03f */
[----:B------:R3:W-:Y:S01]  /*a040*/  SYNCS.ARRIVE.TRANS64 RZ, [R0+URZ+0x31800], R5 ;  /* 0x0318000500ff79a7 */ /* 0x0007e2000800003f */
[----:B------:R-:W-:Y:S01]  /*a050*/  UMOV UR26, 0x40 ;  /* 0x00000040001a7882 */ /* 0x000fe20000000000 */
[----:B------:R-:W-:Y:S01]  /*a060*/  UMOV UR27, UR11 ;  /* 0x0000000b001b7c82 */ /* 0x000fe20008000000 */
[----:B------:R-:W-:Y:S01]  /*a070*/  UMOV UR28, UR12 ;  /* 0x0000000c001c7c82 */ /* 0x000fe20008000000 */
[----:B------:R-:W-:Y:S01]  /*a080*/  UMOV UR29, UR13 ;  /* 0x0000000d001d7c82 */ /* 0x000fe20008000000 */
[----:B-1----:R-:W-:Y:S01]  /*a090*/  R2UR UR4, R4 ;  /* 0x00000000040472ca */ /* 0x002fe200000e0000 */
[----:B------:R-:W-:Y:S01]  /*a0a0*/  IMAD.X R4, RZ, RZ, R11, P1 ;  /* 0x000000ffff047224 */ /* 0x000fe200008e060b */
[----:B------:R-:W-:Y:S01]  /*a0b0*/  UMOV UR7, 0x10000000 ;  /* 0x1000000000077882 */ /* 0x000fe20000000000 */
[----:B------:R-:W-:-:S02]  /*a0c0*/  ISETP.GE.AND P1, PT, R8, 0x41, PT ;  /* 0x000000410800780c */ /* 0x000fc40003f26270 */
[----:B---3--:R-:W-:Y:S02]  /*a0d0*/  MOV R5, UR43 ;  /* 0x0000002b00057c02 */ /* 0x008fe40008000f00 */
[----:B------:R-:W-:Y:S01]  /*a0e0*/  R2UR UR5, R4 ;  /* 0x00000000040572ca */ /* 0x000fe200000e0000 */
[----:B--2---:R-:W-:Y:S01]  /*a0f0*/  UIADD3 UR9, UR8, 0x31800, URZ ;  /* 0x0003180008097890 */ /* 0x004fe2000fffe03f */
        /* <DEDUP_REMOVED lines=9> */
[----:B-1----:R-:W-:Y:S01]  /*a190*/  UMOV UR10, 0xc0 ;  /* 0x000000c0000a7882 */ /* 0x002fe20000000000 */
[----:B--2---:R-:W-:Y:S01]  /*a1a0*/  UIADD3 UR24, UR8, 0xf000, URZ ;  /* 0x0000f00008187890 */ /* 0x004fe2000fffe03f */
[----:B------:R-:W-:Y:S01]  /*a1b0*/  UMOV UR26, 0x80 ;  /* 0x00000080001a7882 */ /* 0x000fe20000000000 */
[----:B---3--:R-:W-:Y:S01]  /*a1c0*/  R2UR UR45, R14 ;  /* 0x000000000e2d72ca */ /* 0x008fe200000e0000 */
        /* <DEDUP_REMOVED lines=12> */
[----:B----4-:R-:W-:Y:S05]  /*a290*/  @!P1 BRA `(.L_x_281) ;  /* 0x00000008007c9947 */ /* 0x010fea0003800000 */
[----:B------:R-:W1:Y:S01]  /*a2a0*/  LDC.64 R16, c[0x0][0x738] ;  /* 0x0001ce00ff107b82 */ /* 0x000e620000000a00 */
[----:B------:R-:W2:Y:S01]  /*a2b0*/  S2R R14, SR_CTAID.Y ;  /* 0x00000000000e7919 */ /* 0x000ea20000002600 */
[----:B------:R-:W-:Y:S02]  /*a2c0*/  VIADD R8, R8, 0x3f ;  /* 0x0000003f08087836 */ /* 0x000fe40000000000 */
[----:B-1----:R-:W-:-:S04]  /*a2d0*/  IMAD.WIDE.U32 R4, R16, UR21, R2 ;  /* 0x0000001510047c25 */ /* 0x002fc8000f8e0002 */
[----:B------:R-:W-:-:S04]  /*a2e0*/  IMAD R16, R15, R16, RZ ;  /* 0x000000100f107224 */ /* 0x000fc800078e02ff */
[----:B------:R-:W-:Y:S01]  /*a2f0*/  IMAD R16, R17, UR21, R16 ;  /* 0x0000001511107c24 */ /* 0x000fe2000f8e0210 */
[----:B--2---:R-:W-:-:S03]  /*a300*/  SHF.R.S32.HI R14, RZ, 0x1f, R14 ;  /* 0x0000001fff0e7819 */ /* 0x004fc6000001140e */
[----:B------:R-:W-:Y:S02]  /*a310*/  IMAD.IADD R5, R5, 0x1, R16 ;  /* 0x0000000105057824 */ /* 0x000fe400078e0210 */
[----:B------:R-:W1:Y:S02]  /*a320*/  LDC.64 R16, c[0x0][0x730] ;  /* 0x0001cc00ff107b82 */ /* 0x000e640000000a00 */
[----:B-1----:R-:W-:Y:S02]  /*a330*/  IMAD R6, R14, R16, RZ ;  /* 0x000000100e067224 */ /* 0x002fe400078e02ff */
[----:B------:R-:W-:Y:S01]  /*a340*/  IMAD.WIDE.U32 R4, R16, UR20, R4 ;  /* 0x0000001410047c25 */ /* 0x000fe2000f8e0004 */
[----:B------:R-:W1:Y:S03]  /*a350*/  S2R R14, SR_TID.X ;  /* 0x00000000000e7919 */ /* 0x000e660000002100 */
[----:B------:R-:W-:-:S02]  /*a360*/  IMAD R6, R17, UR20, R6 ;  /* 0x0000001411067c24 */ /* 0x000fc4000f8e0206 */
[----:B------:R-:W2:Y:S02]  /*a370*/  LDC.64 R16, c[0x0][0x728] ;  /* 0x0001ca00ff107b82 */ /* 0x000ea40000000a00 */
[----:B------:R-:W-:Y:S01]  /*a380*/  IMAD.IADD R6, R5, 0x1, R6 ;  /* 0x0000000105067824 */ /* 0x000fe200078e0206 */
[----:B--2---:R-:W-:Y:S01]  /*a390*/  LEA R5, P1, R4, R16, 0x2 ;  /* 0x0000001004057211 */ /* 0x004fe200078210ff */
        /* <DEDUP_REMOVED lines=15> */
[----:B-1----:R-:W-:Y:S01]  /*a490*/  LOP3.LUT R12, R14, 0x1f, RZ, 0xc0, !PT ;  /* 0x0000001f0e0c7812 */ /* 0x002fe200078ec0ff */
[----:B------:R-:W-:Y:S01]  /*a4a0*/  IMAD.MOV.U32 R14, RZ, RZ, 0x1 ;  /* 0x00000001ff0e7424 */ /* 0x000fe200078e00ff */
[----:B------:R-:W-:Y:S01]  /*a4b0*/  LEA.HI.SX32 R8, R8, 0xffffffff, 0x1a ;  /* 0xffffffff08087811 */ /* 0x000fe200078fd2ff */
[----:B------:R-:W-:-:S08]  /*a4c0*/  IMAD.X R10, RZ, RZ, R10, P1 ;  /* 0x000000ffff0a7224 */ /* 0x000fd000008e060a */
.L_x_286:
[----:B------:R-:W-:-:S04]  /*a4d0*/  SHF.L.U32 R9, R14, 0x1f, RZ ;  /* 0x0000001f0e097819 */ /* 0x000fc800000006ff */
[----:B-1----:R-:W1:Y:S02]  /*a4e0*/  SYNCS.PHASECHK.TRANS64.TRYWAIT P1, [R0+URZ+0x31838], R9 ;  /* 0x03183809000075a7 */ /* 0x002e64000802017f */
[----:B-12--5:R-:W-:Y:S05]  /*a4f0*/  @!P1 BRA `(.L_x_282) ;  /* 0x0000000c00dc9947 */ /* 0x026fea0003800000 */
.L_x_295:
[----:B------:R-:W-:Y:S05]  /*a500*/  @P0 BRA `(.L_x_283) ;  /* 0x0000000000140947 */ /* 0x000fea0003800000 */
[----:B------:R-:W-:Y:S01]  /*a510*/  ISETP.NE.AND P1, PT, R12, RZ, PT ;  /* 0x000000ff0c00720c */ /* 0x000fe20003f25270 */
[----:B-1----:R-:W-:-:S04]  /*a520*/  IMAD.MOV.U32 R9, RZ, RZ, 0x8100 ;  /* 0x00008100ff097424 */ /* 0x002fc800078e00ff */
[----:B------:R2:W-:Y:S08]  /*a530*/  SYNCS.ARRIVE.TRANS64 RZ, [R0+URZ+0x31830], R9 ;  /* 0x0318300900ff79a7 */ /* 0x0005f0000800003f */
[----:B------:R-:W-:Y:S05]  /*a540*/  @!P1 BRA `(.L_x_283) ;  /* 0x0000000000049947 */ /* 0x000fea0003800000 */
[----:B------:R-:W-:Y:S01]  /*a550*/  BPT.TRAP 0x1 ;  /* 0x000000040000795c */ /* 0x000fe20000300000 */
.L_x_283:
        /* <DEDUP_REMOVED lines=10> */
[----:B------:R-:W2:Y:S01]  /*a600*/  S2R R12, SR_TID.X ;  /* 0x00000000000c7919 */ /* 0x000ea20000002100 */
        /* <DEDUP_REMOVED lines=31> */
[----:B--2---:R-:W-:-:S04]  /*a800*/  LOP3.LUT R12, R12, 0x7f, RZ, 0xc0, !PT ;  /* 0x0000007f0c0c7812 */ /* 0x004fc800078ec0ff */
[----:B------:R-:W-:Y:S01]  /*a810*/  ISETP.NE.AND P2, PT, R12, RZ, PT ;  /* 0x000000ff0c00720c */ /* 0x000fe20003f45270 */
[----:B------:R1:W-:Y:S01]  /*a820*/  UTMALDG.4D [UR24], [UR6], desc[UR8] ;  /* 0x00000818060075b4 */ /* 0x0003e20008019000 */
[----:B------:R-:W2:Y:S01]  /*a830*/  S2R R12, SR_TID.X ;  /* 0x00000000000c7919 */ /* 0x000ea20000002100 */
[----:B---3--:R-:W-:Y:S02]  /*a840*/  UIADD3 UR16, UR14, 0x2a100, URZ ;  /* 0x0002a1000e107890 */ /* 0x008fe4000fffe03f */
[----:B------:R-:W-:Y:S01]  /*a850*/  UIADD3 UR14, UR14, 0x2c300, URZ ;  /* 0x0002c3000e0e7890 */ /* 0x000fe2000fffe03f */
[----:B------:R-:W-:-:S06]  /*a860*/  UMOV UR18, 0xc0 ;  /* 0x000000c000127882 */ /* 0x000fcc0000000000 */
[----:B------:R1:W-:Y:S02]  /*a870*/  UTMALDG.4D [UR16], [UR6], desc[UR8] ;  /* 0x00000810060075b4 */ /* 0x0003e40008019000 */
[----:B------:R1:W-:Y:S01]  /*a880*/  UBLKCP.S.G [UR14], [UR4], UR10 ;  /* 0x0000000e040073ba */ /* 0x0003e2000800020a */
[----:B------:R-:W3:Y:S01]  /*a890*/  SYNCS.PHASECHK.TRANS64.TRYWAIT P1, [R19+URZ+0x31820], R20 ;  /* 0x03182014130075a7 */ /* 0x000ee2000802017f */
[----:B--2---:R-:W-:Y:S01]  /*a8a0*/  LOP3.LUT R12, R12, 0x1f, RZ, 0xc0, !PT ;  /* 0x0000001f0c0c7812 */ /* 0x004fe200078ec0ff */
[----:B-1-3--:R-:W-:Y:S06]  /*a8b0*/  @!P1 BRA `(.L_x_284) ;  /* 0x0000000c00009947 */ /* 0x00afec0003800000 */
.L_x_297:
[----:B------:R-:W-:Y:S01]  /*a8c0*/  LOP3.LUT R14, R14, 0x1, RZ, 0x3c, !PT ;  /* 0x000000010e0e7812 */ /* 0x000fe200078e3cff */
[----:B------:R-:W-:Y:S06]  /*a8d0*/  @P2 BRA `(.L_x_285) ;  /* 0x0000000000142947 */ /* 0x000fec0003800000 */
[----:B------:R-:W-:Y:S01]  /*a8e0*/  ISETP.NE.AND P1, PT, R12, RZ, PT ;  /* 0x000000ff0c00720c */ /* 0x000fe20003f25270 */
[----:B-1----:R-:W-:-:S04]  /*a8f0*/  IMAD.MOV.U32 R20, RZ, RZ, 0x8100 ;  /* 0x00008100ff147424 */ /* 0x002fc800078e00ff */
[----:B------:R2:W-:Y:S08]  /*a900*/  SYNCS.ARRIVE.TRANS64 RZ, [R19+URZ+0x31810], R20 ;  /* 0x0318101413ff79a7 */ /* 0x0005f0000800003f */
[----:B------:R-:W-:Y:S05]  /*a910*/  @!P1 BRA `(.L_x_285) ;  /* 0x0000000000049947 */ /* 0x000fea0003800000 */
[----:B------:R-:W-:Y:S01]  /*a920*/  BPT.TRAP 0x1 ;  /* 0x000000040000795c */ /* 0x000fe20000300000 */
.L_x_285:
        /* <DEDUP_REMOVED lines=52> */
[----:B---3--:R-:W-:Y:S05]  /*ac70*/  @!P1 BRA `(.L_x_286) ;  /* 0xfffffff800149947 */ /* 0x008fea000383ffff */
[----:B------:R-:W-:-:S07]  /*ac80*/  VIADD R5, R16, 0x1 ;  /* 0x0000000110057836 */ /* 0x000fce0000000000 */
.L_x_281:
[----:B------:R-:W3:Y:S01]  /*ac90*/  S2R R8, SR_CTAID.Y ;  /* 0x0000000000087919 */ /* 0x000ee20000002600 */
[----:B------:R-:W-:Y:S01]  /*aca0*/  SHF.L.U32 R7, R14, 0x1f, RZ ;  /* 0x0000001f0e077819 */ /* 0x000fe200000006ff */
[----:B------:R-:W4:Y:S03]  /*acb0*/  LDC.64 R16, c[0x0][0x730] ;  /* 0x0001cc00ff107b82 */ /* 0x000f260000000a00 */
[----:B------:R-:W1:Y:S05]  /*acc0*/  SYNCS.PHASECHK.TRANS64.TRYWAIT P1, [R0+URZ+0x31838], R7 ;  /* 0x03183807000075a7 */ /* 0x000e6a000802017f */
[----:B------:R-:W2:Y:S01]  /*acd0*/  LDC.64 R12, c[0x0][0x738] ;  /* 0x0001ce00ff0c7b82 */ /* 0x000ea20000000a00 */
[----:B----45:R-:W-:Y:S01]  /*ace0*/  IMAD.WIDE.U32 R2, R16, UR20, R2 ;  /* 0x0000001410027c25 */ /* 0x030fe2000f8e0002 */
[----:B---3--:R-:W-:-:S05]  /*acf0*/  SHF.R.S32.HI R8, RZ, 0x1f, R8 ;  /* 0x0000001fff087819 */ /* 0x008fca0000011408 */
[----:B------:R-:W-:-:S04]  /*ad00*/  IMAD R8, R8, R16, RZ ;  /* 0x0000001008087224 */ /* 0x000fc800078e02ff */
[----:B------:R-:W-:-:S04]  /*ad10*/  IMAD R17, R17, UR20, R8 ;  /* 0x0000001411117c24 */ /* 0x000fc8000f8e0208 */
[----:B------:R-:W-:Y:S02]  /*ad20*/  IMAD.IADD R3, R17, 0x1, R3 ;  /* 0x0000000111037824 */ /* 0x000fe400078e0203 */
[----:B--2---:R-:W-:Y:S02]  /*ad30*/  IMAD R8, R15, R12, RZ ;  /* 0x0000000c0f087224 */ /* 0x004fe400078e02ff */
[----:B------:R-:W-:-:S04]  /*ad40*/  IMAD.WIDE.U32 R2, R12, UR21, R2 ;  /* 0x000000150c027c25 */ /* 0x000fc8000f8e0002 */
[----:B------:R-:W-:Y:S01]  /*ad50*/  IMAD R13, R13, UR21, R8 ;  /* 0x000000150d0d7c24 */ /* 0x000fe2000f8e0208 */
[----:B-1----:R-:W-:Y:S06]  /*ad60*/  @!P1 BRA `(.L_x_287) ;  /* 0x0000000400ec9947 */ /* 0x002fec0003800000 */
.L_x_298:
[----:B-1----:R-:W-:Y:S01]  /*ad70*/  IMAD.IADD R7, R13, 0x1, R3 ;  /* 0x000000010d077824 */ /* 0x002fe200078e0203 */
[----:B------:R-:W-:Y:S06]  /*ad80*/  @P0 BRA `(.L_x_288) ;  /* 0x0000000000180947 */ /* 0x000fec0003800000 */
[----:B------:R-:W1:Y:S01]  /*ad90*/  S2R R8, SR_TID.X ;  /* 0x0000000000087919 */ /* 0x000e620000002100 */
[----:B------:R-:W-:-:S04]  /*ada0*/  IMAD.MOV.U32 R13, RZ, RZ, 0x8100 ;  /* 0x00008100ff0d7424 */ /* 0x000fc800078e00ff */
[----:B------:R2:W-:Y:S01]  /*adb0*/  SYNCS.ARRIVE.TRANS64 RZ, [R0+URZ+0x31830], R13 ;  /* 0x0318300d00ff79a7 */ /* 0x0005e2000800003f */
[----:B-1----:R-:W-:-:S13]  /*adc0*/  LOP3.LUT P0, RZ, R8, 0x1f, RZ, 0xc0, !PT ;  /* 0x0000001f08ff7812 */ /* 0x002fda000780c0ff */
[----:B--2---:R-:W-:Y:S05]  /*add0*/  @!P0 BRA `(.L_x_288) ;  /* 0x0000000000048947 */ /* 0x004fea0003800000 */
[----:B------:R-:W-:Y:S01]  /*ade0*/  BPT.TRAP 0x1 ;  /* 0x000000040000795c */ /* 0x000fe20000300000 */
.L_x_288:
[----:B------:R-:W1:Y:S01]  /*adf0*/  LDC.64 R12, c[0x0][0x728] ;  /* 0x0001ca00ff0c7b82 */ /* 0x000e620000000a00 */
        /* <DEDUP_REMOVED lines=21> */
[C---:B-1----:R-:W-:Y:S01]  /*af50*/  LEA R12, P0, R2.reuse, R12, 0x2 ;  /* 0x0000000c020c7211 */ /* 0x042fe200078010ff */
        /* <DEDUP_REMOVED lines=27> */
[----:B-1----:R-:W-:Y:S01]  /*b110*/  NOP ;  /* 0x0000000000007918 */ /* 0x002fe20000000000 */
.L_x_277:
[----:B------:R-:W-:Y:S05]  /*b120*/  WARPSYNC.ALL ;  /* 0x0000000000007948 */ /* 0x000fea0003800000 */
[----:B------:R-:W-:-:S13]  /*b130*/  ELECT P0, URZ, PT ;  /* 0x00000000003f782f */ /* 0x000fda0003800000 */
[----:B------:R-:W-:Y:S05]  /*b140*/  @!P0 BRA `(.L_x_252) ;  /* 0x0000000000708947 */ /* 0x000fea0003800000 */
[----:B------:R-:W-:-:S04]  /*b150*/  LOP3.LUT R21, R21, 0x2, RZ, 0xfc, !PT ;  /* 0x0000000215157812 */ /* 0x000fc800078efcff */
[----:B------:R-:W-:-:S13]  /*b160*/  ISETP.NE.AND P1, PT, R21, 0x3, PT ;  /* 0x000000031500780c */ /* 0x000fda0003f25270 */
[----:B------:R-:W-:Y:S05]  /*b170*/  @!P1 BRA `(.L_x_289) ;  /* 0x0000000000049947 */ /* 0x000fea0003800000 */
[----:B--2---:R-:W-:Y:S01]  /*b180*/  BPT.TRAP 0x1 ;  /* 0x000000040000795c */ /* 0x004fe20000300000 */
.L_x_289:
[----:B------:R-:W1:Y:S01]  /*b190*/  S2R R3, SR_CgaCtaId ;  /* 0x0000000000037919 */ /* 0x000e620000008800 */
[----:B------:R-:W-:-:S04]  /*b1a0*/  MOV R2, 0x400 ;  /* 0x0000040000027802 */ /* 0x000fc80000000f00 */
[----:B-1----:R-:W-:Y:S02]  /*b1b0*/  LEA R7, R3, R2, 0x18 ;  /* 0x0000000203077211 */ /* 0x002fe400078ec0ff */
[----:B------:R-:W-:-:S03]  /*b1c0*/  SHF.L.U32 R3, R0, 0x1f, RZ ;  /* 0x0000001f00037819 */ /* 0x000fc600000006ff */
[----:B------:R-:W-:-:S04]  /*b1d0*/  VIADD R2, R7, 0x31820 ;  /* 0x0003182007027836 */ /* 0x000fc80000000000 */
[----:B------:R-:W-:-:S04]  /*b1e0*/  IMAD R6, R5, 0x8, R2 ;  /* 0x0000000805067824 */ /* 0x000fc800078e0202 */
[----:B------:R-:W1:Y:S02]  /*b1f0*/  SYNCS.PHASECHK.TRANS64.TRYWAIT P0, [R6+URZ], R3 ;  /* 0x00000003060075a7 */ /* 0x000e64000800017f */
[----:B-1----:R-:W-:Y:S05]  /*b200*/  @!P0 BRA `(.L_x_290) ;  /* 0x0000000000d88947 */ /* 0x002fea0003800000 */
.L_x_299:
[----:B------:R-:W-:-:S05]  /*b210*/  VIADD R5, R5, 0x1 ;  /* 0x0000000105057836 */ /* 0x000fca0000000000 */
[----:B------:R-:W-:-:S04]  /*b220*/  ISETP.NE.AND P0, PT, R5, 0x2, PT ;  /* 0x000000020500780c */ /* 0x000fc80003f05270 */
[----:B-1----:R-:W-:Y:S02]  /*b230*/  SEL R3, RZ, 0x1, P0 ;  /* 0x00000001ff037807 */ /* 0x002fe40000000000 */
[----:B------:R-:W-:Y:S02]  /*b240*/  SEL R5, R5, RZ, P0 ;  /* 0x000000ff05057207 */ /* 0x000fe40000000000 */
[----:B------:R-:W-:-:S03]  /*b250*/  LOP3.LUT R0, R0, R3, RZ, 0x3c, !PT ;  /* 0x0000000300007212 */ /* 0x000fc600078e3cff */
[----:B------:R-:W-:Y:S01]  /*b260*/  IMAD R5, R5, 0x8, R2 ;  /* 0x0000000805057824 */ /* 0x000fe200078e0202 */
[----:B------:R-:W-:-:S04]  /*b270*/  SHF.L.U32 R0, R0, 0x1f, RZ ;  /* 0x0000001f00007819 */ /* 0x000fc800000006ff */
[----:B------:R-:W1:Y:S02]  /*b280*/  SYNCS.PHASECHK.TRANS64.TRYWAIT P0, [R5+URZ], R0 ;  /* 0x00000000050075a7 */ /* 0x000e64000800017f */
[----:B-1----:R-:W-:Y:S05]  /*b290*/  @!P0 BRA `(.L_x_291) ;  /* 0x0000000000c88947 */ /* 0x002fea0003800000 */
.L_x_300:
[----:B------:R-:W-:Y:S05]  /*b2a0*/  @!P1 BRA `(.L_x_292) ;  /* 0x0000000000049947 */ /* 0x000fea0003800000 */
[----:B--2---:R-:W-:Y:S01]  /*b2b0*/  BPT.TRAP 0x1 ;  /* 0x000000040000795c */ /* 0x004fe20000300000 */
.L_x_292:
[----:B------:R-:W-:-:S07]  /*b2c0*/  SHF.L.U32 R4, R4, 0x1f, RZ ;  /* 0x0000001f04047819 */ /* 0x000fce00000006ff */
.L_x_293:
[----:B---3--:R3:W4:Y:S02]  /*b2d0*/  SYNCS.PHASECHK.TRANS64.TRYWAIT P0, [R7+URZ+0x31838], R4 ;  /* 0x03183804070075a7 */ /* 0x008724000800017f */
[----:B----4-:R-:W-:Y:S05]  /*b2e0*/  @!P0 NANOSLEEP.SYNCS 0x989680 ;  /* 0x009896800000895d */ /* 0x010fea0003900000 */
[----:B------:R-:W4:Y:S02]  /*b2f0*/  @!P0 SYNCS.PHASECHK.TRANS64 P0, [R7+URZ+0x31838], R4 ;  /* 0x03183804070085a7 */ /* 0x000f24000800007f */
[----:B----4-:R-:W-:Y:S05]  /*b300*/  @!P0 BRA `(.L_x_293) ;  /* 0xfffffffc00f08947 */ /* 0x010fea000383ffff */
.L_x_252:
[----:B--2---:R-:W-:Y:S05]  /*b310*/  BSYNC B0 ;  /* 0x0000000000007941 */ /* 0x004fea0003800000 */
.L_x_246:
[----:B------:R-:W-:Y:S05]  /*b320*/  EXIT ;  /* 0x000000000000794d */ /* 0x000fea0003800000 */
.L_x_258:
[----:B-1----:R1:W2:Y:S02]  /*b330*/  SYNCS.PHASECHK.TRANS64.TRYWAIT P0, [R18+URZ+0x31800], R13 ;  /* 0x0318000d120075a7 */ /* 0x0022a4000800017f */
[----:B--2---:R-:W-:Y:S05]  /*b340*/  @!P0 NANOSLEEP.SYNCS 0x989680 ;  /* 0x009896800000895d */ /* 0x004fea0003900000 */
[----:B------:R-:W2:Y:S02]  /*b350*/  @!P0 SYNCS.PHASECHK.TRANS64 P0, [R18+URZ+0x31800], R13 ;  /* 0x0318000d120085a7 */ /* 0x000ea4000800007f */
[----:B--2---:R-:W-:Y:S05]  /*b360*/  @!P0 BRA `(.L_x_258) ;  /* 0xfffffffc00f08947 */ /* 0x004fea000383ffff */
[----:B------:R-:W-:Y:S05]  /*b370*/  BRA `(.L_x_257) ;  /* 0xffffff5c00587947 */ /* 0x000fea000383ffff */
.L_x_262:
[----:B--2---:R2:W3:Y:S02]  /*b380*/  SYNCS.PHASECHK.TRANS64.TRYWAIT P1, [R17+URZ+0x31810], R8 ;  /* 0x03181008110075a7 */ /* 0x0044e4000802017f */
[----:B---3--:R-:W-:Y:S05]  /*b390*/  @!P1 NANOSLEEP.SYNCS 0x989680 ;  /* 0x009896800000995d */ /* 0x008fea0003900000 */
[----:B------:R-:W3:Y:S02]  /*b3a0*/  @!P1 SYNCS.PHASECHK.TRANS64 P1, [R17+URZ+0x31810], R8 ;  /* 0x03181008110095a7 */ /* 0x000ee4000802007f */
[----:B---3--:R-:W-:Y:S05]  /*b3b0*/  @!P1 BRA `(.L_x_262) ;  /* 0xfffffffc00f09947 */ /* 0x008fea000383ffff */
[----:B------:R-:W-:Y:S05]  /*b3c0*/  BRA `(.L_x_261) ;  /* 0xffffff6400c07947 */ /* 0x000fea000383ffff */
.L_x_266:
[----:B----4-:R4:W1:Y:S02]  /*b3d0*/  SYNCS.PHASECHK.TRANS64.TRYWAIT P1, [R18+URZ+0x31830], R11 ;  /* 0x0318300b120075a7 */ /* 0x010864000802017f */
[----:B-1----:R-:W-:Y:S05]  /*b3e0*/  @!P1 NANOSLEEP.SYNCS 0x989680 ;  /* 0x009896800000995d */ /* 0x002fea0003900000 */
[----:B------:R-:W1:Y:S02]  /*b3f0*/  @!P1 SYNCS.PHASECHK.TRANS64 P1, [R18+URZ+0x31830], R11 ;  /* 0x0318300b120095a7 */ /* 0x000e64000802007f */
[----:B-1----:R-:W-:Y:S05]  /*b400*/  @!P1 BRA `(.L_x_266) ;  /* 0xfffffffc00f09947 */ /* 0x002fea000383ffff */
[----:B------:R-:W-:Y:S05]  /*b410*/  BRA `(.L_x_265) ;  /* 0xffffff8000c07947 */ /* 0x000fea000383ffff */
.L_x_279:
[----:B-1----:R1:W2:Y:S02]  /*b420*/  SYNCS.PHASECHK.TRANS64.TRYWAIT P0, [R0+URZ+0x31820], R5 ;  /* 0x03182005000075a7 */ /* 0x0022a4000800017f */
[----:B--2---:R-:W-:Y:S05]  /*b430*/  @!P0 NANOSLEEP.SYNCS 0x989680 ;  /* 0x009896800000895d */ /* 0x004fea0003900000 */
[----:B------:R-:W2:Y:S02]  /*b440*/  @!P0 SYNCS.PHASECHK.TRANS64 P0, [R0+URZ+0x31820], R5 ;  /* 0x03182005000085a7 */ /* 0x000ea4000800007f */
[----:B--2---:R-:W-:Y:S05]  /*b450*/  @!P0 BRA `(.L_x_279) ;  /* 0xfffffffc00f08947 */ /* 0x004fea000383ffff */
[----:B------:R-:W-:Y:S05]  /*b460*/  BRA `(.L_x_294) ;  /* 0xffffffe400947947 */ /* 0x000fea000383ffff */
.L_x_282:
[----:B-1----:R1:W2:Y:S02]  /*b470*/  SYNCS.PHASECHK.TRANS64.TRYWAIT P1, [R0+URZ+0x31838], R9 ;  /* 0x03183809000075a7 */ /* 0x0022a4000802017f */
[----:B--2---:R-:W-:Y:S05]  /*b480*/  @!P1 NANOSLEEP.SYNCS 0x989680 ;  /* 0x009896800000995d */ /* 0x004fea0003900000 */
[----:B------:R-:W2:Y:S02]  /*b490*/  @!P1 SYNCS.PHASECHK.TRANS64 P1, [R0+URZ+0x31838], R9 ;  /* 0x03183809000095a7 */ /* 0x000ea4000802007f */
[----:B--2---:R-:W-:Y:S05]  /*b4a0*/  @!P1 BRA `(.L_x_282) ;  /* 0xfffffffc00f09947 */ /* 0x004fea000383ffff */
[----:B------:R-:W-:Y:S05]  /*b4b0*/  BRA `(.L_x_295) ;  /* 0xfffffff000107947 */ /* 0x000fea000383ffff */
.L_x_284:
[----:B------:R-:W-:-:S07]  /*b4c0*/  SHF.L.U32 R20, R6, 0x1f, RZ ;  /* 0x0000001f06147819 */ /* 0x000fce00000006ff */
.L_x_296:
[----:B-1----:R1:W2:Y:S02]  /*b4d0*/  SYNCS.PHASECHK.TRANS64.TRYWAIT P1, [R19+URZ+0x31820], R20 ;  /* 0x03182014130075a7 */ /* 0x0022a4000802017f */
[----:B--2---:R-:W-:Y:S05]  /*b4e0*/  @!P1 NANOSLEEP.SYNCS 0x989680 ;  /* 0x009896800000995d */ /* 0x004fea0003900000 */
[----:B------:R-:W2:Y:S02]  /*b4f0*/  @!P1 SYNCS.PHASECHK.TRANS64 P1, [R19+URZ+0x31820], R20 ;  /* 0x03182014130095a7 */ /* 0x000ea4000802007f */
[----:B--2---:R-:W-:Y:S05]  /*b500*/  @!P1 BRA `(.L_x_296) ;  /* 0xfffffffc00f09947 */ /* 0x004fea000383ffff */
[----:B------:R-:W-:Y:S05]  /*b510*/  BRA `(.L_x_297) ;  /* 0xfffffff000e87947 */ /* 0x000fea000383ffff */
.L_x_287:
[----:B-1----:R1:W2:Y:S02]  /*b520*/  SYNCS.PHASECHK.TRANS64.TRYWAIT P1, [R0+URZ+0x31838], R7 ;  /* 0x03183807000075a7 */ /* 0x0022a4000802017f */
[----:B--2---:R-:W-:Y:S05]  /*b530*/  @!P1 NANOSLEEP.SYNCS 0x989680 ;  /* 0x009896800000995d */ /* 0x004fea0003900000 */
[----:B------:R-:W2:Y:S02]  /*b540*/  @!P1 SYNCS.PHASECHK.TRANS64 P1, [R0+URZ+0x31838], R7 ;  /* 0x03183807000095a7 */ /* 0x000ea4000802007f */
[----:B--2---:R-:W-:Y:S05]  /*b550*/  @!P1 BRA `(.L_x_287) ;  /* 0xfffffffc00f09947 */ /* 0x004fea000383ffff */
[----:B------:R-:W-:Y:S05]  /*b560*/  BRA `(.L_x_298) ;  /* 0xfffffff800007947 */ /* 0x000fea000383ffff */
.L_x_290:
[----:B-1----:R1:W3:Y:S02]  /*b570*/  SYNCS.PHASECHK.TRANS64.TRYWAIT P0, [R6+URZ], R3 ;  /* 0x00000003060075a7 */ /* 0x0022e4000800017f */
[----:B---3--:R-:W-:Y:S05]  /*b580*/  @!P0 NANOSLEEP.SYNCS 0x989680 ;  /* 0x009896800000895d */ /* 0x008fea0003900000 */
[----:B------:R-:W3:Y:S02]  /*b590*/  @!P0 SYNCS.PHASECHK.TRANS64 P0, [R6+URZ], R3 ;  /* 0x00000003060085a7 */ /* 0x000ee4000800007f */
[----:B---3--:R-:W-:Y:S05]  /*b5a0*/  @!P0 BRA `(.L_x_290) ;  /* 0xfffffffc00f08947 */ /* 0x008fea000383ffff */
[----:B------:R-:W-:Y:S05]  /*b5b0*/  BRA `(.L_x_299) ;  /* 0xfffffffc00147947 */ /* 0x000fea000383ffff */
.L_x_291:
[----:B-1----:R1:W3:Y:S02]  /*b5c0*/  SYNCS.PHASECHK.TRANS64.TRYWAIT P0, [R5+URZ], R0 ;  /* 0x00000000050075a7 */ /* 0x0022e4000800017f */
[----:B---3--:R-:W-:Y:S05]  /*b5d0*/  @!P0 NANOSLEEP.SYNCS 0x989680 ;  /* 0x009896800000895d */ /* 0x008fea0003900000 */
[----:B------:R-:W3:Y:S02]  /*b5e0*/  @!P0 SYNCS.PHASECHK.TRANS64 P0, [R5+URZ], R0 ;  /* 0x00000000050085a7 */ /* 0x000ee4000800007f */
[----:B---3--:R-:W-:Y:S05]  /*b5f0*/  @!P0 BRA `(.L_x_291) ;  /* 0xfffffffc00f08947 */ /* 0x008fea000383ffff */
[----:B------:R-:W-:Y:S05]  /*b600*/  BRA `(.L_x_300) ;  /* 0xfffffffc00247947 */ /* 0x000fea000383ffff */
.L_x_301:
        /* <DEDUP_REMOVED lines=15> */
.L_x_2200:


//--------------------- .text._ZN7cutlass13device_kernelIN5flash11enable_sm90INS1_16FlashAttnBwdSm90INS1_25CollectiveMainloopBwdSm90ILi2ELi1ELi1EN4cute5tupleIJNS5_1CILi1EEES8_S8_EEENS6_IJNS7_ILi64EEENS7_ILi80EEENS7_ILi256EEEEEENS_10bfloat16_tEfNS_4arch4Sm90ELb0ELb1ELb1ELb0ELb0ELb0ELb1ELb1ELi2ELi1ELi1ELi1ELb0EEENS1_21CollectiveEpilogueBwdISD_SE_SG_Li256ELb0ELb1ELi2EEENS1_19SingleTileSchedulerILb0ELb0ELb0ELi80EEEEEEEEEvNT_6ParamsE --------------------------
	.section	.text._ZN7cutlass13device_kernelIN5flash11enable_sm90INS1_16FlashAttnBwdSm90INS1_25CollectiveMainloopBwdSm90ILi2ELi1ELi1EN4cute5tupleIJNS5_1CILi1EEES8_S8_EEENS6_IJNS7_ILi64EEENS7_ILi80EEENS7_ILi256EEEEEENS_10bfloat16_tEfNS_4arch4Sm90ELb0ELb1ELb1ELb0ELb0ELb0ELb1ELb1ELi2ELi1ELi1ELi1ELb0EEENS1_21CollectiveEpilogueBwdISD_SE_SG_Li256ELb0ELb1ELi2EEENS1_19SingleTileSchedulerILb0ELb0ELb0ELi80EEEEEEEEEvNT_6ParamsE,"ax",@progbits
	.align	128
.text._ZN7cutlass13device_kernelIN5flash11enable_sm90INS1_16FlashAttnBwdSm90INS1_25CollectiveMainloopBwdSm90ILi2ELi1ELi1EN4cute5tupleIJNS5_1CILi1EEES8_S8_EEENS6_IJNS7_ILi64EEENS7_ILi80EEENS7_ILi256EEEEEENS_10bfloat16_tEfNS_4arch4Sm90ELb0ELb1ELb1ELb0ELb0ELb0ELb1ELb1ELi2ELi1ELi1ELi1ELb0EEENS1_21CollectiveEpilogueBwdISD_SE_SG_Li256ELb0ELb1ELi2EEENS1_19SingleTileSchedulerILb0ELb0ELb0ELi80EEEEEEEEEvNT_6ParamsE:
        .type           _ZN7cutlass13device_kernelIN5flash11enable_sm90INS1_16FlashAttnBwdSm90INS1_25CollectiveMainloopBwdSm90ILi2ELi1ELi1EN4cute5tupleIJNS5_1CILi1EEES8_S8_EEENS6_IJNS7_ILi64EEENS7_ILi80EEENS7_ILi256EEEEEENS_10bfloat16_tEfNS_4arch4Sm90ELb0ELb1ELb1ELb0ELb0ELb0ELb1ELb1ELi2ELi1ELi1ELi1ELb0EEENS1_21CollectiveEpilogueBwdISD_SE_SG_Li256ELb0ELb1ELi2EEENS1_19SingleTileSchedulerILb0ELb0ELb0ELi80EEEEEEEEEvNT_6ParamsE,@function
        .size           _ZN7cutlass13device_kernelIN5flash11enable_sm90INS1_16FlashAttnBwdSm90INS1_25CollectiveMainloopBwdSm90ILi2ELi1ELi1EN4cute5tupleIJNS5_1CILi1EEES8_S8_EEENS6_IJNS7_ILi64EEENS7_ILi80EEENS7_ILi256EEEEEENS_10bfloat16_tEfNS_4arch4Sm90ELb0ELb1ELb1ELb0ELb0ELb0ELb1ELb1ELi2ELi1ELi1ELi1ELb0EEENS1_21CollectiveEpilogueBwdISD_SE_SG_Li256ELb0ELb1ELi2EEENS1_19SingleTileSchedulerILb0ELb0ELb0ELi80EEEEEEEEEvNT_6ParamsE,(.L_x_2201 - _ZN7cutlass13device_kernelIN5flash11enable_sm90INS1_16FlashAttnBwdSm90INS1_25CollectiveMainloopBwdSm90ILi2ELi1ELi1EN4cute5tupleIJNS5_1CILi1EEES8_S8_EEENS6_IJNS7_ILi64EEENS7_ILi80EEENS7_ILi256EEEEEENS_10bfloat16_tEfNS_4arch4Sm90ELb0ELb1ELb1ELb0ELb0ELb0ELb1ELb1ELi2ELi1ELi1ELi1ELb0EEENS1_21CollectiveEpilogueBwdISD_SE_SG_Li256ELb0ELb1ELi2EEENS1_19SingleTileSchedulerILb0ELb0ELb0ELi80EEEEEEEEEvNT_6ParamsE)
        .other          _ZN7cutlass13device_kernelIN5flash11enable_sm90INS1_16FlashAttnBwdSm90INS1_25CollectiveMainloopBwdSm90ILi2ELi1ELi1EN4cute5tupleIJNS5_1CILi1EEES8_S8_EEENS6_IJNS7_ILi64EEENS7_ILi80EEENS7_ILi256EEEEEENS_10bfloat16_tEfNS_4arch4Sm90ELb0ELb1ELb1ELb0ELb0ELb0ELb1ELb1ELi2ELi1ELi1ELi1ELb0EEENS1_21CollectiveEpilogueBwdISD_SE_SG_Li256ELb0ELb1ELi2EEENS1_19SingleTileSchedulerILb0ELb0ELb0ELi80EEEEEEEEEvNT_6ParamsE,@"STO_CUDA_ENTRY STV_DEFAULT"
_ZN7cutlass13device_kernelIN5flash11enable_sm90INS1_16FlashAttnBwdSm90INS1_25CollectiveMainloopBwdSm90ILi2ELi1ELi1EN4cute5tupleIJNS5_1CILi1EEES8_S8_EEENS6_IJNS7_ILi64EEENS7_ILi80EEENS7_ILi256EEEEEENS_10bfloat16_tEfNS_4arch4Sm90ELb0ELb1ELb1ELb0ELb0ELb0ELb1ELb1ELi2ELi1ELi1ELi1ELb0EEENS1_21CollectiveEpilogueBwdISD_SE_SG_Li256ELb0ELb1ELi2EEENS1_19SingleTileSchedulerILb0ELb0ELb0ELi80EEEEEEEEEvNT_6ParamsE:
[----:B------:R-:W1:Y:S02]  /*0000*/  LDC R1, c[0x0][0x28] ;  /* 0x00000a00ff017b82 */ /* 0x000e640000000800 */
[----:B-1----:R-:W-:Y:S01]  /*0010*/  VIADD R1, R1, 0xfffffff8 ;  /* 0xfffffff801017836 */ /* 0x002fe20000000000 */
[----:B------:R-:W1:Y:S01]  /*0020*/  S2R R21, SR_TID.X ;  /* 0x0000000000157919 */ /* 0x000e620000002100 */
[----:B------:R-:W-:Y:S01]  /*0030*/  ELECT P0, URZ, PT ;  /* 0x00000000003f782f */ /* 0x000fe20003800000 */
[----:B------:R-:W-:Y:S01]  /*0040*/  BSSY B0, `(.L_x_302) ;  /* 0x000001a000007945 */ /* 0x000fe20003800000 */
[----:B-1----:R-:W-:-:S05]  /*0050*/  SHF.R.U32.HI R2, RZ, 0x5, R21 ;  /* 0x00000005ff027819 */ /* 0x002fca0000011615 */
[----:B------:R-:W1:Y:S02]  /*0060*/  SHFL.IDX PT, R0, R2, RZ, 0x1f ;  /* 0x00001fff02007589 */ /* 0x000e6400000e0000 */
[----:B-1----:R-:W-:Y:S02]  /*0070*/  ISETP.EQ.AND P0, PT, R0, RZ, P0 ;  /* 0x000000ff0000720c */ /* 0x002fe40000702270 */
[----:B------:R-:W-:-:S11]  /*0080*/  SHF.R.U32.HI R0, RZ, 0x7, R21 ;  /* 0x00000007ff007819 */ /* 0x000fd60000011615 */
        /* <DEDUP_REMOVED lines=21> */
.L_x_303:
[----:B------:R-:W-:Y:S05]  /*01e0*/  BSYNC B0 ;  /* 0x0000000000007941 */ /* 0x000fea0003800000 */
.L_x_302:
[----:B------:R-:W-:Y:S01]  /*01f0*/  VOTEU.ANY UP0, P0 ;  /* 0x00000000003f7886 */ /* 0x000fe20000000100 */
[----:B------:R-:W1:Y:S01]  /*0200*/  SHFL.IDX PT, R0, R0, RZ, 0x1f ;  /* 0x00001fff00007589 */ /* 0x000e6200000e0000 */
[----:B------:R-:W-:Y:S01]  /*0210*/  UMOV UR4, 0x1 ;  /* 0x0000000100047882 */ /* 0x000fe20000000000 */
[----:B------:R-:W-:Y:S02]  /*0220*/  VOTEU.ANY UP1, P0 ;  /* 0x00000000003f7886 */ /* 0x000fe40000020100 */
[----:B------:R-:W2:Y:S01]  /*0230*/  @UP0 S2UR UR7, SR_CgaCtaId ;  /* 0x00000000000709c3 */ /* 0x000ea20000008800 */
[----:B------:R-:W-:Y:S01]  /*0240*/  @UP0 UMOV UR6, 0x400 ;  /* 0x0000040000060882 */ /* 0x000fe20000000000 */
[----:B------:R-:W-:-:S04]  /*0250*/  @UP0 UIADD3 UR4, -UR4, 0x100000, URZ ;  /* 0x0010000004040890 */ /* 0x000fc8000fffe13f */
[----:B------:R-:W-:Y:S02]  /*0260*/  @UP0 USHF.L.U32 UR5, UR4, 0xb, URZ ;  /* 0x0000000b04050899 */ /* 0x000fe4000800063f */
[----:B------:R-:W-:Y:S01]  /*0270*/  @UP0 USHF.L.U32 UR4, UR4, 0x1, URZ ;  /* 0x0000000104040899 */ /* 0x000fe2000800063f */
[----:B------:R-:W3:Y:S01]  /*0280*/  SHFL.IDX PT, R3, R2, RZ, 0x1f ;  /* 0x00001fff02037589 */ /* 0x000ee200000e0000 */
[----:B-1----:R-:W-:Y:S01]  /*0290*/  R2UR UR8, R0 ;  /* 0x00000000000872ca */ /* 0x002fe200000e0000 */
[----:B--2---:R-:W-:-:S03]  /*02a0*/  @UP0 ULEA UR6, UR7, UR6, 0x18 ;  /* 0x0000000607060291 */ /* 0x004fc6000f8ec03f */
[----:B------:R-:W-:Y:S01]  /*02b0*/  UMOV UR7, 0x1 ;  /* 0x0000000100077882 */ /* 0x000fe20000000000 */
[----:B---3--:R-:W-:-:S08]  /*02c0*/  ISETP.NE.AND P1, PT, R3, RZ, PT ;  /* 0x000000ff0300720c */ /* 0x008fd00003f25270 */
[----:B------:R-:W-:Y:S01]  /*02d0*/  UISETP.NE.AND UP0, UPT, UR8, URZ, UPT ;  /* 0x0000003f0800728c */ /* 0x000fe2000bf05270 */
[----:B------:R-:W1:Y:S02]  /*02e0*/  FENCE.VIEW.ASYNC.S ;  /* 0x00000000000073c6 */ /* 0x000e640000000000 */
[----:B-1----:R1:W2:Y:S02]  /*02f0*/  @UP1 SYNCS.EXCH.64 URZ, [UR6+0x31800], UR4 ;  /* 0x03180004063f15b2 */ /* 0x0022a40008000100 */
[----:B-1----:R-:W-:-:S06]  /*0300*/  USEL UR4, UR7, 0x2, !UP0 ;  /* 0x0000000207047887 */ /* 0x002fcc000c000000 */
[----:B------:R-:W-:-:S05]  /*0310*/  IMAD.U32 R0, RZ, RZ, UR4 ;  /* 0x00000004ff007e24 */ /* 0x000fca000f8e00ff */
[----:B------:R1:W-:Y:S01]  /*0320*/  STL [R1], R0 ;  /* 0x0000000001007387 */ /* 0x0003e20000100800 */
[----:B------:R-:W-:Y:S05]  /*0330*/  @P1 BRA `(.L_x_304) ;  /* 0x0000000000481947 */ /* 0x000fea0003800000 */
[----:B------:R-:W3:Y:S01]  /*0340*/  S2UR UR5, SR_CgaCtaId ;  /* 0x00000000000579c3 */ /* 0x000ee20000008800 */
[----:B------:R-:W-:Y:S01]  /*0350*/  UMOV UR4, 0x400 ;  /* 0x0000040000047882 */ /* 0x000fe20000000000 */
[----:B------:R-:W-:Y:S01]  /*0360*/  UMOV UR6, 0x1 ;  /* 0x0000000100067882 */ /* 0x000fe20000000000 */
[----:B------:R-:W-:Y:S01]  /*0370*/  UMOV UR9, 0x100 ;  /* 0x0000010000097882 */ /* 0x000fe20000000000 */
[----:B------:R-:W-:-:S04]  /*0380*/  UIADD3 UR6, -UR6, 0x100000, URZ ;  /* 0x0010000006067890 */ /* 0x000fc8000fffe13f */
[----:B------:R-:W-:Y:S02]  /*0390*/  USHF.L.U32 UR7, UR6, 0xb, URZ ;  /* 0x0000000b06077899 */ /* 0x000fe4000800063f */
[----:B------:R-:W-:Y:S01]  /*03a0*/  USHF.L.U32 UR6, UR6, 0x1, URZ ;  /* 0x0000000106067899 */ /* 0x000fe2000800063f */
[----:B------:R-:W-:Y:S01]  /*03b0*/  ELECT P0, URZ, PT ;  /* 0x00000000003f782f */ /* 0x000fe20003800000 */
[----:B---3--:R-:W-:Y:S02]  /*03c0*/  ULEA UR8, UR5, UR4, 0x18 ;  /* 0x0000000405087291 */ /* 0x008fe4000f8ec03f */
[----:B------:R-:W-:-:S04]  /*03d0*/  UIADD3 UR4, -UR9, 0x100000, URZ ;  /* 0x0010000009047890 */ /* 0x000fc8000fffe13f */
[----:B------:R-:W-:Y:S02]  /*03e0*/  USHF.L.U32 UR5, UR4, 0xb, URZ ;  /* 0x0000000b04057899 */ /* 0x000fe4000800063f */
[----:B------:R-:W-:Y:S01]  /*03f0*/  USHF.L.U32 UR4, UR4, 0x1, URZ ;  /* 0x0000000104047899 */ /* 0x000fe2000800063f */
[----:B------:R-:W3:Y:S03]  /*0400*/  FENCE.VIEW.ASYNC.S ;  /* 0x00000000000073c6 */ /* 0x000ee60000000000 */
[----:B---3--:R3:W4:Y:S08]  /*0410*/  SYNCS.EXCH.64 URZ, [UR8+0x31810], UR6 ;  /* 0x03181006083f75b2 */ /* 0x0087300008000100 */
[----:B------:R3:W1:Y:S01]  /*0420*/  SYNCS.EXCH.64 URZ, [UR8+0x31820], UR4 ;  /* 0x03182004083f75b2 */ /* 0x0006620008000100 */
[----:B------:R3:W1:Y:S01]  /*0430*/  SYNCS.EXCH.64 URZ, [UR8+0x31818], UR6 ;  /* 0x03181806083f75b2 */ /* 0x0006620008000100 */
[----:B------:R3:W1:Y:S01]  /*0440*/  SYNCS.EXCH.64 URZ, [UR8+0x31828], UR4 ;  /* 0x03182804083f75b2 */ /* 0x0006620008000100 */
[----:B------:R-:W-:Y:S01]  /*0450*/  NOP ;  /* 0x0000000000007918 */ /* 0x000fe20000000000 */
.L_x_304:
[----:B-1----:R-:W1:Y:S01]  /*0460*/  SHFL.IDX PT, R0, R2, RZ, 0x1f ;  /* 0x00001fff02007589 */ /* 0x002e6200000e0000 */
[----:B------:R-:W-:Y:S01]  /*0470*/  NOP ;  /* 0x0000000000007918 */ /* 0x000fe20000000000 */
[----:B-1----:R-:W-:-:S13]  /*0480*/  ISETP.NE.AND P0, PT, R0, RZ, PT ;  /* 0x000000ff0000720c */ /* 0x002fda0003f05270 */
[----:B------:R-:W-:Y:S05]  /*0490*/  @P0 BRA `(.L_x_305) ;  /* 0x0000000000400947 */ /* 0x000fea0003800000 */
[----:B---3--:R-:W1:Y:S01]  /*04a0*/  S2UR UR5, SR_CgaCtaId ;  /* 0x00000000000579c3 */ /* 0x008e620000008800 */
        /* <DEDUP_REMOVED lines=12> */
[----:B-1----:R1:W3:Y:S08]  /*0570*/  SYNCS.EXCH.64 URZ, [UR8+0x31830], UR4 ;  /* 0x03183004083f75b2 */ /* 0x0022f00008000100 */
[----:B------:R1:W1:Y:S01]  /*0580*/  SYNCS.EXCH.64 URZ, [UR8+0x31838], UR6 ;  /* 0x03183806083f75b2 */ /* 0x0002620008000100 */
[----:B------:R-:W-:Y:S01]  /*0590*/  NOP ;  /* 0x0000000000007918 */ /* 0x000fe20000000000 */
.L_x_305:
[----:B------:R-:W-:Y:S01]  /*05a0*/  PLOP3.LUT P0, PT, PT, PT, UP0, 0x80, 0x0 ;  /* 0x000000000000781c */ /* 0x000fe20003f0f008 */
[----:B------:R-:W-:Y:S01]  /*05b0*/  NOP ;  /* 0x0000000000007918 */ /* 0x000fe20000000000 */
[----:B------:R-:W-:Y:S01]  /*05c0*/  LOP3.LUT R0, R21, 0x7f, RZ, 0xc0, !PT ;  /* 0x0000007f15007812 */ /* 0x000fe200078ec0ff */
[----:B-1234-:R-:W-:Y:S10]  /*05d0*/  BAR.SYNC.DEFER_BLOCKING 0x0 ;  /* 0x0000000000007b1d */ /* 0x01eff40000010000 */
[----:B------:R-:W-:Y:S05]  /*05e0*/  @!P0 BRA `(.L_x_306) ;  /* 0x000000d4004c8947 */ /* 0x000fea0003800000 */
.L_x_307:
[----:B------:R-:W-:-:S08]  /*05f0*/  NOP ;  /* 0x0000000000007918 */ /* 0x000fd00000000000 */
[----:B------:R-:W1:Y:S02]  /*0600*/  USETMAXREG.TRY_ALLOC.CTAPOOL UP0, 0xf0 ;  /* 0x000000f0000079c8 */ /* 0x000e640008000600 */
[----:B-1----:R-:W-:-:S13]  /*0610*/  PLOP3.LUT P0, PT, PT, PT, UP0, 0x80, 0x0 ;  /* 0x000000000000781c */ /* 0x002fda0003f0f008 */
[----:B------:R-:W-:Y:S05]  /*0620*/  @!P0 BRA `(.L_x_307) ;  /* 0xfffffffc00f08947 */ /* 0x000fea000383ffff */
[----:B------:R-:W1:Y:S02]  /*0630*/  S2UR UR4, SR_CTAID.Z ;  /* 0x00000000000479c3 */ /* 0x000e640000002700 */
[----:B-1----:R-:W-:-:S13]  /*0640*/  ISETP.LE.AND P0, PT, RZ, UR4, PT ;  /* 0x00000004ff007c0c */ /* 0x002fda000bf03270 */
[----:B------:R-:W-:Y:S05]  /*0650*/  @!P0 EXIT ;  /* 0x000000000000894d */ /* 0x000fea0003800000 */
[----:B------:R-:W1:Y:S01]  /*0660*/  S2R R13, SR_CTAID.X ;  /* 0x00000000000d7919 */ /* 0x000e620000002500 */
[----:B------:R-:W2:Y:S01]  /*0670*/  LDC R232, c[0x0][0x280] ;  /* 0x0000a000ffe87b82 */ /* 0x000ea20000000800 */
[----:B------:R-:W-:Y:S01]  /*0680*/  ULDC UR7, c[0x0][0x290] ;  /* 0x0000a40000077ab9 */ /* 0x000fe20000000800 */
[----:B------:R-:W-:Y:S02]  /*0690*/  PLOP3.LUT P0, PT, PT, PT, PT, 0x80, 0x0 ;  /* 0x000000000000781c */ /* 0x000fe40003f0f070 */
[----:B------:R-:W-:Y:S02]  /*06a0*/  CS2R R134, SRZ ;  /* 0x0000000000867805 */ /* 0x000fe4000001ff00 */
[----:B------:R-:W-:Y:S02]  /*06b0*/  CS2R R132, SRZ ;  /* 0x0000000000847805 */ /* 0x000fe4000001ff00 */
[----:B------:R-:W-:Y:S02]  /*06c0*/  CS2R R130, SRZ ;  /* 0x0000000000827805 */ /* 0x000fe4000001ff00 */
[----:B------:R-:W-:-:S02]  /*06d0*/  CS2R R128, SRZ ;  /* 0x0000000000807805 */ /* 0x000fc4000001ff00 */
[----:B------:R-:W-:Y:S01]  /*06e0*/  CS2R R94, SRZ ;  /* 0x00000000005e7805 */ /* 0x000fe2000001ff00 */
[----:B------:R-:W3:Y:S01]  /*06f0*/  LDC R2, c[0x0][0x74c] ;  /* 0x0001d300ff027b82 */ /* 0x000ee20000000800 */
        /* <DEDUP_REMOVED lines=15> */
[----:B--2---:R-:W-:Y:S01]  /*07f0*/  VIADD R0, R232, 0x3f ;  /* 0x0000003fe8007836 */ /* 0x004fe20000000000 */
[----:B------:R-:W-:Y:S02]  /*0800*/  CS2R R78, SRZ ;  /* 0x00000000004e7805 */ /* 0x000fe4000001ff00 */
[----:B------:R-:W-:-:S02]  /*0810*/  CS2R R76, SRZ ;  /* 0x00000000004c7805 */ /* 0x000fc4000001ff00 */
[----:B------:R-:W-:Y:S02]  /*0820*/  CS2R R74, SRZ ;  /* 0x00000000004a7805 */ /* 0x000fe4000001ff00 */
[----:B------:R-:W-:Y:S02]  /*0830*/  CS2R R72, SRZ ;  /* 0x0000000000487805 */ /* 0x000fe4000001ff00 */
[----:B------:R-:W-:Y:S02]  /*0840*/  CS2R R110, SRZ ;  /* 0x00000000006e7805 */ /* 0x000fe4000001ff00 */
[----:B------:R-:W-:Y:S01]  /*0850*/  CS2R R108, SRZ ;  /* 0x00000000006c7805 */ /* 0x000fe2000001ff00 */
[C---:B-1----:R-:W-:Y:S01]  /*0860*/  IMAD R3, R13.reuse, 0x50, R232 ;  /* 0x000000500d037824 */ /* 0x042fe200078e02e8 */
[----:B------:R-:W-:Y:S02]  /*0870*/  ISETP.GE.AND P1, PT, R13, RZ, PT ;  /* 0x000000ff0d00720c */ /* 0x000fe40003f26270 */
[----:B------:R-:W-:-:S02]  /*0880*/  CS2R R106, SRZ ;  /* 0x00000000006a7805 */ /* 0x000fc4000001ff00 */
[----:B------:R-:W-:Y:S02]  /*0890*/  CS2R R104, SRZ ;  /* 0x0000000000687805 */ /* 0x000fe4000001ff00 */
[----:B------:R-:W-:Y:S02]  /*08a0*/  CS2R R70, SRZ ;  /* 0x0000000000467805 */ /* 0x000fe4000001ff00 */
[----:B---3--:R-:W-:Y:S02]  /*08b0*/  IADD3 R2, R3, -UR7, -R2 ;  /* 0x8000000703027c10 */ /* 0x008fe4000fffe802 */
[----:B------:R-:W-:Y:S02]  /*08c0*/  CS2R R68, SRZ ;  /* 0x0000000000447805 */ /* 0x000fe4000001ff00 */
[----:B------:R-:W-:Y:S02]  /*08d0*/  SHF.R.S32.HI R3, RZ, 0x1f, R0 ;  /* 0x0000001fff037819 */ /* 0x000fe40000011400 */
[----:B------:R-:W-:-:S02]  /*08e0*/  CS2R R66, SRZ ;  /* 0x0000000000427805 */ /* 0x000fc4000001ff00 */
[----:B------:R-:W-:Y:S02]  /*08f0*/  SHF.R.S32.HI R5, RZ, 0x1f, R2 ;  /* 0x0000001fff057819 */ /* 0x000fe40000011402 */
[----:B------:R-:W-:Y:S02]  /*0900*/  CS2R R64, SRZ ;  /* 0x0000000000407805 */ /* 0x000fe4000001ff00 */
[----:B------:R-:W-:Y:S02]  /*0910*/  LEA.HI R3, R3, R0, RZ, 0x6 ;  /* 0x0000000003037211 */ /* 0x000fe400078f30ff */
[----:B------:R-:W-:Y:S02]  /*0920*/  CS2R R102, SRZ ;  /* 0x0000000000667805 */ /* 0x000fe4000001ff00 */
[----:B------:R-:W-:Y:S02]  /*0930*/  LEA.HI R5, R5, R2, RZ, 0x6 ;  /* 0x0000000205057211 */ /* 0x000fe400078f30ff */
[----:B------:R-:W-:-:S02]  /*0940*/  CS2R R100, SRZ ;  /* 0x0000000000647805 */ /* 0x000fc4000001ff00 */
[----:B------:R-:W-:Y:S02]  /*0950*/  CS2R R98, SRZ ;  /* 0x0000000000627805 */ /* 0x000fe4000001ff00 */
[----:B------:R-:W-:Y:S02]  /*0960*/  CS2R R96, SRZ ;  /* 0x0000000000607805 */ /* 0x000fe4000001ff00 */
[----:B------:R-:W-:Y:S02]  /*0970*/  SHF.R.S32.HI R5, RZ, 0x6, R5 ;  /* 0x00000006ff057819 */ /* 0x000fe40000011405 */
        /* <DEDUP_REMOVED lines=41> */
[----:B------:R-:W-:Y:S02]  /*0c10*/  VIMNMX R5, RZ, R5, !PT ;  /* 0x00000005ff057248 */ /* 0x000fe40007fe0100 */
[----:B------:R-:W-:Y:S01]  /*0c20*/  SHF.R.S32.HI R234, RZ, 0x6, R3 ;  /* 0x00000006ffea7819 */ /* 0x000fe20000011403 */
[----:B------:R-:W-:Y:S06]  /*0c30*/  @!P1 BRA `(.L_x_308) ;  /* 0x0000000000249947 */ /* 0x000fec0003800000 */
[----:B------:R-:W1:Y:S01]  /*0c40*/  LDC R3, c[0x0][0x290] ;  /* 0x0000a400ff037b82 */ /* 0x000e620000000800 */
[----:B------:R-:W-:-:S07]  /*0c50*/  IMAD R0, R13, 0x50, R232 ;  /* 0x000000500d007824 */ /* 0x000fce00078e02e8 */
[----:B------:R-:W2:Y:S01]  /*0c60*/  LDC R7, c[0x0][0x748] ;  /* 0x0001d200ff077b82 */ /* 0x000ea20000000800 */
[----:B-1----:R-:W-:-:S05]  /*0c70*/  IADD3 R0, -R3, 0x8f, R0 ;  /* 0x0000008f03007810 */ /* 0x002fca0007ffe100 */
[----:B--2---:R-:W-:-:S05]  /*0c80*/  IMAD.IADD R0, R0, 0x1, R7 ;  /* 0x0000000100007824 */ /* 0x004fca00078e0207 */
[----:B------:R-:W-:-:S04]  /*0c90*/  SHF.R.S32.HI R3, RZ, 0x1f, R0 ;  /* 0x0000001fff037819 */ /* 0x000fc80000011400 */
[----:B------:R-:W-:-:S04]  /*0ca0*/  LEA.HI R3, R3, R0, RZ, 0x6 ;  /* 0x0000000003037211 */ /* 0x000fc800078f30ff */
[----:B------:R-:W-:-:S04]  /*0cb0*/  SHF.R.S32.HI R3, RZ, 0x6, R3 ;  /* 0x00000006ff037819 */ /* 0x000fc80000011403 */
[----:B------:R-:W-:-:S07]  /*0cc0*/  VIMNMX R234, R234, R3, PT ;  /* 0x00000003eaea7248 */ /* 0x000fce0003fe0100 */
.L_x_308:
[----:B------:R-:W-:Y:S01]  /*0cd0*/  ISETP.GT.AND P1, PT, R234, R5, PT ;  /* 0x00000005ea00720c */ /* 0x000fe20003f24270 */
[----:B------:R-:W-:Y:S01]  /*0ce0*/  ULDC.64 UR60, c[0x0][0x208] ;  /* 0x00008200003c7ab9 */ /* 0x000fe20000000a00 */
[----:B------:R-:W-:Y:S02]  /*0cf0*/  CS2R R140, SRZ ;  /* 0x00000000008c7805 */ /* 0x000fe4000001ff00 */
[----:B------:R-:W-:Y:S02]  /*0d00*/  CS2R R138, SRZ ;  /* 0x00000000008a7805 */ /* 0x000fe4000001ff00 */
[----:B------:R-:W-:-:S07]  /*0d10*/  CS2R R136, SRZ ;  /* 0x0000000000887805 */ /* 0x000fce000001ff00 */
[----:B------:R-:W-:Y:S05]  /*0d20*/  @!P1 BRA `(.L_x_309) ;  /* 0x000000a400109947 */ /* 0x000fea0003800000 */
[----:B------:R-:W1:Y:S01]  /*0d30*/  S2R R0, SR_CgaCtaId ;  /* 0x0000000000007919 */ /* 0x000e620000008800 */
[----:B------:R-:W-:Y:S01]  /*0d40*/  MOV R17, 0x400 ;  /* 0x0000040000117802 */ /* 0x000fe20000000f00 */
[----:B------:R-:W-:Y:S01]  /*0d50*/  VIADD R21, R21, 0xffffff80 ;  /* 0xffffff8015157836 */ /* 0x000fe20000000000 */
[----:B------:R-:W-:Y:S02]  /*0d60*/  SHF.L.U32 R8, RZ, 0x1f, RZ ;  /* 0x0000001fff087819 */ /* 0x000fe400000006ff */
[----:B-1----:R-:W-:Y:S02]  /*0d70*/  LEA R17, R0, R17, 0x18 ;  /* 0x0000001100117211 */ /* 0x002fe400078ec0ff */
[----:B------:R-:W-:Y:S02]  /*0d80*/  SHF.R.S32.HI R0, RZ, 0x1f, R21 ;  /* 0x0000001fff007819 */ /* 0x000fe40000011415 */
[----:B------:R-:W1:Y:S02]  /*0d90*/  SYNCS.PHASECHK.TRANS64.TRYWAIT P0, [R17+URZ+0x31800], R8 ;  /* 0x03180008110075a7 */ /* 0x000e64000800017f */
[----:B------:R-:W-:-:S02]  /*0da0*/  LEA.HI R2, R0, R21, RZ, 0x7 ;  /* 0x0000001500027211 */ /* 0x000fc400078f38ff */
[CC--:B------:R-:W-:Y:S02]  /*0db0*/  LEA.HI R4, R0.reuse, R21.reuse, RZ, 0x5 ;  /* 0x0000001500047211 */ /* 0x0c0fe400078f28ff */
[----:B------:R-:W-:Y:S02]  /*0dc0*/  SHF.R.S32.HI R3, RZ, 0x7, R2 ;  /* 0x00000007ff037819 */ /* 0x000fe40000011402 */
[----:B------:R-:W-:Y:S02]  /*0dd0*/  LEA.HI R6, R0, R21, RZ, 0x4 ;  /* 0x0000001500067211 */ /* 0x000fe400078f20ff */
[--C-:B------:R-:W-:Y:S02]  /*0de0*/  SHF.R.S32.HI R0, RZ, 0x5, R4.reuse ;  /* 0x00000005ff007819 */ /* 0x100fe40000011404 */
[----:B------:R-:W-:Y:S02]  /*0df0*/  SHF.R.S32.HI R7, RZ, 0x1f, R4 ;  /* 0x0000001fff077819 */ /* 0x000fe40000011404 */
[----:B------:R2:W3:Y:S02]  /*0e00*/  SHFL.IDX PT, R4, R3, RZ, 0x1f ;  /* 0x00001fff03047589 */ /* 0x0004e400000e0000 */
[----:B-123--:R-:W-:Y:S05]  /*0e10*/  @P0 BRA `(.L_x_310) ;  /* 0x0000000000080947 */ /* 0x00efea0003800000 */
[----:B------:R-:W1:Y:S02]  /*0e20*/  SYNCS.PHASECHK.TRANS64.TRYWAIT P0, [R17+URZ+0x31800], R8 ;  /* 0x03180008110075a7 */ /* 0x000e64000800017f */
[----:B-1----:R-:W-:Y:S05]  /*0e30*/  @!P0 BRA `(.L_x_311) ;  /* 0x000000e800088947 */ /* 0x002fea0003800000 */
.L_x_310:
[----:B------:R-:W2:Y:S01]  /*0e40*/  LDL R9, [R1] ;  /* 0x0000000001097983 */ /* 0x000ea20000100800 */
[----:B------:R-:W-:Y:S01]  /*0e50*/  LOP3.LUT R2, R2, 0xffffff80, RZ, 0xc0, !PT ;  /* 0xffffff8002027812 */ /* 0x000fe200078ec0ff */
[----:B------:R-:W3:Y:S01]  /*0e60*/  S2UR UR5, SR_CTAID.Y ;  /* 0x00000000000579c3 */ /* 0x000ee20000002600 */
[----:B------:R-:W-:Y:S01]  /*0e70*/  LOP3.LUT R6, R6, 0xffffff0, RZ, 0xc0, !PT ;  /* 0x0ffffff006067812 */ /* 0x000fe200078ec0ff */
[----:B------:R-:W-:Y:S01]  /*0e80*/  IMAD R13, R13, -0x50, RZ ;  /* 0xffffffb00d0d7824 */ /* 0x000fe200078e02ff */
[----:B------:R-:W-:Y:S01]  /*0e90*/  LEA.HI R7, R7, R0, RZ, 0x2 ;  /* 0x0000000007077211 */ /* 0x000fe200078f10ff */
[----:B------:R-:W-:Y:S01]  /*0ea0*/  IMAD.IADD R2, R21, 0x1, -R2 ;  /* 0x0000000115027824 */ /* 0x000fe200078e0a02 */
[----:B-1----:R-:W-:Y:S01]  /*0eb0*/  LEA.HI R8, R3, R3, RZ, 0x1 ;  /* 0x0000000303087211 */ /* 0x002fe200078f08ff */
[----:B------:R-:W-:Y:S01]  /*0ec0*/  IMAD.IADD R6, R21, 0x1, -R6 ;  /* 0x0000000115067824 */ /* 0x000fe200078e0a06 */
[----:B------:R-:W-:Y:S01]  /*0ed0*/  CS2R R134, SRZ ;  /* 0x0000000000867805 */ /* 0x000fe2000001ff00 */
[----:B------:R-:W1:Y:S01]  /*0ee0*/  LDC.64 R20, c[0x0][0x2d8] ;  /* 0x0000b600ff147b82 */ /* 0x000e620000000a00 */
[----:B------:R-:W-:Y:S01]  /*0ef0*/  LOP3.LUT R8, R8, 0x1ffffffe, RZ, 0xc0, !PT ;  /* 0x1ffffffe08087812 */ /* 0x000fe200078ec0ff */
[C---:B------:R-:W-:Y:S01]  /*0f00*/  IMAD R15, R3.reuse, 0x40, R6 ;  /* 0x00000040030f7824 */ /* 0x040fe200078e0206 */
[----:B------:R-:W-:Y:S01]  /*0f10*/  CS2R R132, SRZ ;  /* 0x0000000000847805 */ /* 0x000fe2000001ff00 */
[C---:B------:R-:W-:Y:S01]  /*0f20*/  IMAD R14, R3.reuse, 0x800, R2 ;  /* 0x00000800030e7824 */ /* 0x040fe200078e0202 */
[----:B------:R-:W-:Y:S01]  /*0f30*/  CS2R R130, SRZ ;  /* 0x0000000000827805 */ /* 0x000fe2000001ff00 */
[----:B------:R-:W-:Y:S01]  /*0f40*/  IMAD.IADD R12, R3, 0x1, -R8 ;  /* 0x00000001030c7824 */ /* 0x000fe200078e0a08 */
[----:B------:R-:W-:Y:S01]  /*0f50*/  CS2R R128, SRZ ;  /* 0x0000000000807805 */ /* 0x000fe2000001ff00 */
[----:B------:R-:W4:Y:S01]  /*0f60*/  LDC.64 R230, c[0x0][0x2e0] ;  /* 0x0000b800ffe67b82 */ /* 0x000f220000000a00 */
[----:B------:R-:W-:Y:S01]  /*0f70*/  IMAD.MOV.U32 R19, RZ, RZ, RZ ;  /* 0x000000ffff137224 */ /* 0x000fe200078e00ff */
[----:B------:R-:W-:-:S02]  /*0f80*/  CS2R R126, SRZ ;  /* 0x00000000007e7805 */ /* 0x000fc4000001ff00 */
[----:B------:R-:W-:Y:S02]  /*0f90*/  CS2R R124, SRZ ;  /* 0x00000000007c7805 */ /* 0x000fe4000001ff00 */
[----:B------:R-:W-:Y:S02]  /*0fa0*/  CS2R R122, SRZ ;  /* 0x00000000007a7805 */ /* 0x000fe4000001ff00 */
[----:B------:R-:W-:Y:S02]  /*0fb0*/  CS2R R120, SRZ ;  /* 0x0000000000787805 */ /* 0x000fe4000001ff00 */
[----:B------:R-:W-:Y:S02]  /*0fc0*/  CS2R R118, SRZ ;  /* 0x0000000000767805 */ /* 0x000fe4000001ff00 */
[----:B------:R-:W-:Y:S01]  /*0fd0*/  CS2R R116, SRZ ;  /* 0x0000000000747805 */ /* 0x000fe2000001ff00 */
[----:B---3--:R-:W-:Y:S01]  /*0fe0*/  USHF.R.S32.HI UR6, URZ, 0x1f, UR5 ;  /* 0x0000001f3f067899 */ /* 0x008fe20008011405 */
        /* <DEDUP_REMOVED lines=70> */
[----:B--2---:R-:W-:Y:S02]  /*1450*/  R2UR UR8, R9 ;  /* 0x00000000090872ca */ /* 0x004fe400000e0000 */
[----:B------:R-:W-:Y:S02]  /*1460*/  LOP3.LUT R9, R7, 0xfffffc, RZ, 0xc0, !PT ;  /* 0x00fffffc07097812 */ /* 0x000fe400078ec0ff */
[----:B------:R-:W-:-:S03]  /*1470*/  SHF.R.S32.HI R7, RZ, 0x1f, R2 ;  /* 0x0000001fff077819 */ /* 0x000fc60000011402 */
[----:B------:R-:W-:Y:S01]  /*1480*/  IMAD.IADD R10, R0, 0x1, -R9 ;  /* 0x00000001000a7824 */ /* 0x000fe200078e0a09 */
[CC--:B------:R-:W-:Y:S02]  /*1490*/  LEA.HI R0, R7.reuse, R2.reuse, RZ, 0x2 ;  /* 0x0000000207007211 */ /* 0x0c0fe400078f10ff */
[----:B------:R-:W-:Y:S01]  /*14a0*/  LEA.HI R7, R7, R2, RZ, 0x5 ;  /* 0x0000000207077211 */ /* 0x000fe200078f28ff */
[----:B------:R-:W-:Y:S01]  /*14b0*/  IMAD R10, R10, 0x10, R15 ;  /* 0x000000100a0a7824 */ /* 0x000fe200078e020f */
[--C-:B------:R-:W-:Y:S02]  /*14c0*/  SHF.R.S32.HI R6, RZ, 0x2, R0.reuse ;  /* 0x00000002ff067819 */ /* 0x100fe40000011400 */
[----:B------:R-:W-:Y:S02]  /*14d0*/  LOP3.LUT R9, R0, 0x7ffffffc, RZ, 0xc0, !PT ;  /* 0x7ffffffc00097812 */ /* 0x000fe400078ec0ff */
[----:B------:R-:W-:Y:S02]  /*14e0*/  SHF.R.S32.HI R3, RZ, 0x1f, R0 ;  /* 0x0000001fff037819 */ /* 0x000fe40000011400 */
[----:B------:R-:W-:Y:S01]  /*14f0*/  LEA.HI R0, R4, R4, RZ, 0x1 ;  /* 0x0000000404007211 */ /* 0x000fe200078f08ff */
[----:B------:R-:W-:Y:S01]  /*1500*/  IMAD.IADD R11, R2, 0x1, -R9 ;  /* 0x00000001020b7824 */ /* 0x000fe200078e0a09 */
[----:B------:R-:W-:Y:S01]  /*1510*/  LEA.HI R8, R3, R6, RZ, 0x3 ;  /* 0x0000000603087211 */ /* 0x000fe200078f18ff */
[----:B------:R-:W-:Y:S01]  /*1520*/  IMAD.SHL.U32 R2, R14, 0x4, RZ ;  /* 0x000000040e027824 */ /* 0x000fe200078e00ff */
[----:B------:R-:W-:Y:S01]  /*1530*/  LOP3.LUT R3, R0, 0xfffffffe, RZ, 0xc0, !PT ;  /* 0xfffffffe00037812 */ /* 0x000fe200078ec0ff */
[----:B-1----:R-:W-:Y:S01]  /*1540*/  IMAD R0, R20, UR6, RZ ;  /* 0x0000000614007c24 */ /* 0x002fe2000f8e02ff */
[----:B------:R-:W-:Y:S01]  /*1550*/  LOP3.LUT R9, R8, 0xfffffff8, RZ, 0xc0, !PT ;  /* 0xfffffff808097812 */ /* 0x000fe200078ec0ff */
[----:B------:R-:W-:Y:S01]  /*1560*/  IMAD R11, R12, 0x4, R11 ;  /* 0x000000040c0b7824 */ /* 0x000fe200078e020b */
[----:B------:R-:W-:Y:S01]  /*1570*/  SHF.R.S32.HI R7, RZ, 0x5, R7 ;  /* 0x00000005ff077819 */ /* 0x000fe20000011407 */
[----:B------:R-:W-:Y:S01]  /*1580*/  IMAD.IADD R4, R4, 0x1, -R3 ;  /* 0x0000000104047824 */ /* 0x000fe200078e0a03 */
[----:B------:R-:W-:Y:S01]  /*1590*/  SHF.R.S32.HI R3, RZ, 0x1f, R2 ;  /* 0x0000001fff037819 */ /* 0x000fe20000011402 */
[----:B------:R-:W-:-:S02]  /*15a0*/  IMAD.IADD R18, R6, 0x1, -R9 ;  /* 0x0000000106127824 */ /* 0x000fc400078e0a09 */
[----:B------:R-:W-:Y:S01]  /*15b0*/  IMAD R9, R21, UR5, R0 ;  /* 0x0000000515097c24 */ /* 0x000fe2000f8e0200 */
[----:B------:R-:W-:Y:S01]  /*15c0*/  IADD3.X R0, R13, UR7, RZ, PT, !PT ;  /* 0x000000070d007c10 */ /* 0x000fe2000bffe4ff */
[----:B------:R-:W-:Y:S01]  /*15d0*/  IMAD.WIDE.U32 R2, R20, UR5, R2 ;  /* 0x0000000514027c25 */ /* 0x000fe2000f8e0002 */
[----:B------:R-:W-:-:S03]  /*15e0*/  USHF.R.S32.HI UR5, URZ, 0x1f, UR4 ;  /* 0x0000001f3f057899 */ /* 0x000fc60008011404 */
[----:B------:R-:W-:Y:S02]  /*15f0*/  IMAD.IADD R3, R3, 0x1, R9 ;  /* 0x0000000103037824 */ /* 0x000fe400078e0209 */
[----:B------:R-:W-:Y:S02]  /*1600*/  IMAD.SHL.U32 R229, R11, 0x2, RZ ;  /* 0x000000020be57824 */ /* 0x000fe400078e00ff */
[----:B----4-:R-:W-:Y:S02]  /*1610*/  IMAD R6, R230, UR5, RZ ;  /* 0x00000005e6067c24 */ /* 0x010fe4000f8e02ff */
[----:B------:R-:W-:Y:S01]  /*1620*/  IMAD R18, R7, 0x10, R18 ;  /* 0x0000001007127824 */ /* 0x000fe200078e0212 */
[----:B------:R-:W-:Y:S01]  /*1630*/  IADD3 R232, R0, -R232, -R229 ;  /* 0x800000e800e87210 */ /* 0x000fe20007ffe8e5 */
[----:B------:R-:W-:Y:S01]  /*1640*/  IMAD R235, R231, UR4, R6 ;  /* 0x00000004e7eb7c24 */ /* 0x000fe2000f8e0206 */
[----:B------:R-:W-:Y:S01]  /*1650*/  IADD3 R233, -R229, UR7, R13 ;  /* 0x00000007e5e97c10 */ /* 0x000fe2000fffe10d */
[----:B------:R-:W-:Y:S01]  /*1660*/  IMAD.WIDE.U32 R230, R230, UR4, R2 ;  /* 0x00000004e6e67c25 */ /* 0x000fe2000f8e0002 */
[----:B------:R-:W-:-:S03]  /*1670*/  ULOP3.LUT UR4, UR8, 0x1, URZ, 0xfc, !UPT ;  /* 0x0000000108047892 */ /* 0x000fc6000f8efc3f */
[----:B------:R-:W-:Y:S02]  /*1680*/  IMAD.SHL.U32 R0, R10, 0x8, RZ ;  /* 0x000000080a007824 */ /* 0x000fe400078e00ff */
[----:B------:R-:W-:Y:S02]  /*1690*/  IMAD.MOV.U32 R3, RZ, RZ, R5 ;  /* 0x000000ffff037224 */ /* 0x000fe400078e0005 */
[----:B------:R-:W-:Y:S01]  /*16a0*/  IMAD.U32 R236, RZ, RZ, UR4 ;  /* 0x00000004ffec7e24 */ /* 0x000fe2000f8e00ff */
[----:B------:R-:W-:Y:S01]  /*16b0*/  UMOV UR4, URZ ;  /* 0x0000003f00047c82 */ /* 0x000fe20008000000 */
[----:B------:R-:W-:Y:S02]  /*16c0*/  IMAD.MOV.U32 R2, RZ, RZ, RZ ;  /* 0x000000ffff027224 */ /* 0x000fe400078e00ff */
[----:B------:R-:W-:Y:S02]  /*16d0*/  IMAD R0, R0, 0x2, R17 ;  /* 0x0000000200007824 */ /* 0x000fe400078e0211 */
[----:B------:R-:W-:-:S02]  /*16e0*/  IMAD.IADD R229, R13, 0x1, -R229 ;  /* 0x000000010de57824 */ /* 0x000fc400078e0ae5 */
[----:B------:R-:W-:Y:S02]  /*16f0*/  IMAD.IADD R235, R231, 0x1, R235 ;  /* 0x00000001e7eb7824 */ /* 0x000fe400078e02eb */
[----:B------:R-:W-:-:S07]  /*1700*/  IMAD.U32 R228, RZ, RZ, UR4 ;  /* 0x00000004ffe47e24 */ /* 0x000fce000f8e00ff */
.L_x_330:
[----:B------:R-:W-:-:S13]  /*1710*/  R2UR UR4, R236 ;  /* 0x00000000ec0472ca */ /* 0x000fda00000e0000 */
[----:B------:R-:W-:-:S06]  /*1720*/  UISETP.NE.AND UP1, UPT, UR4, 0x3, UPT ;  /* 0x000000030400788c */ /* 0x000fcc000bf25270 */
[----:B------:R-:W-:-:S13]  /*1730*/  PLOP3.LUT P0, PT, PT, PT, UP1, 0x40, 0x0 ;  /* 0x000000000000781c */ /* 0x000fda0003f0e818 */
[----:B-1----:R-:W-:Y:S05]  /*1740*/  @P0 BRA `(.L_x_312) ;  /* 0x0000000000040947 */ /* 0x002fea0003800000 */
[----:B------:R-:W-:Y:S01]  /*1750*/  BPT.TRAP 0x1 ;  /* 0x000000040000795c */ /* 0x000fe20000300000 */
.L_x_312:
[----:B------:R-:W-:Y:S01]  /*1760*/  PLOP3.LUT P1, PT, PT, PT, UP1, 0x40, 0x0 ;  /* 0x000000000000781c */ /* 0x000fe20003f2e818 */
[----:B------:R-:W-:Y:S01]  /*1770*/  IMAD R16, R2, 0x8, R17 ;  /* 0x0000000802107824 */ /* 0x000fe200078e0211 */
[----:B------:R-:W-:-:S04]  /*1780*/  SHF.L.U32 R9, R19, 0x1f, RZ ;  /* 0x0000001f13097819 */ /* 0x000fc800000006ff */
[----:B------:R1:W2:Y:S07]  /*1790*/  SYNCS.PHASECHK.TRANS64.TRYWAIT P0, [R16+URZ+0x31810], R9 ;  /* 0x03181009100075a7 */ /* 0x0002ae000800017f */
[----:B------:R-:W-:Y:S05]  /*17a0*/  @P1 BRA `(.L_x_313) ;  /* 0x0000000000041947 */ /* 0x000fea0003800000 */
[----:B------:R-:W-:Y:S01]  /*17b0*/  BPT.TRAP 0x1 ;  /* 0x000000040000795c */ /* 0x000fe20000300000 */
.L_x_313:
[----:B------:R-:W-:Y:S02]  /*17c0*/  VIADD R5, R17, 0x14100 ;  /* 0x0001410011057836 */ /* 0x000fe40000000000 */
[----:B------:R-:W-:-:S03]  /*17d0*/  IMAD R7, R4, 0x400, R17 ;  /* 0x0000040004077824 */ /* 0x000fc600078e0211 */
[----:B------:R-:W-:Y:S02]  /*17e0*/  SHF.R.U32.HI R5, RZ, 0x4, R5 ;  /* 0x00000004ff057819 */ /* 0x000fe40000011605 */
[----:B------:R-:W-:Y:S02]  /*17f0*/  SHF.R.U32.HI R6, RZ, 0x4, R7 ;  /* 0x00000004ff067819 */ /* 0x000fe40000011607 */
[----:B------:R-:W-:Y:S02]  /*1800*/  LOP3.LUT R5, R5, 0x3fff, RZ, 0xc0, !PT ;  /* 0x00003fff05057812 */ /* 0x000fe400078ec0ff */
[----:B------:R-:W-:Y:S02]  /*1810*/  LOP3.LUT R6, R6, 0x3fff, RZ, 0xc0, !PT ;  /* 0x00003fff06067812 */ /* 0x000fe400078ec0ff */
[----:B------:R-:W-:Y:S02]  /*1820*/  LOP3.LUT R11, R5, 0x10000, RZ, 0xfc, !PT ;  /* 0x00010000050b7812 */ /* 0x000fe400078efcff */
[----:B------:R-:W-:-:S03]  /*1830*/  LOP3.LUT R5, R6, 0x10000, RZ, 0xfc, !PT ;  /* 0x0001000006057812 */ /* 0x000fc600078efcff */
[----:B------:R-:W-:Y:S01]  /*1840*/  IMAD R6, R2, 0x800, R11 ;  /* 0x0000080002067824 */ /* 0x000fe200078e020b */
[----:B--2---:R-:W-:Y:S06]  /*1850*/  @P0 BRA `(.L_x_314) ;  /* 0x0000000000080947 */ /* 0x004fec0003800000 */
[----:B------:R-:W2:Y:S02]  /*1860*/  SYNCS.PHASECHK.TRANS64.TRYWAIT P0, [R16+URZ+0x31810], R9 ;  /* 0x03181009100075a7 */ /* 0x000ea4000800017f */
[----:B--2---:R-:W-:Y:S05]  /*1870*/  @!P0 BRA `(.L_x_315) ;  /* 0x000000dc008c8947 */ /* 0x004fea0003800000 */
.L_x_314:
[C---:B------:R-:W-:Y:S01]  /*1880*/  R2UR UR6, R5.reuse ;  /* 0x00000000050672ca */ /* 0x040fe200000e0000 */
[----:B------:R-:W-:Y:S01]  /*1890*/  WARPGROUP.ARRIVE ;  /* 0x00000000000079c5 */ /* 0x000fe20000000000 */
[----:B------:R-:W-:Y:S01]  /*18a0*/  R2UR UR4, R6 ;  /* 0x00000000060472ca */ /* 0x000fe200000e0000 */
[----:B------:R-:W-:Y:S01]  /*18b0*/  UMOV UR7, 0x40000000 ;  /* 0x4000000000077882 */ /* 0x000fe20000000000 */
[----:B------:R-:W-:Y:S01]  /*18c0*/  UMOV UR5, 0x40000040 ;  /* 0x4000004000057882 */ /* 0x000fe20000000000 */
[C---:B------:R-:W-:Y:S01]  /*18d0*/  VIADD R8, R5.reuse, 0x80 ;  /* 0x0000008005087836 */ /* 0x040fe20000000000 */
[----:B------:R-:W-:Y:S01]  /*18e0*/  PLOP3.LUT P0, PT, PT, PT, UP1, 0x40, 0x0 ;  /* 0x000000000000781c */ /* 0x000fe20003f0e818 */
[----:B-12---:R-:W-:-:S03]  /*18f0*/  VIADD R9, R5, 0x100 ;  /* 0x0000010005097836 */ /* 0x006fc60000000000 */
[----:B------:R-:W-:Y:S01]  /*1900*/  R2UR UR8, R8 ;  /* 0x00000000080872ca */ /* 0x000fe200000e0000 */
[----:B------:R-:W-:Y:S01]  /*1910*/  VIADD R8, R5, 0x180 ;  /* 0x0000018005087836 */ /* 0x000fe20000000000 */
        /* <DEDUP_REMOVED lines=554> */
[----:B------:R-:W-:Y:S02]  /*3bc0*/  VIADD R5, R5, 0x986 ;  /* 0x0000098605057836 */ /* 0x000fe40000000000 */
[----:B------:R-:W-:Y:S01]  /*3bd0*/  IMAD R6, R2, 0x40, R18 ;  /* 0x0000004002067824 */ /* 0x000fe200078e0212 */
[----:B------:R-:W-:Y:S02]  /*3be0*/  R2UR UR10, R8 ;  /* 0x00000000080a72ca */ /* 0x000fe400000e0000 */
[----:B------:R-:W-:Y:S01]  /*3bf0*/  R2UR UR11, R5 ;  /* 0x00000000050b72ca */ /* 0x000fe200000e0000 */
[----:B------:R-:W-:Y:S01]  /*3c00*/  IMAD R8, R6, 0x4, R17 ;  /* 0x0000000406087824 */ /* 0x000fe200078e0211 */
[----:B------:R-:W-:-:S02]  /*3c10*/  WARPGROUP.DEPBAR.LE gsb0, 0x0 ;  /* 0x00008000000079c5 */ /* 0x000fc40000010000 */
        /* <DEDUP_REMOVED lines=25> */
[----:B------:R-:W-:Y:S05]  /*3db0*/  @P0 BRA `(.L_x_316) ;  /* 0x0000000000040947 */ /* 0x000fea0003800000 */
[----:B------:R-:W-:Y:S01]  /*3dc0*/  BPT.TRAP 0x1 ;  /* 0x000000040000795c */ /* 0x000fe20000300000 */
.L_x_316:
[----:B------:R-:W-:Y:S02]  /*3dd0*/  R2UR UR4, R228 ;  /* 0x00000000e40472ca */ /* 0x000fe400000e0000 */
[----:B------:R-:W-:-:S11]  /*3de0*/  PLOP3.LUT P1, PT, PT, PT, UP1, 0x40, 0x0 ;  /* 0x000000000000781c */ /* 0x000fd60003f2e818 */
[----:B------:R-:W-:-:S05]  /*3df0*/  IMAD.U32 R10, RZ, RZ, UR4 ;  /* 0x00000004ff0a7e24 */ /* 0x000fca000f8e00ff */
[----:B------:R-:W-:-:S04]  /*3e00*/  SHF.L.U32 R10, R10, 0x1f, RZ ;  /* 0x0000001f0a0a7819 */ /* 0x000fc800000006ff */
[----:B------:R4:W1:Y:S01]  /*3e10*/  SYNCS.PHASECHK.TRANS64.TRYWAIT P0, [R17+URZ+0x31830], R10 ;  /* 0x0318300a110075a7 */ /* 0x000862000800017f */
[----:B------:R-:W-:Y:S05]  /*3e20*/  @P1 BRA `(.L_x_317) ;  /* 0x0000000000041947 */ /* 0x000fea0003800000 */
[----:B------:R-:W-:Y:S01]  /*3e30*/  BPT.TRAP 0x1 ;  /* 0x000000040000795c */ /* 0x000fe20000300000 */
.L_x_317:
[----:B------:R-:W-:Y:S02]  /*3e40*/  VIADD R7, R7, 0xa000 ;  /* 0x0000a00007077836 */ /* 0x000fe40000000000 */
[----:B-1----:R-:W-:-:S03]  /*3e50*/  VIADD R8, R17, 0x24100 ;  /* 0x0002410011087836 */ /* 0x002fc60000000000 */
[----:B------:R-:W-:Y:S02]  /*3e60*/  SHF.R.U32.HI R7, RZ, 0x4, R7 ;  /* 0x00000004ff077819 */ /* 0x000fe40000011607 */
[----:B------:R-:W-:Y:S02]  /*3e70*/  SHF.R.U32.HI R8, RZ, 0x4, R8 ;  /* 0x00000004ff087819 */ /* 0x000fe40000011608 */
[----:B------:R-:W-:Y:S02]  /*3e80*/  LOP3.LUT R7, R7, 0x3fff, RZ, 0xc0, !PT ;  /* 0x00003fff07077812 */ /* 0x000fe400078ec0ff */
[----:B------:R-:W-:Y:S02]  /*3e90*/  LOP3.LUT R8, R8, 0x3fff, RZ, 0xc0, !PT ;  /* 0x00003fff08087812 */ /* 0x000fe400078ec0ff */
[----:B------:R-:W-:Y:S02]  /*3ea0*/  LOP3.LUT R22, R7, 0x10000, RZ, 0xfc, !PT ;  /* 0x0001000007167812 */ /* 0x000fe400078efcff */
[----:B------:R-:W-:Y:S01]  /*3eb0*/  LOP3.LUT R20, R8, 0x10000, RZ, 0xfc, !PT ;  /* 0x0001000008147812 */ /* 0x000fe200078efcff */
[----:B------:R-:W-:Y:S06]  /*3ec0*/  @P0 BRA `(.L_x_318) ;  /* 0x0000000000080947 */ /* 0x000fec0003800000 */
[----:B------:R-:W1:Y:S02]  /*3ed0*/  SYNCS.PHASECHK.TRANS64.TRYWAIT P0, [R17+URZ+0x31830], R10 ;  /* 0x0318300a110075a7 */ /* 0x000e64000800017f */
[----:B-1----:R-:W-:Y:S05]  /*3ee0*/  @!P0 BRA `(.L_x_319) ;  /* 0x000000b800048947 */ /* 0x002fea0003800000 */
.L_x_318:
[----:B------:R-:W-:Y:S01]  /*3ef0*/  R2UR UR4, R20 ;  /* 0x00000000140472ca */ /* 0x000fe200000e0000 */
[----:B------:R-:W-:Y:S01]  /*3f00*/  WARPGROUP.ARRIVE ;  /* 0x00000000000079c5 */ /* 0x000fe20000000000 */
[C---:B------:R-:W-:Y:S01]  /*3f10*/  R2UR UR6, R22.reuse ;  /* 0x00000000160672ca */ /* 0x040fe200000e0000 */
[----:B------:R-:W-:Y:S01]  /*3f20*/  UMOV UR5, 0x40000040 ;  /* 0x4000004000057882 */ /* 0x000fe20000000000 */
[----:B------:R-:W-:Y:S01]  /*3f30*/  UMOV UR7, 0x40000000 ;  /* 0x4000000000077882 */ /* 0x000fe20000000000 */
[C---:B------:R-:W-:Y:S02]  /*3f40*/  VIADD R7, R22.reuse, 0x80 ;  /* 0x0000008016077836 */ /* 0x040fe40000000000 */
[C---:B------:R-:W-:Y:S02]  /*3f50*/  VIADD R8, R22.reuse, 0x180 ;  /* 0x0000018016087836 */ /* 0x040fe40000000000 */
[C---:B------:R-:W-:Y:S01]  /*3f60*/  VIADD R9, R22.reuse, 0x200 ;  /* 0x0000020016097836 */ /* 0x040fe20000000000 */
[----:B------:R-:W-:Y:S01]  /*3f70*/  R2UR UR8, R7 ;  /* 0x00000000070872ca */ /* 0x000fe200000e0000 */
[----:B------:R-:W-:Y:S01]  /*3f80*/  VIADD R7, R22, 0x100 ;  /* 0x0000010016077836 */ /* 0x000fe20000000000 */
[----:B------:R-:W-:Y:S01]  /*3f90*/  R2UR UR10, R8 ;  /* 0x00000000080a72ca */ /* 0x000fe200000e0000 */
[----:B----4-:R-:W-:Y:S01]  /*3fa0*/  VIADD R10, R22, 0x2 ;  /* 0x00000002160a7836 */ /* 0x010fe20000000000 */
[----:B------:R-:W-:Y:S01]  /*3fb0*/  R2UR UR11, R9 ;  /* 0x00000000090b72ca */ /* 0x000fe200000e0000 */
[----:B------:R-:W-:Y:S01]  /*3fc0*/  HGMMA.64x8x16.F32.BF16 R44, gdesc[UR4], RZ, !UPT, gsb0 ;  /* 0x00000000042c79f0 */ /* 0x000fe2000c0018ff */
[----:B------:R-:W-:Y:S01]  /*3fd0*/  UMOV UR7, 0x40000000 ;  /* 0x4000000000077882 */ /* 0x000fe20000000000 */
[----:B------:R-:W-:Y:S01]  /*3fe0*/  R2UR UR9, R7 ;  /* 0x00000000070972ca */ /* 0x000fe200000e0000 */
[----:B------:R-:W-:Y:S01]  /*3ff0*/  VIADD R7, R20, 0x2 ;  /* 0x0000000214077836 */ /* 0x000fe20000000000 */
[----:B------:R-:W-:Y:S01]  /*4000*/  R2UR UR12, R10 ;  /* 0x000000000a0c72ca */ /* 0x000fe200000e0000 */
[----:B------:R-:W-:-:S02]  /*4010*/  VIADD R8, R20, 0x604 ;  /* 0x0000060414087836 */ /* 0x000fc40000000000 */
[C---:B------:R-:W-:Y:S01]  /*4020*/  VIADD R10, R22.reuse, 0x804 ;  /* 0x00000804160a7836 */ /* 0x040fe20000000000 */
[----:B------:R-:W-:Y:S01]  /*4030*/  UMOV UR6, UR8 ;  /* 0x0000000800067c82 */ /* 0x000fe20008000000 */
[----:B------:R-:W-:Y:S01]  /*4040*/  R2UR UR8, R7 ;  /* 0x00000000070872ca */ /* 0x000fe200000e0000 */
[C---:B------:R-:W-:Y:S02]  /*4050*/  VIADD R7, R22.reuse, 0x82 ;  /* 0x0000008216077836 */ /* 0x040fe40000000000 */
[C---:B------:R-:W-:Y:S02]  /*4060*/  VIADD R11, R22.reuse, 0x884 ;  /* 0x00000884160b7836 */ /* 0x040fe40000000000 */
[C---:B------:R-:W-:Y:S02]  /*4070*/  VIADD R12, R22.reuse, 0x904 ;  /* 0x00000904160c7836 */ /* 0x040fe40000000000 */
[----:B------:R-:W-:Y:S02]  /*4080*/  VIADD R13, R22, 0x984 ;  /* 0x00000984160d7836 */ /* 0x000fe40000000000 */
[----:B------:R-:W-:-:S02]  /*4090*/  VIADD R21, R20, 0x606 ;  /* 0x0000060614157836 */ /* 0x000fc40000000000 */
[----:B------:R-:W-:Y:S01]  /*40a0*/  VIADD R23, R22, 0x806 ;  /* 0x0000080616177836 */ /* 0x000fe20000000000 */
        /* <DEDUP_REMOVED lines=471> */
[----:B------:R-:W-:Y:S02]  /*5e20*/  WARPGROUP.DEPBAR.LE gsb0, 0x0 ;  /* 0x00008000000079c5 */ /* 0x000fe40000010000 */
[----:B------:R-:W-:-:S06]  /*5e30*/  WARPGROUP.ARRIVE ;  /* 0x00000000000079c5 */ /* 0x000fcc0000000000 */
[----:B------:R-:W-:Y:S01]  /*5e40*/  HGMMA.64x8x16.F32.BF16 R48, gdesc[UR4], R48, gsb0 ;  /* 0x00000000043079f0 */ /* 0x000fe20008001830 */
[----:B------:R-:W-:Y:S01]  /*5e50*/  UMOV UR6, UR8 ;  /* 0x0000000800067c82 */ /* 0x000fe20008000000 */
[----:B------:R-:W-:Y:S01]  /*5e60*/  UMOV UR7, 0x40000000 ;  /* 0x4000000000077882 */ /* 0x000fe20000000000 */
[----:B------:R-:W-:Y:S02]  /*5e70*/  ULDC UR8, c[0x0][0x75c] ;  /* 0x0001d70000087ab9 */ /* 0x000fe40000000800 */
        /* <DEDUP_REMOVED lines=8> */
[----:B------:R1:W4:Y:S01]  /*5f00*/  MUFU.TANH R20, R33 ;  /* 0x0000002100147308 */ /* 0x0003220000002400 */
[----:B------:R-:W-:Y:S01]  /*5f10*/  FMUL.FTZ R15, R32, UR8 ;  /* 0x00000008200f7c20 */ /* 0x000fe20008410000 */
[----:B------:R-:W-:Y:S01]  /*5f20*/  FMUL.FTZ R26, R37, UR8 ;  /* 0x00000008251a7c20 */ /* 0x000fe20008410000 */
[----:B------:R-:W-:Y:S01]  /*5f30*/  FMUL.FTZ R31, R42, UR8 ;  /* 0x000000082a1f7c20 */ /* 0x000fe20008410000 */
[----:B------:R-:W-:Y:S01]  /*5f40*/  FMUL.FTZ R34, R34, UR8 ;  /* 0x0000000822227c20 */ /* 0x000fe20008410000 */
[----:B------:R-:W-:Y:S01]  /*5f50*/  FMUL.FTZ R35, R35, UR8 ;  /* 0x0000000823237c20 */ /* 0x000fe20008410000 */
[----:B------:R-:W-:-:S02]  /*5f60*/  IMAD R25, R3, 0x40, R18 ;  /* 0x0000004003197824 */ /* 0x000fc400078e0212 */
[----:B------:R-:W2:Y:S01]  /*5f70*/  MUFU.TANH R8, R8 ;  /* 0x0000000800087308 */ /* 0x000ea20000002400 */
[----:B-1----:R-:W-:-:S07]  /*5f80*/  FMUL.FTZ R33, R43, UR8 ;  /* 0x000000082b217c20 */ /* 0x002fce0008410000 */
[----:B------:R-:W1:Y:S08]  /*5f90*/  MUFU.TANH R9, R9 ;  /* 0x0000000900097308 */ /* 0x000e700000002400 */
[----:B------:R-:W1:Y:S08]  /*5fa0*/  MUFU.TANH R14, R14 ;  /* 0x0000000e000e7308 */ /* 0x000e700000002400 */
[----:B------:R-:W1:Y:S01]  /*5fb0*/  MUFU.TANH R15, R15 ;  /* 0x0000000f000f7308 */ /* 0x000e620000002400 */
[----:B------:R-:W-:-:S02]  /*5fc0*/  WARPGROUP.DEPBAR.LE gsb0, 0x0 ;  /* 0x00008000000079c5 */ /* 0x000fc40000010000 */
[----:B------:R-:W-:-:S05]  /*5fd0*/  WARPGROUP.ARRIVE ;  /* 0x00000000000079c5 */ /* 0x000fca0000000000 */
[----:B------:R-:W1:Y:S01]  /*5fe0*/  MUFU.TANH R26, R26 ;  /* 0x0000001a001a7308 */ /* 0x000e620000002400 */
[----:B------:R-:W-:Y:S01]  /*5ff0*/  HGMMA.64x8x16.F32.BF16 R52, gdesc[UR4], R52, gsb0 ;  /* 0x00000000043479f0 */ /* 0x000fe20008001834 */
[----:B------:R-:W-:Y:S01]  /*6000*/  UMOV UR6, UR9 ;  /* 0x0000000900067c82 */ /* 0x000fe20008000000 */
[----:B------:R-:W-:Y:S01]  /*6010*/  UMOV UR7, 0x40000000 ;  /* 0x4000000000077882 */ /* 0x000fe20000000000 */
[----:B------:R-:W-:Y:S01]  /*6020*/  R2UR UR9, R7 ;  /* 0x00000000070972ca */ /* 0x000fe200000e0000 */
[----:B------:R-:W-:-:S03]  /*6030*/  VIADD R7, R22, 0x902 ;  /* 0x0000090216077836 */ /* 0x000fc60000000000 */
[----:B------:R-:W1:Y:S08]  /*6040*/  MUFU.TANH R31, R31 ;  /* 0x0000001f001f7308 */ /* 0x000e700000002400 */
[----:B------:R-:W1:Y:S01]  /*6050*/  MUFU.TANH R33, R33 ;  /* 0x0000002100217308 */ /* 0x000e620000002400 */
        /* <DEDUP_REMOVED lines=10> */
[----:B------:R-:W-:Y:S01]  /*6100*/  FMUL.FTZ R7, R24, UR8 ;  /* 0x0000000818077c20 */ /* 0x000fe20008410000 */
[----:B------:R-:W-:-:S05]  /*6110*/  VIADD R24, R22, 0x886 ;  /* 0x0000088616187836 */ /* 0x000fca0000000000 */
[----:B------:R-:W1:Y:S01]  /*6120*/  MUFU.TANH R7, R7 ;  /* 0x0000000700077308 */ /* 0x000e620000002400 */
[----:B------:R-:W-:Y:S02]  /*6130*/  WARPGROUP.DEPBAR.LE gsb0, 0x0 ;  /* 0x00008000000079c5 */ /* 0x000fe40000010000 */
[----:B------:R-:W-:-:S06]  /*6140*/  WARPGROUP.ARRIVE ;  /* 0x00000000000079c5 */ /* 0x000fcc0000000000 */
[----:B------:R-:W-:Y:S01]  /*6150*/  HGMMA.64x8x16.F32.BF16 R220, gdesc[UR4], R220, gsb0 ;  /* 0x0000000004dc79f0 */ /* 0x000fe200080018dc */
[----:B------:R-:W-:Y:S01]  /*6160*/  UMOV UR6, UR11 ;  /* 0x0000000b00067c82 */ /* 0x000fe20008000000 */
[----:B------:R-:W-:Y:S01]  /*6170*/  UMOV UR7, 0x40000000 ;  /* 0x4000000000077882 */ /* 0x000fe20000000000 */
[----:B------:R-:W-:Y:S01]  /*6180*/  UMOV UR4, UR12 ;  /* 0x0000000c00047c82 */ /* 0x000fe20008000000 */
[----:B------:R-:W-:Y:S01]  /*6190*/  UMOV UR5, 0x40000040 ;  /* 0x4000004000057882 */ /* 0x000fe20000000000 */
[----:B------:R-:W-:Y:S02]  /*61a0*/  R2UR UR11, R12 ;  /* 0x000000000c0b72ca */ /* 0x000fe400000e0000 */
[----:B------:R-:W-:Y:S01]  /*61b0*/  R2UR UR12, R13 ;  /* 0x000000000d0c72ca */ /* 0x000fe200000e0000 */
[----:B------:R5:W1:Y:S08]  /*61c0*/  MUFU.TANH R12, R29 ;  /* 0x0000001d000c7308 */ /* 0x000a700000002400 */
[----:B------:R3:W1:Y:S01]  /*61d0*/  MUFU.TANH R13, R30 ;  /* 0x0000001e000d7308 */ /* 0x0006620000002400 */
[----:B-----5:R-:W-:-:S07]  /*61e0*/  FMUL.FTZ R29, R40, UR8 ;  /* 0x00000008281d7c20 */ /* 0x020fce0008410000 */
[----:B------:R-:W1:Y:S01]  /*61f0*/  MUFU.TANH R29, R29 ;  /* 0x0000001d001d7308 */ /* 0x000e620000002400 */
[----:B---3--:R-:W-:-:S07]  /*6200*/  FMUL.FTZ R30, R41, UR8 ;  /* 0x00000008291e7c20 */ /* 0x008fce0008410000 */
[----:B------:R-:W3:Y:S01]  /*6210*/  MUFU.TANH R30, R30 ;  /* 0x0000001e001e7308 */ /* 0x000ee20000002400 */
        /* <DEDUP_REMOVED lines=10> */
[----:B------:R-:W-:Y:S02]  /*62c0*/  R2UR UR9, R10 ;  /* 0x000000000a0972ca */ /* 0x000fe400000e0000 */
[----:B------:R5:W1:Y:S02]  /*62d0*/  MUFU.TANH R10, R27 ;  /* 0x0000001b000a7308 */ /* 0x000a640000002400 */
[----:B-----5:R-:W-:-:S06]  /*62e0*/  FMUL.FTZ R27, R38, UR8 ;  /* 0x00000008261b7c20 */ /* 0x020fcc0008410000 */
[----:B------:R-:W1:Y:S01]  /*62f0*/  MUFU.TANH R27, R27 ;  /* 0x0000001b001b7308 */ /* 0x000e620000002400 */
        /* <DEDUP_REMOVED lines=41> */
[----:B------:R-:W-:-:S06]  /*6590*/  FMUL.FTZ R23, R36, UR8 ;  /* 0x0000000824177c20 */ /* 0x000fcc0008410000 */
[----:B------:R-:W1:Y:S01]  /*65a0*/  MUFU.TANH R23, R23 ;  /* 0x0000001700177308 */ /* 0x000e620000002400 */
        /* <DEDUP_REMOVED lines=9> */
[----:B------:R-:W-:Y:S01]  /*6640*/  R2UR UR4, R21 ;  /* 0x00000000150472ca */ /* 0x000fe200000e0000 */
[----:B------:R-:W-:Y:S01]  /*6650*/  VIADD R21, R22, 0x786 ;  /* 0x0000078616157836 */ /* 0x000fe20000000000 */
[----:B------:R-:W-:Y:S01]  /*6660*/  UMOV UR5, 0x40000040 ;  /* 0x4000004000057882 */ /* 0x000fe20000000000 */
[----:B------:R-:W-:Y:S01]  /*6670*/  UMOV UR7, 0x40000000 ;  /* 0x4000000000077882 */ /* 0x000fe20000000000 */
[----:B------:R1:W1:Y:S02]  /*6680*/  MUFU.TANH R22, R35 ;  /* 0x0000002300167308 */ /* 0x0002640000002400 */
[----:B------:R-:W-:-:S06]  /*6690*/  R2UR UR6, R21 ;  /* 0x00000000150672ca */ /* 0x000fcc00000e0000 */
[----:B------:R1:W1:Y:S01]  /*66a0*/  MUFU.TANH R21, R34 ;  /* 0x0000002200157308 */ /* 0x0002620000002400 */
        /* <DEDUP_REMOVED lines=23> */
[----:B------:R-:W-:Y:S01]  /*6820*/  ULDC UR6, c[0x0][0x750] ;  /* 0x0001d40000067ab9 */ /* 0x000fe20000000800 */
[----:B------:R-:W-:Y:S01]  /*6830*/  ULDC.64 UR4, c[0x0][0x748] ;  /* 0x0001d20000047ab9 */ /* 0x000fe20000000a00 */
[----:B------:R-:W-:Y:S01]  /*6840*/  UISETP.GE.AND UP0, UPT, UR6, 0x1, UPT ;  /* 0x000000010600788c */ /* 0x000fe2000bf06270 */
[----:B------:R-:W-:Y:S01]  /*6850*/  VIADD R24, R232, UR5 ;  /* 0x00000005e8187c36 */ /* 0x000fe20008000000 */
[----:B------:R-:W-:-:S04]  /*6860*/  ULOP3.LUT UR4, URZ, UR4, URZ, 0x33, !UPT ;  /* 0x000000043f047292 */ /* 0x000fc8000f8e333f */
[----:B------:R-:W-:Y:S02]  /*6870*/  PLOP3.LUT P1, PT, PT, PT, UP0, 0x80, 0x0 ;  /* 0x000000000000781c */ /* 0x000fe40003f2f008 */
[----:B------:R-:W-:Y:S01]  /*6880*/  VIADD R32, R232, UR4 ;  /* 0x00000004e8207c36 */ /* 0x000fe20008000000 */
[----:B------:R-:W-:-:S03]  /*6890*/  VIADDMNMX R39, R25, R24, R233, PT ;  /* 0x0000001819277246 */ /* 0x000fc600038001e9 */
[----:B------:R-:W-:Y:S01]  /*68a0*/  IMAD.IADD R42, R25, 0x1, R32 ;  /* 0x00000001192a7824 */ /* 0x000fe200078e0220 */
[----:B------:R-:W-:-:S06]  /*68b0*/  WARPGROUP.DEPBAR.LE gsb0, 0x0 ;  /* 0x00008000000079c5 */ /* 0x000fcc0000010000 */
[----:B-1234-:R-:W-:Y:S05]  /*68c0*/  @!P1 BRA `(.L_x_320) ;  /* 0x0000000000649947 */ /* 0x01efea0003800000 */
[----:B------:R-:W1:Y:S01]  /*68d0*/  LDC R34, c[0x0][0x280] ;  /* 0x0000a000ff227b82 */ /* 0x000e620000000800 */
[----:B------:R-:W-:Y:S01]  /*68e0*/  ULDC UR4, c[0x0][0x290] ;  /* 0x0000a40000047ab9 */ /* 0x000fe20000000800 */
[----:B------:R-:W-:Y:S01]  /*68f0*/  BSSY B0, `(.L_x_321) ;  /* 0x0000013000007945 */ /* 0x000fe20003800000 */
[----:B-1----:R-:W-:-:S04]  /*6900*/  IADD3 R34, R25, UR4, -R34 ;  /* 0x0000000419227c10 */ /* 0x002fc8000fffe822 */
[----:B------:R-:W-:-:S13]  /*6910*/  ISETP.GT.AND P0, PT, R34, -0x1, PT ;  /* 0xffffffff2200780c */ /* 0x000fda0003f04270 */
[----:B------:R-:W-:Y:S05]  /*6920*/  @P0 BRA `(.L_x_322) ;  /* 0x0000000000240947 */ /* 0x000fea0003800000 */
[----:B------:R-:W-:Y:S01]  /*6930*/  UISETP.NE.AND UP0, UPT, UR6, 0x1, UPT ;  /* 0x000000010600788c */ /* 0x000fe2000bf05270 */
[----:B------:R-:W-:-:S05]  /*6940*/  LOP3.LUT R34, RZ, R34, RZ, 0x33, !PT ;  /* 0x00000022ff227212 */ /* 0x000fca00078e33ff */
[----:B------:R-:W-:-:S05]  /*6950*/  PLOP3.LUT P0, PT, PT, PT, UP0, 0x80, 0x0 ;  /* 0x000000000000781c */ /* 0x000fca0003f0f008 */
[----:B------:R-:W-:-:S08]  /*6960*/  @UP0 ULDC UR4, c[0x0][0x754] ;  /* 0x0001d50000040ab9 */ /* 0x000fd00000000800 */
[----:B------:R-:W-:Y:S01]  /*6970*/  @P0 IMAD.HI.U32 R35, R34, UR4, RZ ;  /* 0x0000000422230c27 */ /* 0x000fe2000f8e00ff */
[----:B------:R-:W-:-:S04]  /*6980*/  @UP0 ULDC UR4, c[0x0][0x758] ;  /* 0x0001d60000040ab9 */ /* 0x000fc80000000800 */
[----:B------:R-:W-:-:S04]  /*6990*/  @P0 SHF.R.U32.HI R34, RZ, UR4, R35 ;  /* 0x00000004ff220c19 */ /* 0x000fc80008011623 */
[----:B------:R-:W-:Y:S01]  /*69a0*/  LOP3.LUT R34, RZ, R34, RZ, 0x33, !PT ;  /* 0x00000022ff227212 */ /* 0x000fe200078e33ff */
[----:B------:R-:W-:Y:S06]  /*69b0*/  BRA `(.L_x_323) ;  /* 0x0000000000187947 */ /* 0x000fec0003800000 */
.L_x_322:
[----:B------:R-:W-:-:S06]  /*69c0*/  UISETP.NE.AND UP0, UPT, UR6, 0x1, UPT ;  /* 0x000000010600788c */ /* 0x000fcc000bf05270 */
[----:B------:R-:W-:-:S05]  /*69d0*/  PLOP3.LUT P0, PT, PT, PT, UP0, 0x80, 0x0 ;  /* 0x000000000000781c */ /* 0x000fca0003f0f008 */
[----:B------:R-:W-:-:S08]  /*69e0*/  @UP0 ULDC UR4, c[0x0][0x754] ;  /* 0x0001d50000040ab9 */ /* 0x000fd00000000800 */
[----:B------:R-:W-:Y:S01]  /*69f0*/  @P0 IMAD.HI.U32 R35, R34, UR4, RZ ;  /* 0x0000000422230c27 */ /* 0x000fe2000f8e00ff */
[----:B------:R-:W-:-:S04]  /*6a00*/  @UP0 ULDC UR4, c[0x0][0x758] ;  /* 0x0001d60000040ab9 */ /* 0x000fc80000000800 */
[----:B------:R-:W-:-:S07]  /*6a10*/  @P0 SHF.R.U32.HI R34, RZ, UR4, R35 ;  /* 0x00000004ff220c19 */ /* 0x000fce0008011623 */
.L_x_323:
[----:B------:R-:W-:Y:S05]  /*6a20*/  BSYNC B0 ;  /* 0x0000000000007941 */ /* 0x000fea0003800000 */
.L_x_321:
[----:B------:R-:W-:-:S05]  /*6a30*/  IMAD R34, R34, UR6, R229 ;  /* 0x0000000622227c24 */ /* 0x000fca000f8e02e5 */
[----:B------:R-:W-:Y:S02]  /*6a40*/  VIMNMX R42, R42, R34, !PT ;  /* 0x000000222a2a7248 */ /* 0x000fe40007fe0100 */
[----:B------:R-:W-:-:S07]  /*6a50*/  VIADDMNMX R39, R34, UR6, R39, PT ;  /* 0x0000000622277c46 */ /* 0x000fce000b800127 */
.L_x_320:
[----:B------:R-:W-:-:S05]  /*6a60*/  VIADD R35, R25, 0x8 ;  /* 0x0000000819237836 */ /* 0x000fca0000000000 */
[----:B------:R-:W-:Y:S01]  /*6a70*/  VIADDMNMX R25, R35, R24, R233, PT ;  /* 0x0000001823197246 */ /* 0x000fe200038001e9 */
[----:B------:R-:W-:Y:S01]  /*6a80*/  IMAD.IADD R24, R32, 0x1, R35 ;  /* 0x0000000120187824 */ /* 0x000fe200078e0223 */
[----:B------:R-:W-:Y:S06]  /*6a90*/  @!P1 BRA `(.L_x_324) ;  /* 0x0000000000649947 */ /* 0x000fec0003800000 */
        /* <DEDUP_REMOVED lines=15> */
.L_x_326:
[----:B------:R-:W-:-:S06]  /*6b90*/  UISETP.NE.AND UP0, UPT, UR6, 0x1, UPT ;  /* 0x000000010600788c */ /* 0x000fcc000bf05270 */
[----:B------:R-:W-:-:S05]  /*6ba0*/  PLOP3.LUT P0, PT, PT, PT, UP0, 0x80, 0x0 ;  /* 0x000000000000781c */ /* 0x000fca0003f0f008 */
[----:B------:R-:W-:-:S08]  /*6bb0*/  @UP0 ULDC UR4, c[0x0][0x754] ;  /* 0x0001d50000040ab9 */ /* 0x000fd00000000800 */
[----:B------:R-:W-:Y:S01]  /*6bc0*/  @P0 IMAD.HI.U32 R34, R32, UR4, RZ ;  /* 0x0000000420220c27 */ /* 0x000fe2000f8e00ff */
[----:B------:R-:W-:-:S04]  /*6bd0*/  @UP0 ULDC UR4, c[0x0][0x758] ;  /* 0x0001d60000040ab9 */ /* 0x000fc80000000800 */
[----:B------:R-:W-:-:S07]  /*6be0*/  @P0 SHF.R.U32.HI R32, RZ, UR4, R34 ;  /* 0x00000004ff200c19 */ /* 0x000fce0008011622 */
.L_x_327:
[----:B------:R-:W-:Y:S05]  /*6bf0*/  BSYNC B0 ;  /* 0x0000000000007941 */ /* 0x000fea0003800000 */
.L_x_325:
[----:B------:R-:W-:-:S05]  /*6c00*/  IMAD R32, R32, UR6, R229 ;  /* 0x0000000620207c24 */ /* 0x000fca000f8e02e5 */
[----:B------:R-:W-:Y:S02]  /*6c10*/  VIMNMX R24, R24, R32, !PT ;  /* 0x0000002018187248 */ /* 0x000fe40007fe0100 */
[----:B------:R-:W-:-:S07]  /*6c20*/  VIADDMNMX R25, R32, UR6, R25, PT ;  /* 0x0000000620197c46 */ /* 0x000fce000b800119 */
.L_x_324:
[----:B------:R-:W1:Y:S01]  /*6c30*/  S2R R226, SR_CTAID.X ;  /* 0x0000000000e27919 */ /* 0x000e620000002500 */
[----:B------:R-:W-:Y:S01]  /*6c40*/  LOP3.LUT R40, R40, 0xffffffef, RZ, 0xc0, !PT ;  /* 0xffffffef28287812 */ /* 0x000fe200078ec0ff */
[----:B------:R-:W-:Y:S01]  /*6c50*/  ULDC UR4, c[0x0][0x744] ;  /* 0x0001d10000047ab9 */ /* 0x000fe20000000800 */
[----:B------:R-:W-:Y:S01]  /*6c60*/  UMOV UR57, 0x40000040 ;  /* 0x4000004000397882 */ /* 0x000fe20000000000 */
[----:B------:R-:W-:Y:S01]  /*6c70*/  UMOV UR59, 0x40 ;  /* 0x00000040003b7882 */ /* 0x000fe20000000000 */
[----:B------:R-:W-:Y:S01]  /*6c80*/  UMOV UR9, UR57 ;  /* 0x0000003900097c82 */ /* 0x000fe20008000000 */
        /* <DEDUP_REMOVED lines=23> */
[----:B-1----:R-:W-:-:S05]  /*6e00*/  IMAD R226, R226, -0x50, RZ ;  /* 0xffffffb0e2e27824 */ /* 0x002fca00078e02ff */
[C---:B------:R-:W-:Y:S02]  /*6e10*/  ISETP.GE.AND P4, PT, R226.reuse, 0x2, PT ;  /* 0x00000002e200780c */ /* 0x040fe40003f86270 */
[----:B------:R-:W-:Y:S02]  /*6e20*/  ISETP.GE.AND P2, PT, R226, 0x11, PT ;  /* 0x00000011e200780c */ /* 0x000fe40003f46270 */
[----:B------:R-:W-:Y:S02]  /*6e30*/  ISETP.GT.AND P5, PT, R24, 0x1, !P4 ;  /* 0x000000011800780c */ /* 0x000fe400067a4270 */
[C---:B------:R-:W-:Y:S02]  /*6e40*/  ISETP.GT.AND P4, PT, R42.reuse, 0x1, !P4 ;  /* 0x000000012a00780c */ /* 0x040fe40006784270 */
[----:B------:R-:W-:Y:S02]  /*6e50*/  ISETP.GT.AND P3, PT, R42, 0x10, !P2 ;  /* 0x000000102a00780c */ /* 0x000fe40005764270 */
[----:B------:R-:W-:-:S02]  /*6e60*/  ISETP.LT.OR P4, PT, R39, 0x2, P4 ;  /* 0x000000022700780c */ /* 0x000fc40002781670 */
[----:B------:R-:W-:Y:S02]  /*6e70*/  ISETP.GT.AND P2, PT, R24, 0x10, !P2 ;  /* 0x000000101800780c */ /* 0x000fe40005744270 */
[----:B------:R-:W-:Y:S02]  /*6e80*/  ISETP.LT.OR P3, PT, R39, 0x11, P3 ;  /* 0x000000112700780c */ /* 0x000fe40001f61670 */
[C---:B------:R-:W-:Y:S02]  /*6e90*/  ISETP.GE.AND P6, PT, R226.reuse, 0x12, PT ;  /* 0x00000012e200780c */ /* 0x040fe40003fc6270 */
[----:B------:R-:W-:Y:S02]  /*6ea0*/  ISETP.GE.AND P1, PT, R226, 0x21, PT ;  /* 0x00000021e200780c */ /* 0x000fe40003f26270 */
[----:B------:R-:W-:Y:S02]  /*6eb0*/  FSEL R227, R8, -INF , !P4 ;  /* 0xff80000008e37808 */ /* 0x000fe40006000000 */
[----:B------:R-:W-:-:S02]  /*6ec0*/  ISETP.LT.OR P2, PT, R25, 0x11, P2 ;  /* 0x000000111900780c */ /* 0x000fc40001741670 */
[----:B------:R-:W-:Y:S02]  /*6ed0*/  FSEL R35, R11, -INF , !P3 ;  /* 0xff8000000b237808 */ /* 0x000fe40005800000 */
[----:B------:R-:W-:Y:S02]  /*6ee0*/  ISETP.LT.OR P5, PT, R25, 0x2, P5 ;  /* 0x000000021900780c */ /* 0x000fe40002fa1670 */
[----:B------:R-:W-:Y:S01]  /*6ef0*/  ISETP.GE.AND P0, PT, R226, 0x22, PT ;  /* 0x00000022e200780c */ /* 0x000fe20003f06270 */
[----:B------:R-:W-:Y:S01]  /*6f00*/  FFMA.FTZ R35, R35, UR4, -R6 ;  /* 0x0000000423237c23 */ /* 0x000fe20008010806 */
[C---:B------:R-:W-:Y:S02]  /*6f10*/  ISETP.GT.AND P4, PT, R42.reuse, 0x11, !P6 ;  /* 0x000000112a00780c */ /* 0x040fe40007784270 */
[----:B------:R-:W-:Y:S02]  /*6f20*/  ISETP.GT.AND P3, PT, R42, 0x20, !P1 ;  /* 0x000000202a00780c */ /* 0x000fe40004f64270 */
[----:B------:R-:W-:Y:S01]  /*6f30*/  FSEL R37, R13, -INF , !P2 ;  /* 0xff8000000d257808 */ /* 0x000fe20005000000 */
[----:B------:R-:W-:Y:S01]  /*6f40*/  MUFU.EX2 R35, R35 ;  /* 0x0000002300237308 */ /* 0x000fe20000000800 */
[C---:B------:R-:W-:Y:S01]  /*6f50*/  FSEL R41, R10.reuse, -INF , !P5 ;  /* 0xff8000000a297808 */ /* 0x040fe20006800000 */
[----:B------:R-:W-:Y:S01]  /*6f60*/  FFMA.FTZ R10, -R10, R10, 1 ;  /* 0x3f8000000a0a7423 */ /* 0x000fe2000001010a */
[----:B------:R-:W-:-:S02]  /*6f70*/  ISETP.LT.OR P4, PT, R39, 0x12, P4 ;  /* 0x000000122700780c */ /* 0x000fc40002781670 */
[----:B------:R-:W-:Y:S01]  /*6f80*/  ISETP.GT.AND P2, PT, R42, 0x21, !P0 ;  /* 0x000000212a00780c */ /* 0x000fe20004744270 */
[----:B------:R-:W-:Y:S01]  /*6f90*/  FFMA.FTZ R41, R41, UR4, -R5 ;  /* 0x0000000429297c23 */ /* 0x000fe20008010805 */
[C---:B------:R-:W-:Y:S02]  /*6fa0*/  ISETP.LT.OR P3, PT, R39.reuse, 0x21, P3 ;  /* 0x000000212700780c */ /* 0x040fe40001f61670 */
[----:B------:R-:W-:Y:S02]  /*6fb0*/  ISETP.GE.AND P5, PT, R226, 0x31, PT ;  /* 0x00000031e200780c */ /* 0x000fe40003fa6270 */
[----:B------:R-:W-:Y:S01]  /*6fc0*/  FSEL R38, R12, -INF , !P4 ;  /* 0xff8000000c267808 */ /* 0x000fe20006000000 */
[----:B------:R-:W-:Y:S01]  /*6fd0*/  MUFU.EX2 R41, R41 ;  /* 0x0000002900297308 */ /* 0x000fe20000000800 */
[----:B------:R-:W-:Y:S02]  /*6fe0*/  ISETP.LT.OR P2, PT, R39, 0x22, P2 ;  /* 0x000000222700780c */ /* 0x000fe40001741670 */
[----:B------:R-:W-:Y:S01]  /*6ff0*/  FSEL R224, R15, -INF , !P3 ;  /* 0xff8000000fe07808 */ /* 0x000fe20005800000 */
[----:B------:R-:W-:Y:S01]  /*7000*/  FFMA.FTZ R38, R38, UR4, -R6 ;  /* 0x0000000426267c23 */ /* 0x000fe20008010806 */
[----:B------:R-:W-:-:S02]  /*7010*/  ISETP.GE.AND P4, PT, R226, 0x32, PT ;  /* 0x00000032e200780c */ /* 0x000fc40003f86270 */
[----:B------:R-:W-:Y:S02]  /*7020*/  ISETP.GT.AND P3, PT, R42, 0x30, !P5 ;  /* 0x000000302a00780c */ /* 0x000fe40006f64270 */
[----:B------:R-:W-:Y:S01]  /*7030*/  FSEL R32, R20, -INF , !P2 ;  /* 0xff80000014207808 */ /* 0x000fe20005000000 */
[----:B------:R-:W-:Y:S01]  /*7040*/  MUFU.EX2 R38, R38 ;  /* 0x0000002600267308 */ /* 0x000fe20000000800 */
[----:B------:R-:W-:Y:S02]  /*7050*/  ISETP.GT.AND P2, PT, R42, 0x31, !P4 ;  /* 0x000000312a00780c */ /* 0x000fe40006744270 */
[C---:B------:R-:W-:Y:S02]  /*7060*/  ISETP.LT.OR P3, PT, R39.reuse, 0x31, P3 ;  /* 0x000000312700780c */ /* 0x040fe40001f61670 */
[----:B------:R-:W-:Y:S02]  /*7070*/  ISETP.LT.OR P2, PT, R39, 0x32, P2 ;  /* 0x000000322700780c */ /* 0x000fe40001741670 */
[----:B------:R-:W-:-:S02]  /*7080*/  FSEL R43, R23, -INF , !P3 ;  /* 0xff800000172b7808 */ /* 0x000fc40005800000 */
[----:B------:R-:W-:Y:S02]  /*7090*/  ISETP.GE.AND P3, PT, R226, 0x41, PT ;  /* 0x00000041e200780c */ /* 0x000fe40003f66270 */
[C---:B------:R-:W-:Y:S01]  /*70a0*/  FSEL R36, R26.reuse, -INF , !P2 ;  /* 0xff8000001a247808 */ /* 0x040fe20005000000 */
[----:B------:R-:W-:Y:S01]  /*70b0*/  FFMA.FTZ R26, -R26, R26, 1 ;  /* 0x3f8000001a1a7423 */ /* 0x000fe2000001011a */
[----:B------:R-:W-:Y:S02]  /*70c0*/  ISETP.GT.AND P2, PT, R42, 0x40, !P3 ;  /* 0x000000402a00780c */ /* 0x000fe40005f44270 */
[----:B------:R-:W-:Y:S02]  /*70d0*/  ISETP.GE.AND P6, PT, R226, 0x1, PT ;  /* 0x00000001e200780c */ /* 0x000fe40003fc6270 */
[----:B------:R-:W-:Y:S02]  /*70e0*/  ISETP.LT.OR P2, PT, R39, 0x41, P2 ;  /* 0x000000412700780c */ /* 0x000fe40001741670 */
[----:B------:R-:W-:-:S02]  /*70f0*/  @P1 LOP3.LUT R40, R40, 0x10, RZ, 0xfc, !PT ;  /* 0x0000001028281812 */ /* 0x000fc400078efcff */
[----:B------:R-:W-:Y:S02]  /*7100*/  FSEL R34, R29, -INF , !P2 ;  /* 0xff8000001d227808 */ /* 0x000fe40005000000 */
[----:B------:R-:W-:Y:S02]  /*7110*/  ISETP.GT.AND P2, PT, R42, RZ, !P6 ;  /* 0x000000ff2a00720c */ /* 0x000fe40007744270 */
[----:B------:R-:W-:Y:S02]  /*7120*/  ISETP.GT.AND P6, PT, R24, RZ, !P6 ;  /* 0x000000ff1800720c */ /* 0x000fe400077c4270 */
[----:B------:R-:W-:Y:S02]  /*7130*/  ISETP.LT.OR P2, PT, R39, 0x1, P2 ;  /* 0x000000012700780c */ /* 0x000fe40001741670 */
[----:B------:R-:W-:Y:S02]  /*7140*/  ISETP.LT.OR P6, PT, R25, 0x1, P6 ;  /* 0x000000011900780c */ /* 0x000fe400037c1670 */
[----:B------:R-:W-:-:S02]  /*7150*/  FSEL R225, R7, -INF , !P2 ;  /* 0xff80000007e17808 */ /* 0x000fc40005000000 */
[----:B------:R-:W-:Y:S02]  /*7160*/  ISETP.GE.AND P2, PT, R226, 0x42, PT ;  /* 0x00000042e200780c */ /* 0x000fe40003f46270 */
[----:B------:R-:W-:Y:S01]  /*7170*/  ISETP.GT.AND P0, PT, R24, 0x21, !P0 ;  /* 0x000000211800780c */ /* 0x000fe20004704270 */
[----:B------:R-:W-:Y:S01]  /*7180*/  FFMA.FTZ R225, R225, UR4, -R6 ;  /* 0x00000004e1e17c23 */ /* 0x000fe20008010806 */
[----:B------:R-:W-:Y:S02]  /*7190*/  ISETP.GT.AND P1, PT, R42, 0x41, !P2 ;  /* 0x000000412a00780c */ /* 0x000fe40005724270 */
[----:B------:R-:W-:Y:S02]  /*71a0*/  ISETP.GT.AND P5, PT, R24, 0x30, !P5 ;  /* 0x000000301800780c */ /* 0x000fe40006fa4270 */
[----:B------:R-:W-:Y:S01]  /*71b0*/  ISETP.LT.OR P1, PT, R39, 0x42, P1 ;  /* 0x000000422700780c */ /* 0x000fe20000f21670 */
[----:B------:R-:W-:Y:S01]  /*71c0*/  IMAD R39, R18, 0x4, R17 ;  /* 0x0000000412277824 */ /* 0x000fe200078e0211 */
[----:B------:R-:W-:Y:S01]  /*71d0*/  ISETP.GT.AND P4, PT, R24, 0x31, !P4 ;  /* 0x000000311800780c */ /* 0x000fe20006784270 */
[----:B------:R-:W-:Y:S01]  /*71e0*/  MUFU.EX2 R225, R225 ;  /* 0x000000e100e17308 */ /* 0x000fe20000000800 */
[C---:B------:R-:W-:Y:S01]  /*71f0*/  FSEL R42, R30.reuse, -INF , !P1 ;  /* 0xff8000001e2a7808 */ /* 0x040fe20004800000 */
[----:B------:R-:W-:Y:S01]  /*7200*/  FFMA.FTZ R30, -R30, R30, 1 ;  /* 0x3f8000001e1e7423 */ /* 0x000fe2000001011e */
[----:B------:R-:W-:-:S02]  /*7210*/  LOP3.LUT P1, RZ, R40, 0x10, RZ, 0xc0, !PT ;  /* 0x0000001028ff7812 */ /* 0x000fc4000782c0ff */
[----:B------:R-:W-:Y:S01]  /*7220*/  FSEL R40, R9, -INF , !P6 ;  /* 0xff80000009287808 */ /* 0x000fe20007000000 */
[--C-:B------:R-:W-:Y:S01]  /*7230*/  FFMA.FTZ R42, R42, UR4, -R6.reuse ;  /* 0x000000042a2a7c23 */ /* 0x100fe20008010806 */
[----:B------:R-:W-:Y:S01]  /*7240*/  ISETP.GE.AND P6, PT, R226, 0x12, PT ;  /* 0x00000012e200780c */ /* 0x000fe20003fc6270 */
[----:B------:R-:W-:Y:S01]  /*7250*/  FFMA.FTZ R226, R227, UR4, -R6 ;  /* 0x00000004e3e27c23 */ /* 0x000fe20008010806 */
[----:B------:R-:W-:Y:S01]  /*7260*/  ISETP.GT.AND P1, PT, R24, 0x20, !P1 ;  /* 0x000000201800780c */ /* 0x000fe20004f24270 */
[----:B------:R-:W-:Y:S01]  /*7270*/  FFMA.FTZ R40, R40, UR4, -R5 ;  /* 0x0000000428287c23 */ /* 0x000fe20008010805 */
[C---:B------:R-:W-:Y:S02]  /*7280*/  ISETP.GT.AND P6, PT, R24.reuse, 0x11, !P6 ;  /* 0x000000111800780c */ /* 0x040fe400077c4270 */
[C---:B------:R-:W-:Y:S01]  /*7290*/  ISETP.GT.AND P3, PT, R24.reuse, 0x40, !P3 ;  /* 0x000000401800780c */ /* 0x040fe20005f64270 */
[----:B------:R-:W-:Y:S01]  /*72a0*/  MUFU.EX2 R226, R226 ;  /* 0x000000e200e27308 */ /* 0x000fe20000000800 */
[----:B------:R-:W-:-:S02]  /*72b0*/  ISETP.GT.AND P2, PT, R24, 0x41, !P2 ;  /* 0x000000411800780c */ /* 0x000fc40005744270 */
[----:B------:R-:W1:Y:S01]  /*72c0*/  LDS R24, [R39+0x2c300] ;  /* 0x02c3000027187984 */ /* 0x000e620000000800 */
[C---:B------:R-:W-:Y:S02]  /*72d0*/  ISETP.LT.OR P6, PT, R25.reuse, 0x12, P6 ;  /* 0x000000121900780c */ /* 0x040fe400037c1670 */
[C---:B------:R-:W-:Y:S01]  /*72e0*/  ISETP.LT.OR P1, PT, R25.reuse, 0x21, P1 ;  /* 0x000000211900780c */ /* 0x040fe20000f21670 */
[----:B------:R-:W2:Y:S01]  /*72f0*/  LDS R39, [R39+0x2c320] ;  /* 0x02c3200027277984 */ /* 0x000ea20000000800 */
[----:B------:R-:W3:Y:S01]  /*7300*/  MUFU.EX2 R40, R40 ;  /* 0x0000002800287308 */ /* 0x000ee20000000800 */
[C---:B------:R-:W-:Y:S02]  /*7310*/  ISETP.LT.OR P0, PT, R25.reuse, 0x22, P0 ;  /* 0x000000221900780c */ /* 0x040fe40000701670 */
[C---:B------:R-:W-:Y:S02]  /*7320*/  ISETP.LT.OR P5, PT, R25.reuse, 0x31, P5 ;  /* 0x000000311900780c */ /* 0x040fe40002fa1670 */
[----:B------:R-:W-:-:S02]  /*7330*/  ISETP.LT.OR P4, PT, R25, 0x32, P4 ;  /* 0x000000321900780c */ /* 0x000fc40002781670 */
[C---:B------:R-:W-:Y:S02]  /*7340*/  ISETP.LT.OR P3, PT, R25.reuse, 0x41, P3 ;  /* 0x000000411900780c */ /* 0x040fe40001f61670 */
[----:B------:R-:W-:Y:S02]  /*7350*/  ISETP.LT.OR P2, PT, R25, 0x42, P2 ;  /* 0x000000421900780c */ /* 0x000fe40001741670 */
[----:B---3--:R-:W-:Y:S01]  /*7360*/  F2FP.BF16.F32.PACK_AB R25, R41, R40 ;  /* 0x000000282919723e */ /* 0x008fe200000010ff */
[--C-:B-1----:R-:W-:Y:S01]  /*7370*/  FADD.FTZ R45, R45, -R24.reuse ;  /* 0x800000182d2d7221 */ /* 0x102fe20000010000 */
[--C-:B------:R-:W-:Y:S01]  /*7380*/  FADD.FTZ R44, R44, -R24.reuse ;  /* 0x800000182c2c7221 */ /* 0x100fe20000010000 */
[--C-:B------:R-:W-:Y:S01]  /*7390*/  FADD.FTZ R48, R48, -R24.reuse ;  /* 0x8000001830307221 */ /* 0x100fe20000010000 */
[--C-:B------:R-:W-:Y:S01]  /*73a0*/  FADD.FTZ R49, R49, -R24.reuse ;  /* 0x8000001831317221 */ /* 0x100fe20000010000 */
[--C-:B------:R-:W-:Y:S01]  /*73b0*/  FADD.FTZ R52, R52, -R24.reuse ;  /* 0x8000001834347221 */ /* 0x100fe20000010000 */
[--C-:B------:R-:W-:Y:S01]  /*73c0*/  FADD.FTZ R53, R53, -R24.reuse ;  /* 0x8000001835357221 */ /* 0x100fe20000010000 */
[--C-:B------:R-:W-:Y:S01]  /*73d0*/  FADD.FTZ R216, R216, -R24.reuse ;  /* 0x80000018d8d87221 */ /* 0x100fe20000010000 */
[--C-:B------:R-:W-:Y:S01]  /*73e0*/  FADD.FTZ R217, R217, -R24.reuse ;  /* 0x80000018d9d97221 */ /* 0x100fe20000010000 */
[--C-:B------:R-:W-:Y:S01]  /*73f0*/  FADD.FTZ R220, R220, -R24.reuse ;  /* 0x80000018dcdc7221 */ /* 0x100fe20000010000 */
[----:B------:R-:W-:Y:S01]  /*7400*/  FADD.FTZ R221, R221, -R24 ;  /* 0x80000018dddd7221 */ /* 0x000fe20000010000 */
[C---:B------:R-:W-:Y:S01]  /*7410*/  F2FP.BF16.F32.PACK_AB R24, R226.reuse, R225 ;  /* 0x000000e1e218723e */ /* 0x040fe200000010ff */
[----:B------:R-:W-:Y:S01]  /*7420*/  BAR.SYNC.DEFER_BLOCKING 0x9, 0x100 ;  /* 0x0244000000007b1d */ /* 0x000fe20000010000 */
[----:B------:R-:W-:Y:S01]  /*7430*/  FMUL.FTZ R226, R226, R45 ;  /* 0x0000002de2e27220 */ /* 0x000fe20000410000 */
[--C-:B------:R-:W-:Y:S01]  /*7440*/  FFMA.FTZ R45, R224, UR4, -R6.reuse ;  /* 0x00000004e02d7c23 */ /* 0x100fe20008010806 */
[--C-:B------:R-:W-:Y:S01]  /*7450*/  FFMA.FTZ R224, R32, UR4, -R6.reuse ;  /* 0x0000000420e07c23 */ /* 0x100fe20008010806 */
[----:B------:R-:W-:Y:S01]  /*7460*/  FFMA.FTZ R32, -R11, R11, 1 ;  /* 0x3f8000000b207423 */ /* 0x000fe2000001010b */
[----:B------:R-:W-:Y:S01]  /*7470*/  FMUL.FTZ R11, R35, R48 ;  /* 0x00000030230b7220 */ /* 0x000fe20000410000 */
[----:B------:R-:W-:Y:S01]  /*7480*/  FMUL.FTZ R44, R225, R44 ;  /* 0x0000002ce12c7220 */ /* 0x000fe20000410000 */
[--C-:B--2---:R-:W-:Y:S01]  /*7490*/  FADD.FTZ R54, R54, -R39.reuse ;  /* 0x8000002736367221 */ /* 0x104fe20000010000 */
[----:B------:R-:W1:Y:S01]  /*74a0*/  MUFU.EX2 R45, R45 ;  /* 0x0000002d002d7308 */ /* 0x000e620000000800 */
[----:B------:R-:W-:Y:S01]  /*74b0*/  FMUL.FTZ R11, R11, R32 ;  /* 0x000000200b0b7220 */ /* 0x000fe20000410000 */
[--C-:B------:R-:W-:Y:S01]  /*74c0*/  FFMA.FTZ R32, R36, UR4, -R6.reuse ;  /* 0x0000000424207c23 */ /* 0x100fe20008010806 */
[----:B------:R-:W-:Y:S01]  /*74d0*/  FFMA.FTZ R36, R34, UR4, -R6 ;  /* 0x0000000422247c23 */ /* 0x000fe20008010806 */
[----:B------:R-:W-:Y:S01]  /*74e0*/  FFMA.FTZ R34, -R20, R20, 1 ;  /* 0x3f80000014227423 */ /* 0x000fe20000010114 */
[--C-:B------:R-:W-:Y:S01]  /*74f0*/  FADD.FTZ R55, R55, -R39.reuse ;  /* 0x8000002737377221 */ /* 0x100fe20000010000 */
[--C-:B------:R-:W-:Y:S01]  /*7500*/  FADD.FTZ R218, R218, -R39.reuse ;  /* 0x80000027dada7221 */ /* 0x100fe20000010000 */
[--C-:B------:R-:W-:Y:S01]  /*7510*/  FADD.FTZ R219, R219, -R39.reuse ;  /* 0x80000027dbdb7221 */ /* 0x100fe20000010000 */
[----:B------:R-:W-:Y:S01]  /*7520*/  MUFU.EX2 R32, R32 ;  /* 0x0000002000207308 */ /* 0x000fe20000000800 */
[--C-:B------:R-:W-:Y:S01]  /*7530*/  FADD.FTZ R222, R222, -R39.reuse ;  /* 0x80000027dede7221 */ /* 0x100fe20000010000 */
[----:B------:R-:W-:Y:S01]  /*7540*/  FADD.FTZ R223, R223, -R39 ;  /* 0x80000027dfdf7221 */ /* 0x000fe20000010000 */
[----:B------:R-:W-:Y:S01]  /*7550*/  FFMA.FTZ R48, -R33, R33, 1 ;  /* 0x3f80000021307423 */ /* 0x000fe20000010121 */
[----:B------:R-:W-:Y:S01]  /*7560*/  FFMA.FTZ R225, -R8, R8, 1 ;  /* 0x3f80000008e17423 */ /* 0x000fe20000010108 */
[----:B------:R2:W-:Y:S01]  /*7570*/  STSM.16.M88.2 [R0+0x2c500], R24 ;  /* 0x02c5001800007844 */ /* 0x0005e20000000100 */
[----:B-1----:R-:W-:-:S02]  /*7580*/  FMUL.FTZ R52, R45, R52 ;  /* 0x000000342d347220 */ /* 0x002fc40000410000 */
[----:B------:R1:W-:Y:S01]  /*7590*/  MUFU.EX2 R20, R42 ;  /* 0x0000002a00147308 */ /* 0x0003e20000000800 */
[----:B------:R-:W-:Y:S01]  /*75a0*/  FMUL.FTZ R8, R226, R225 ;  /* 0x000000e1e2087220 */ /* 0x000fe20000410000 */
[----:B-1----:R-:W-:Y:S01]  /*75b0*/  FADD.FTZ R42, R51, -R39 ;  /* 0x80000027332a7221 */ /* 0x002fe20000010000 */
[----:B--2---:R-:W-:-:S05]  /*75c0*/  FFMA.FTZ R25, R43, UR4, -R6 ;  /* 0x000000042b197c23 */ /* 0x004fca0008010806 */
[----:B------:R-:W1:Y:S01]  /*75d0*/  MUFU.EX2 R24, R224 ;  /* 0x000000e000187308 */ /* 0x000e620000000800 */
[----:B------:R-:W-:Y:S01]  /*75e0*/  FFMA.FTZ R43, -R12, R12, 1 ;  /* 0x3f8000000c2b7423 */ /* 0x000fe2000001010c */
[----:B------:R-:W-:Y:S01]  /*75f0*/  FMUL.FTZ R12, R38, R49 ;  /* 0x00000031260c7220 */ /* 0x000fe20000410000 */
[----:B------:R-:W-:Y:S01]  /*7600*/  FADD.FTZ R49, R46, -R39 ;  /* 0x800000272e317221 */ /* 0x000fe20000010000 */
[----:B------:R-:W-:Y:S01]  /*7610*/  FFMA.FTZ R46, -R13, R13, 1 ;  /* 0x3f8000000d2e7423 */ /* 0x000fe2000001010d */
[----:B------:R-:W-:Y:S02]  /*7620*/  VIADD R13, R17, 0x2c500 ;  /* 0x0002c500110d7836 */ /* 0x000fe40000000000 */
[----:B------:R-:W-:Y:S01]  /*7630*/  FMUL.FTZ R12, R12, R43 ;  /* 0x0000002b0c0c7220 */ /* 0x000fe20000410000 */
[----:B------:R-:W-:Y:S01]  /*7640*/  FFMA.FTZ R43, -R15, R15, 1 ;  /* 0x3f8000000f2b7423 */ /* 0x000fe2000001010f */
[----:B------:R-:W2:Y:S01]  /*7650*/  MUFU.EX2 R25, R25 ;  /* 0x0000001900197308 */ /* 0x000ea20000000800 */
[----:B------:R-:W-:Y:S01]  /*7660*/  FMUL.FTZ R49, R40, R49 ;  /* 0x0000003128317220 */ /* 0x000fe20000410000 */
[----:B------:R-:W-:Y:S01]  /*7670*/  FFMA.FTZ R40, -R9, R9, 1 ;  /* 0x3f80000009287423 */ /* 0x000fe20000010109 */
[----:B------:R-:W-:Y:S01]  /*7680*/  FMUL.FTZ R6, R52, R43 ;  /* 0x0000002b34067220 */ /* 0x000fe20000410000 */
[----:B------:R-:W-:Y:S01]  /*7690*/  FFMA.FTZ R43, -R23, R23, 1 ;  /* 0x3f800000172b7423 */ /* 0x000fe20000010117 */
[----:B------:R-:W-:Y:S01]  /*76a0*/  SHF.R.U32.HI R13, RZ, 0x4, R13 ;  /* 0x00000004ff0d7819 */ /* 0x000fe2000001160d */
[----:B------:R-:W-:Y:S01]  /*76b0*/  FMUL.FTZ R9, R49, R40 ;  /* 0x0000002831097220 */ /* 0x000fe20000410000 */
[----:B------:R-:W-:Y:S01]  /*76c0*/  F2FP.BF16.F32.PACK_AB R38, R38, R35 ;  /* 0x000000232626723e */ /* 0x000fe200000010ff */
[----:B------:R3:W4:Y:S01]  /*76d0*/  MUFU.EX2 R15, R36 ;  /* 0x00000024000f7308 */ /* 0x0007220000000800 */
[----:B-1----:R-:W-:Y:S01]  /*76e0*/  FMUL.FTZ R23, R24, R53 ;  /* 0x0000003518177220 */ /* 0x002fe20000410000 */
[----:B------:R-:W-:-:S03]  /*76f0*/  LOP3.LUT R13, R13, 0x3fff, RZ, 0xc0, !PT ;  /* 0x00003fff0d0d7812 */ /* 0x000fc600078ec0ff */
[----:B------:R-:W-:Y:S01]  /*7700*/  FMUL.FTZ R23, R23, R34 ;  /* 0x0000002217177220 */ /* 0x000fe20000410000 */
[----:B------:R-:W-:Y:S01]  /*7710*/  LOP3.LUT R13, R13, 0x80000, RZ, 0xfc, !PT ;  /* 0x000800000d0d7812 */ /* 0x000fe200078efcff */
[----:B--2---:R-:W-:Y:S01]  /*7720*/  FMUL.FTZ R216, R25, R216 ;  /* 0x000000d819d87220 */ /* 0x004fe20000410000 */
[----:B---3--:R-:W-:Y:S02]  /*7730*/  FSEL R36, R14, -INF , !P6 ;  /* 0xff8000000e247808 */ /* 0x008fe40007000000 */
[----:B------:R-:W-:Y:S01]  /*7740*/  F2FP.BF16.F32.PACK_AB R6, R23, R6 ;  /* 0x000000061706723e */ /* 0x000fe200000010ff */
[----:B------:R-:W-:Y:S01]  /*7750*/  FMUL.FTZ R34, R216, R43 ;  /* 0x0000002bd8227220 */ /* 0x000fe20000410000 */
[----:B------:R-:W-:Y:S01]  /*7760*/  FFMA.FTZ R43, -R29, R29, 1 ;  /* 0x3f8000001d2b7423 */ /* 0x000fe2000001011d */
[C---:B------:R-:W-:Y:S01]  /*7770*/  FMUL.FTZ R29, R32.reuse, R217 ;  /* 0x000000d9201d7220 */ /* 0x040fe20000410000 */
[----:B------:R-:W-:Y:S01]  /*7780*/  F2FP.BF16.F32.PACK_AB R32, R32, R25 ;  /* 0x000000192020723e */ /* 0x000fe200000010ff */
[----:B----4-:R-:W-:Y:S01]  /*7790*/  FMUL.FTZ R220, R15, R220 ;  /* 0x000000dc0fdc7220 */ /* 0x010fe20000410000 */
[----:B------:R-:W-:Y:S01]  /*77a0*/  R2UR UR58, R13 ;  /* 0x000000000d3a72ca */ /* 0x000fe200000e0000 */
[----:B------:R-:W-:-:S02]  /*77b0*/  FMUL.FTZ R29, R29, R26 ;  /* 0x0000001a1d1d7220 */ /* 0x000fc40000410000 */
[----:B------:R-:W-:Y:S01]  /*77c0*/  FMUL.FTZ R26, R220, R43 ;  /* 0x0000002bdc1a7220 */ /* 0x000fe20000410000 */
[----:B------:R-:W-:Y:S01]  /*77d0*/  FFMA.FTZ R43, -R7, R7, 1 ;  /* 0x3f800000072b7423 */ /* 0x000fe20000010107 */
[C---:B------:R-:W-:Y:S01]  /*77e0*/  FMUL.FTZ R7, R20.reuse, R221 ;  /* 0x000000dd14077220 */ /* 0x040fe20000410000 */
[----:B------:R-:W-:Y:S02]  /*77f0*/  F2FP.BF16.F32.PACK_AB R20, R20, R15 ;  /* 0x0000000f1414723e */ /* 0x000fe400000010ff */
[----:B------:R-:W-:Y:S01]  /*7800*/  FMUL.FTZ R43, R44, R43 ;  /* 0x0000002b2c2b7220 */ /* 0x000fe20000410000 */
[----:B------:R-:W-:Y:S01]  /*7810*/  FMUL.FTZ R7, R7, R30 ;  /* 0x0000001e07077220 */ /* 0x000fe20000410000 */
[----:B------:R-:W-:Y:S01]  /*7820*/  FFMA.FTZ R30, R37, UR4, -R5 ;  /* 0x00000004251e7c23 */ /* 0x000fe20008010805 */
[--C-:B------:R-:W-:Y:S01]  /*7830*/  FADD.FTZ R44, R47, -R39.reuse ;  /* 0x800000272f2c7221 */ /* 0x100fe20000010000 */
[----:B------:R-:W-:Y:S01]  /*7840*/  FADD.FTZ R47, R50, -R39 ;  /* 0x80000027322f7221 */ /* 0x000fe20000010000 */
[--C-:B------:R-:W-:Y:S01]  /*7850*/  FFMA.FTZ R39, R36, UR4, -R5.reuse ;  /* 0x0000000424277c23 */ /* 0x100fe20008010805 */
[----:B------:R-:W-:Y:S01]  /*7860*/  FSEL R36, R21, -INF , !P1 ;  /* 0xff80000015247808 */ /* 0x000fe20004800000 */
[----:B------:R-:W-:Y:S01]  /*7870*/  FMUL.FTZ R37, R41, R44 ;  /* 0x0000002c29257220 */ /* 0x000fe20000410000 */
[----:B------:R-:W1:Y:S01]  /*7880*/  MUFU.EX2 R30, R30 ;  /* 0x0000001e001e7308 */ /* 0x000e620000000800 */
[----:B------:R-:W-:Y:S01]  /*7890*/  FSEL R44, R27, -INF , !P5 ;  /* 0xff8000001b2c7808 */ /* 0x000fe20006800000 */
[----:B------:R-:W-:Y:S01]  /*78a0*/  FFMA.FTZ R21, -R21, R21, 1 ;  /* 0x3f80000015157423 */ /* 0x000fe20000010115 */
[----:B------:R-:W-:Y:S01]  /*78b0*/  FFMA.FTZ R41, R36, UR4, -R5 ;  /* 0x0000000424297c23 */ /* 0x000fe20008010805 */
[C---:B------:R-:W-:Y:S01]  /*78c0*/  FSEL R36, R22.reuse, -INF , !P0 ;  /* 0xff80000016247808 */ /* 0x040fe20004000000 */
[----:B------:R-:W-:Y:S01]  /*78d0*/  FFMA.FTZ R22, -R22, R22, 1 ;  /* 0x3f80000016167423 */ /* 0x000fe20000010116 */
[----:B------:R-:W-:-:S02]  /*78e0*/  F2FP.BF16.F32.PACK_AB R8, R8, R43 ;  /* 0x0000002b0808723e */ /* 0x000fc400000010ff */
[----:B------:R-:W2:Y:S01]  /*78f0*/  MUFU.EX2 R39, R39 ;  /* 0x0000002700277308 */ /* 0x000ea20000000800 */
[----:B------:R-:W-:Y:S01]  /*7900*/  FFMA.FTZ R40, R36, UR4, -R5 ;  /* 0x0000000424287c23 */ /* 0x000fe20008010805 */
[----:B------:R-:W-:Y:S01]  /*7910*/  FMUL.FTZ R36, R37, R10 ;  /* 0x0000000a25247220 */ /* 0x000fe20000410000 */
[----:B------:R-:W-:Y:S02]  /*7920*/  F2FP.BF16.F32.PACK_AB R26, R7, R26 ;  /* 0x0000001a071a723e */ /* 0x000fe400000010ff */
[----:B------:R-:W-:Y:S02]  /*7930*/  F2FP.BF16.F32.PACK_AB R34, R29, R34 ;  /* 0x000000221d22723e */ /* 0x000fe400000010ff */
[----:B------:R-:W-:Y:S01]  /*7940*/  F2FP.BF16.F32.PACK_AB R9, R36, R9 ;  /* 0x000000092409723e */ /* 0x000fe200000010ff */
[----:B------:R-:W3:Y:S01]  /*7950*/  MUFU.EX2 R41, R41 ;  /* 0x0000002900297308 */ /* 0x000ee20000000800 */
[----:B-1----:R-:W-:-:S04]  /*7960*/  FMUL.FTZ R47, R30, R47 ;  /* 0x0000002f1e2f7220 */ /* 0x002fc80000410000 */
[----:B------:R-:W-:Y:S01]  /*7970*/  FMUL.FTZ R10, R47, R46 ;  /* 0x0000002e2f0a7220 */ /* 0x000fe20000410000 */
[----:B------:R-:W-:Y:S01]  /*7980*/  FFMA.FTZ R46, -R14, R14, 1 ;  /* 0x3f8000000e2e7423 */ /* 0x000fe2000001010e */
[----:B------:R-:W-:Y:S01]  /*7990*/  FSEL R14, R28, -INF , !P4 ;  /* 0xff8000001c0e7808 */ /* 0x000fe20006000000 */
[--C-:B------:R-:W-:Y:S01]  /*79a0*/  FFMA.FTZ R47, R44, UR4, -R5.reuse ;  /* 0x000000042c2f7c23 */ /* 0x100fe20008010805 */
[----:B--2---:R-:W-:Y:S01]  /*79b0*/  FMUL.FTZ R37, R39, R42 ;  /* 0x0000002a27257220 */ /* 0x004fe20000410000 */
[----:B------:R-:W-:Y:S01]  /*79c0*/  FSEL R44, R33, -INF , !P2 ;  /* 0xff800000212c7808 */ /* 0x000fe20005000000 */
[----:B------:R-:W-:Y:S01]  /*79d0*/  MUFU.EX2 R40, R40 ;  /* 0x0000002800287308 */ /* 0x000fe20000000800 */
[--C-:B------:R-:W-:Y:S01]  /*79e0*/  FFMA.FTZ R42, R14, UR4, -R5.reuse ;  /* 0x000000040e2a7c23 */ /* 0x100fe20008010805 */
[----:B------:R-:W-:Y:S01]  /*79f0*/  FSEL R14, R31, -INF , !P3 ;  /* 0xff8000001f0e7808 */ /* 0x000fe20005800000 */
[----:B------:R-:W-:Y:S01]  /*7a00*/  FMUL.FTZ R37, R37, R46 ;  /* 0x0000002e25257220 */ /* 0x000fe20000410000 */
[----:B------:R-:W-:Y:S01]  /*7a10*/  FFMA.FTZ R44, R44, UR4, -R5 ;  /* 0x000000042c2c7c23 */ /* 0x000fe20008010805 */
[----:B------:R-:W-:-:S02]  /*7a20*/  VIADD R46, R13, 0x180 ;  /* 0x000001800d2e7836 */ /* 0x000fc40000000000 */
[----:B---3--:R-:W-:Y:S01]  /*7a30*/  FMUL.FTZ R54, R41, R54 ;  /* 0x0000003629367220 */ /* 0x008fe20000410000 */
[----:B------:R-:W-:Y:S01]  /*7a40*/  FFMA.FTZ R14, R14, UR4, -R5 ;  /* 0x000000040e0e7c23 */ /* 0x000fe20008010805 */
[----:B------:R-:W1:Y:S01]  /*7a50*/  MUFU.EX2 R42, R42 ;  /* 0x0000002a002a7308 */ /* 0x000e620000000800 */
[----:B------:R-:W-:Y:S01]  /*7a60*/  FFMA.FTZ R31, -R31, R31, 1 ;  /* 0x3f8000001f1f7423 */ /* 0x000fe2000001011f */
[----:B------:R-:W-:Y:S01]  /*7a70*/  R2UR UR6, R46 ;  /* 0x000000002e0672ca */ /* 0x000fe200000e0000 */
[----:B------:R-:W-:Y:S01]  /*7a80*/  VIADD R46, R13, 0x200 ;  /* 0x000002000d2e7836 */ /* 0x000fe20000000000 */
[----:B------:R-:W-:Y:S01]  /*7a90*/  F2FP.BF16.F32.PACK_AB R39, R39, R30 ;  /* 0x0000001e2727723e */ /* 0x000fe200000010ff */
[----:B------:R-:W-:Y:S01]  /*7aa0*/  VIADD R5, R13, 0x80 ;  /* 0x000000800d057836 */ /* 0x000fe20000000000 */
[----:B------:R-:W-:Y:S02]  /*7ab0*/  F2FP.BF16.F32.PACK_AB R30, R24, R45 ;  /* 0x0000002d181e723e */ /* 0x000fe400000010ff */
[----:B------:R2:W3:Y:S01]  /*7ac0*/  MUFU.EX2 R49, R14 ;  /* 0x0000000e00317308 */ /* 0x0004e20000000800 */
[----:B------:R-:W-:Y:S01]  /*7ad0*/  R2UR UR7, R46 ;  /* 0x000000002e0772ca */ /* 0x000fe200000e0000 */
[----:B------:R-:W-:Y:S01]  /*7ae0*/  STSM.16.M88.2 [R0+0x2cd00], R38 ;  /* 0x02cd002600007844 */ /* 0x000fe20000000100 */
[----:B------:R-:W-:Y:S01]  /*7af0*/  R2UR UR4, R5 ;  /* 0x00000000050472ca */ /* 0x000fe200000e0000 */
[----:B------:R-:W-:Y:S01]  /*7b00*/  VIADD R5, R13, 0x100 ;  /* 0x000001000d057836 */ /* 0x000fe20000000000 */
[----:B------:R-:W-:-:S02]  /*7b10*/  F2FP.BF16.F32.PACK_AB R24, R12, R11 ;  /* 0x0000000b0c18723e */ /* 0x000fc400000010ff */
[----:B------:R-:W-:Y:S01]  /*7b20*/  F2FP.BF16.F32.PACK_AB R25, R37, R10 ;  /* 0x0000000a2519723e */ /* 0x000fe200000010ff */
[----:B------:R-:W4:Y:S01]  /*7b30*/  MUFU.EX2 R47, R47 ;  /* 0x0000002f002f7308 */ /* 0x000f220000000800 */
[----:B--2---:R-:W-:Y:S01]  /*7b40*/  FMUL.FTZ R14, R54, R21 ;  /* 0x00000015360e7220 */ /* 0x004fe20000410000 */
[----:B------:R-:W-:Y:S01]  /*7b50*/  FFMA.FTZ R21, -R28, R28, 1 ;  /* 0x3f8000001c157423 */ /* 0x000fe2000001011c */
[----:B-1----:R-:W-:Y:S01]  /*7b60*/  FMUL.FTZ R28, R42, R219 ;  /* 0x000000db2a1c7220 */ /* 0x002fe20000410000 */
[----:B------:R-:W-:Y:S01]  /*7b70*/  R2UR UR5, R5 ;  /* 0x00000000050572ca */ /* 0x000fe200000e0000 */
[----:B------:R-:W-:Y:S01]  /*7b80*/  FMUL.FTZ R5, R40, R55 ;  /* 0x0000003728057220 */ /* 0x000fe20000410000 */
[----:B------:R-:W-:Y:S01]  /*7b90*/  UMOV UR18, UR6 ;  /* 0x0000000600127c82 */ /* 0x000fe20008000000 */
[----:B------:R-:W-:Y:S01]  /*7ba0*/  FMUL.FTZ R28, R28, R21 ;  /* 0x000000151c1c7220 */ /* 0x000fe20000410000 */
[----:B------:R-:W1:Y:S01]  /*7bb0*/  MUFU.EX2 R44, R44 ;  /* 0x0000002c002c7308 */ /* 0x000e620000000800 */
[----:B---3--:R-:W-:Y:S01]  /*7bc0*/  FMUL.FTZ R46, R49, R222 ;  /* 0x000000de312e7220 */ /* 0x008fe20000410000 */
[----:B------:R-:W-:Y:S01]  /*7bd0*/  FMUL.FTZ R5, R5, R22 ;  /* 0x0000001605057220 */ /* 0x000fe20000410000 */
[----:B------:R-:W-:Y:S01]  /*7be0*/  FFMA.FTZ R22, -R27, R27, 1 ;  /* 0x3f8000001b167423 */ /* 0x000fe2000001011b */
[----:B------:R-:W-:Y:S01]  /*7bf0*/  UMOV UR10, UR4 ;  /* 0x00000004000a7c82 */ /* 0x000fe20008000000 */
[----:B------:R-:W-:Y:S01]  /*7c00*/  FMUL.FTZ R46, R46, R31 ;  /* 0x0000001f2e2e7220 */ /* 0x000fe20000410000 */
[----:B------:R-:W-:-:S02]  /*7c10*/  F2FP.BF16.F32.PACK_AB R31, R40, R41 ;  /* 0x00000029281f723e */ /* 0x000fc400000010ff */
[----:B------:R-:W-:Y:S01]  /*7c20*/  F2FP.BF16.F32.PACK_AB R7, R5, R14 ;  /* 0x0000000e0507723e */ /* 0x000fe200000010ff */
[----:B----4-:R-:W-:Y:S01]  /*7c30*/  FMUL.FTZ R27, R47, R218 ;  /* 0x000000da2f1b7220 */ /* 0x010fe20000410000 */
[----:B------:R-:W-:Y:S01]  /*7c40*/  F2FP.BF16.F32.PACK_AB R33, R42, R47 ;  /* 0x0000002f2a21723e */ /* 0x000fe200000010ff */
[----:B------:R-:W-:Y:S01]  /*7c50*/  STSM.16.M88.2 [R0+0x2d500], R30 ;  /* 0x02d5001e00007844 */ /* 0x000fe20000000100 */
[----:B------:R-:W-:Y:S01]  /*7c60*/  UMOV UR14, UR5 ;  /* 0x00000005000e7c82 */ /* 0x000fe20008000000 */
[----:B------:R-:W-:Y:S01]  /*7c70*/  FMUL.FTZ R27, R27, R22 ;  /* 0x000000161b1b7220 */ /* 0x000fe20000410000 */
[----:B------:R-:W-:Y:S01]  /*7c80*/  IMAD R22, R4, 0x2000, R17 ;  /* 0x0000200004167824 */ /* 0x000fe200078e0211 */
[----:B------:R-:W-:Y:S01]  /*7c90*/  STSM.16.M88.2 [R0+0x2dd00], R32 ;  /* 0x02dd002000007844 */ /* 0x000fe20000000100 */
[----:B------:R-:W-:Y:S01]  /*7ca0*/  VIADD R14, R13, 0xb0 ;  /* 0x000000b00d0e7836 */ /* 0x000fe20000000000 */
[----:B-1----:R-:W-:Y:S01]  /*7cb0*/  F2FP.BF16.F32.PACK_AB R21, R44, R49 ;  /* 0x000000312c15723e */ /* 0x002fe200000010ff */
[----:B------:R-:W-:-:S02]  /*7cc0*/  VIADD R15, R22, 0x24100 ;  /* 0x00024100160f7836 */ /* 0x000fc40000000000 */
[----:B------:R-:W-:Y:S01]  /*7cd0*/  FMUL.FTZ R223, R44, R223 ;  /* 0x000000df2cdf7220 */ /* 0x000fe20000410000 */
[----:B------:R-:W-:Y:S01]  /*7ce0*/  F2FP.BF16.F32.PACK_AB R35, R28, R27 ;  /* 0x0000001b1c23723e */ /* 0x000fe200000010ff */
[----:B------:R-:W-:Y:S01]  /*7cf0*/  STSM.16.M88.2 [R0+0x2e500], R20 ;  /* 0x02e5001400007844 */ /* 0x000fe20000000100 */
[----:B------:R-:W-:Y:S01]  /*7d00*/  SHF.R.U32.HI R15, RZ, 0x4, R15 ;  /* 0x00000004ff0f7819 */ /* 0x000fe2000001160f */
[----:B------:R-:W-:Y:S01]  /*7d10*/  FMUL.FTZ R223, R223, R48 ;  /* 0x00000030dfdf7220 */ /* 0x000fe20000410000 */
[----:B------:R-:W-:Y:S01]  /*7d20*/  @!PT LDS RZ, [RZ] ;  /* 0x00000000fffff984 */ /* 0x000fe20000000800 */
[----:B------:R-:W-:Y:S01]  /*7d30*/  @!PT LDS RZ, [RZ] ;  /* 0x00000000fffff984 */ /* 0x000fe20000000800 */
[----:B------:R-:W-:Y:S01]  /*7d40*/  @!PT LDS RZ, [RZ] ;  /* 0x00000000fffff984 */ /* 0x000fe20000000800 */
[----:B------:R-:W-:Y:S01]  /*7d50*/  @!PT LDS RZ, [RZ] ;  /* 0x00000000fffff984 */ /* 0x000fe20000000800 */
[----:B------:R1:W-:Y:S06]  /*7d60*/  MEMBAR.ALL.CTA ;  /* 0x0000000000007992 */ /* 0x0003ec0000008000 */
[----:B-1----:R-:W1:Y:S01]  /*7d70*/  FENCE.VIEW.ASYNC.S ;  /* 0x00000000000073c6 */ /* 0x002e620000000000 */
[----:B------:R-:W-:Y:S01]  /*7d80*/  LOP3.LUT R23, R15, 0x3fff, RZ, 0xc0, !PT ;  /* 0x00003fff0f177812 */ /* 0x000fe200078ec0ff */
[----:B------:R-:W-:Y:S01]  /*7d90*/  VIADD R15, R13, 0x130 ;  /* 0x000001300d0f7836 */ /* 0x000fe20000000000 */
[----:B------:R-:W-:-:S02]  /*7da0*/  F2FP.BF16.F32.PACK_AB R27, R223, R46 ;  /* 0x0000002edf1b723e */ /* 0x000fc400000010ff */
[C---:B------:R-:W-:Y:S01]  /*7db0*/  R2UR UR56, R23.reuse ;  /* 0x00000000173872ca */ /* 0x040fe200000e0000 */
[----:B------:R-:W-:-:S05]  /*7dc0*/  VIADD R5, R23, 0x80 ;  /* 0x0000008017057836 */ /* 0x000fca0000000000 */
[----:B------:R-:W-:Y:S01]  /*7dd0*/  R2UR UR48, R5 ;  /* 0x00000000053072ca */ /* 0x000fe200000e0000 */
[----:B------:R-:W-:-:S05]  /*7de0*/  VIADD R5, R13, 0x90 ;  /* 0x000000900d057836 */ /* 0x000fca0000000000 */
[----:B------:R-:W-:Y:S01]  /*7df0*/  R2UR UR4, R5 ;  /* 0x00000000050472ca */ /* 0x000fe200000e0000 */
[----:B------:R-:W-:Y:S01]  /*7e00*/  UMOV UR8, UR56 ;  /* 0x0000003800087c82 */ /* 0x000fe20008000000 */
[----:B------:R-:W-:Y:S01]  /*7e10*/  UMOV UR12, UR56 ;  /* 0x00000038000c7c82 */ /* 0x000fe20008000000 */
[----:B------:R-:W-:Y:S01]  /*7e20*/  UMOV UR16, UR56 ;  /* 0x0000003800107c82 */ /* 0x000fe20008000000 */
[----:B------:R-:W-:Y:S01]  /*7e30*/  VIADD R5, R13, 0x190 ;  /* 0x000001900d057836 */ /* 0x000fe20000000000 */
[----:B-1----:R-:W-:Y:S04]  /*7e40*/  BAR.SYNC.DEFER_BLOCKING 0x9, 0x100 ;  /* 0x0244000000007b1d */ /* 0x002fe80000010000 */
[----:B------:R-:W-:Y:S01]  /*7e50*/  R2UR UR54, R5 ;  /* 0x00000000053672ca */ /* 0x000fe200000e0000 */
[----:B------:R-:W-:Y:S01]  /*7e60*/  VIADD R5, R23, 0x100 ;  /* 0x0000010017057836 */ /* 0x000fe20000000000 */
[----:B------:R-:W-:Y:S01]  /*7e70*/  UMOV UR52, UR48 ;  /* 0x0000003000347c82 */ /* 0x000fe20008000000 */
[----:B------:R-:W-:-:S03]  /*7e80*/  UMOV UR44, UR48 ;  /* 0x00000030002c7c82 */ /* 0x000fc60008000000 */
[----:B------:R-:W-:Y:S01]  /*7e90*/  R2UR UR28, R5 ;  /* 0x00000000051c72ca */ /* 0x000fe200000e0000 */
[----:B------:R-:W-:-:S05]  /*7ea0*/  VIADD R5, R13, 0xa0 ;  /* 0x000000a00d057836 */ /* 0x000fca0000000000 */
[----:B------:R-:W-:Y:S01]  /*7eb0*/  R2UR UR42, R5 ;  /* 0x00000000052a72ca */ /* 0x000fe200000e0000 */
[----:B------:R-:W-:-:S05]  /*7ec0*/  VIADD R5, R13, 0x1a0 ;  /* 0x000001a00d057836 */ /* 0x000fca0000000000 */
[----:B------:R-:W-:Y:S01]  /*7ed0*/  R2UR UR34, R5 ;  /* 0x00000000052272ca */ /* 0x000fe200000e0000 */
[----:B------:R-:W-:Y:S01]  /*7ee0*/  UMOV UR40, UR28 ;  /* 0x0000001c00287c82 */ /* 0x000fe20008000000 */
[----:B------:R-:W-:Y:S01]  /*7ef0*/  UMOV UR36, UR28 ;  /* 0x0000001c00247c82 */ /* 0x000fe20008000000 */
[----:B------:R-:W-:Y:S01]  /*7f00*/  UMOV UR32, UR28 ;  /* 0x0000001c00207c82 */ /* 0x000fe20008000000 */
[----:B------:R1:W-:Y:S01]  /*7f10*/  STSM.16.M88.2 [R0+0x2ed00], R8 ;  /* 0x02ed000800007844 */ /* 0x0003e20000000100 */
[----:B------:R-:W-:Y:S01]  /*7f20*/  UMOV UR24, UR28 ;  /* 0x0000001c00187c82 */ /* 0x000fe20008000000 */
[----:B------:R-:W-:Y:S02]  /*7f30*/  VIADD R5, R23, 0x180 ;  /* 0x0000018017057836 */ /* 0x000fe40000000000 */
[----:B------:R-:W-:Y:S03]  /*7f40*/  STSM.16.M88.2 [R0+0x2f500], R24 ;  /* 0x02f5001800007844 */ /* 0x000fe60000000100 */
[----:B------:R-:W-:Y:S01]  /*7f50*/  R2UR UR20, R5 ;  /* 0x00000000051472ca */ /* 0x000fe200000e0000 */
[----:B------:R2:W-:Y:S01]  /*7f60*/  STSM.16.M88.2 [R0+0x2fd00], R6 ;  /* 0x02fd000600007844 */ /* 0x0005e20000000100 */
[----:B------:R-:W-:-:S03]  /*7f70*/  IMAD R5, R4, 0x2800, R17 ;  /* 0x0000280004057824 */ /* 0x000fc600078e0211 */
[----:B------:R-:W-:Y:S01]  /*7f80*/  STSM.16.M88.2 [R0+0x30500], R34 ;  /* 0x0305002200007844 */ /* 0x000fe20000000100 */
[----:B-1----:R-:W-:Y:S02]  /*7f90*/  MOV R8, UR59 ;  /* 0x0000003b00087c02 */ /* 0x002fe40008000f00 */
[----:B------:R-:W-:Y:S01]  /*7fa0*/  MOV R9, UR58 ;  /* 0x0000003a00097c02 */ /* 0x000fe20008000f00 */
[----:B------:R1:W-:Y:S01]  /*7fb0*/  STSM.16.M88.2 [R0+0x30d00], R26 ;  /* 0x030d001a00007844 */ /* 0x0003e20000000100 */
[----:B------:R-:W-:Y:S01]  /*7fc0*/  WARPGROUP.ARRIVE ;  /* 0x00000000000079c5 */ /* 0x000fe20000000000 */
[----:B------:R-:W-:Y:S01]  /*7fd0*/  SHF.R.U32.HI R5, RZ, 0x4, R5 ;  /* 0x00000004ff057819 */ /* 0x000fe20000011605 */
[----:B--2---:R-:W-:-:S03]  /*7fe0*/  VIADD R6, R13, 0x10 ;  /* 0x000000100d067836 */ /* 0x004fc60000000000 */
[----:B------:R-:W-:Y:S01]  /*7ff0*/  LOP3.LUT R5, R5, 0x3fff, RZ, 0xc0, !PT ;  /* 0x00003fff05057812 */ /* 0x000fe200078ec0ff */
[----:B------:R-:W-:Y:S01]  /*8000*/  HGMMA.64x16x16.F32.BF16 R136, gdesc[UR56].tnspA.tnspB, R136, gsb0 ;  /* 0x60200000388879f0 */ /* 0x000fe20008001888 */
        /* <DEDUP_REMOVED lines=14> */
[----:B------:R-:W-:-:S04]  /*80f0*/  SHF.R.U32.HI R6, RZ, 0x4, R6 ;  /* 0x00000004ff067819 */ /* 0x000fc80000011606 */
[----:B------:R-:W-:Y:S01]  /*8100*/  LOP3.LUT R216, R6, 0x3fff, RZ, 0xc0, !PT ;  /* 0x00003fff06d87812 */ /* 0x000fe200078ec0ff */
[----:B------:R-:W-:Y:S02]  /*8110*/  WARPGROUP.DEPBAR.LE gsb0, 0x0 ;  /* 0x00008000000079c5 */ /* 0x000fe40000010000 */
[----:B------:R-:W-:Y:S01]  /*8120*/  WARPGROUP.ARRIVE ;  /* 0x00000000000079c5 */ /* 0x000fe20000000000 */
[----:B------:R-:W-:-:S05]  /*8130*/  LOP3.LUT R6, R216, 0x400000, RZ, 0xfc, !PT ;  /* 0x00400000d8067812 */ /* 0x000fca00078efcff */
        /* <DEDUP_REMOVED lines=29> */
[----:B------:R-:W-:Y:S01]  /*8310*/  MOV R7, UR59 ;  /* 0x0000003b00077c02 */ /* 0x000fe20008000f00 */
[----:B------:R-:W-:Y:S01]  /*8320*/  UMOV UR59, UR7 ;  /* 0x00000007003b7c82 */ /* 0x000fe20008000000 */
[----:B------:R-:W-:Y:S01]  /*8330*/  MOV R11, UR58 ;  /* 0x0000003a000b7c02 */ /* 0x000fe20008000f00 */
[----:B------:R-:W-:Y:S01]  /*8340*/  UMOV UR58, UR10 ;  /* 0x0000000a003a7c82 */ /* 0x000fe20008000000 */
[----:B------:R-:W-:Y:S01]  /*8350*/  R2UR UR10, R14 ;  /* 0x000000000e0a72ca */ /* 0x000fe200000e0000 */
[----:B------:R-:W-:Y:S01]  /*8360*/  UMOV UR4, UR20 ;  /* 0x0000001400047c82 */ /* 0x000fe20008000000 */
[----:B------:R-:W-:Y:S01]  /*8370*/  MOV R10, UR59 ;  /* 0x0000003b000a7c02 */ /* 0x000fe20008000f00 */
[----:B------:R-:W-:Y:S01]  /*8380*/  UMOV UR59, UR11 ;  /* 0x0000000b003b7c82 */ /* 0x000fe20008000000 */
[----:B------:R-:W-:Y:S01]  /*8390*/  UMOV UR11, 0x40 ;  /* 0x00000040000b7882 */ /* 0x000fe20000000000 */
[----:B------:R-:W-:Y:S01]  /*83a0*/  R2UR UR6, R15 ;  /* 0x000000000f0672ca */ /* 0x000fe200000e0000 */
[----:B------:R-:W-:Y:S01]  /*83b0*/  UMOV UR7, 0x40 ;  /* 0x0000004000077882 */ /* 0x000fe20000000000 */
[C---:B------:R-:W-:Y:S01]  /*83c0*/  VIADD R14, R13.reuse, 0x1b0 ;  /* 0x000001b00d0e7836 */ /* 0x040fe20000000000 */
[----:B------:R-:W-:Y:S01]  /*83d0*/  MOV R12, UR59 ;  /* 0x0000003b000c7c02 */ /* 0x000fe20008000f00 */
[----:B------:R-:W-:Y:S01]  /*83e0*/  VIADD R13, R13, 0x230 ;  /* 0x000002300d0d7836 */ /* 0x000fe20000000000 */
[----:B------:R-:W-:Y:S01]  /*83f0*/  MOV R222, UR58 ;  /* 0x0000003a00de7c02 */ /* 0x000fe20008000f00 */
[----:B------:R-:W-:Y:S01]  /*8400*/  UMOV UR59, 0x8 ;  /* 0x00000008003b7882 */ /* 0x000fe20000000000 */
[----:B------:R-:W-:Y:S01]  /*8410*/  R2UR UR14, R14 ;  /* 0x000000000e0e72ca */ /* 0x000fe200000e0000 */
[----:B------:R-:W-:-:S02]  /*8420*/  VIADD R14, R6, 0x80 ;  /* 0x00000080060e7836 */ /* 0x000fc40000000000 */
[----:B------:R-:W-:Y:S01]  /*8430*/  IMAD.U32 R21, RZ, RZ, UR59 ;  /* 0x0000003bff157e24 */ /* 0x000fe2000f8e00ff */
        /* <DEDUP_REMOVED lines=12> */
[----:B------:R-:W-:Y:S01]  /*8500*/  UMOV UR57, UR19 ;  /* 0x0000001300397c82 */ /* 0x000fe20008000000 */
[----:B------:R-:W-:Y:S01]  /*8510*/  MOV R219, UR56 ;  /* 0x0000003800db7c02 */ /* 0x000fe20008000f00 */
[----:B------:R-:W-:Y:S01]  /*8520*/  UMOV UR56, UR12 ;  /* 0x0000000c00387c82 */ /* 0x000fe20008000000 */
[----:B------:R-:W-:Y:S01]  /*8530*/  MOV R218, UR57 ;  /* 0x0000003900da7c02 */ /* 0x000fe20008000f00 */
[----:B------:R-:W-:Y:S01]  /*8540*/  UMOV UR57, UR13 ;  /* 0x0000000d00397c82 */ /* 0x000fe20008000000 */
[----:B------:R-:W-:Y:S01]  /*8550*/  UMOV UR12, UR20 ;  /* 0x00000014000c7c82 */ /* 0x000fe20008000000 */
[----:B------:R-:W-:Y:S01]  /*8560*/  UMOV UR13, UR21 ;  /* 0x00000015000d7c82 */ /* 0x000fe20008000000 */
[----:B------:R-:W-:-:S02]  /*8570*/  MOV R221, UR56 ;  /* 0x0000003800dd7c02 */ /* 0x000fc40008000f00 */
[----:B------:R-:W-:Y:S01]  /*8580*/  MOV R220, UR57 ;  /* 0x0000003900dc7c02 */ /* 0x000fe20008000f00 */
[----:B------:R-:W-:Y:S01]  /*8590*/  UMOV UR57, 0x40000040 ;  /* 0x4000004000397882 */ /* 0x000fe20000000000 */
[----:B------:R-:W-:Y:S02]  /*85a0*/  WARPGROUP.DEPBAR.LE gsb0, 0x0 ;  /* 0x00008000000079c5 */ /* 0x000fe40000010000 */
[----:B------:R-:W-:-:S06]  /*85b0*/  WARPGROUP.ARRIVE ;  /* 0x00000000000079c5 */ /* 0x000fcc0000000000 */
[----:B------:R-:W-:Y:S01]  /*85c0*/  HGMMA.64x16x16.F32.BF16 R168, gdesc[UR16].tnspA.tnspB, R168, gsb0 ;  /* 0x6020000010a879f0 */ /* 0x000fe200080018a8 */
[----:B------:R-:W-:Y:S01]  /*85d0*/  R2UR UR16, R5 ;  /* 0x00000000051072ca */ /* 0x000fe200000e0000 */
[----:B------:R-:W-:Y:S01]  /*85e0*/  UMOV UR17, UR21 ;  /* 0x0000001500117c82 */ /* 0x000fe20008000000 */
[----:B------:R-:W-:Y:S01]  /*85f0*/  R2UR UR18, R13 ;  /* 0x000000000d1272ca */ /* 0x000fe200000e0000 */
[----:B------:R-:W-:Y:S01]  /*8600*/  UMOV UR19, 0x40 ;  /* 0x0000004000137882 */ /* 0x000fe20000000000 */
[----:B------:R-:W-:-:S09]  /*8610*/  VIADD R13, R5, 0x80 ;  /* 0x00000080050d7836 */ /* 0x000fd20000000000 */
        /* <DEDUP_REMOVED lines=15> */
[----:B------:R-:W-:Y:S02]  /*8710*/  UMOV UR29, 0x40000040 ;  /* 0x40000040001d7882 */ /* 0x000fe40000000000 */
        /* <DEDUP_REMOVED lines=14> */
[----:B------:R-:W-:-:S13]  /*8800*/  R2UR UR24, R6 ;  /* 0x00000000061872ca */ /* 0x000fda00000e0000 */
[----:B------:R-:W-:Y:S02]  /*8810*/  UMOV UR58, UR24 ;  /* 0x00000018003a7c82 */ /* 0x000fe40008000000 */
[----:B------:R-:W-:Y:S01]  /*8820*/  IMAD.U32 R20, RZ, RZ, UR58 ;  /* 0x0000003aff147e24 */ /* 0x000fe2000f8e00ff */
        /* <DEDUP_REMOVED lines=10> */
[----:B------:R-:W-:Y:S01]  /*88d0*/  VIADD R13, R6, 0x100 ;  /* 0x00000100060d7836 */ /* 0x000fe20000000000 */
[----:B------:R-:W-:Y:S01]  /*88e0*/  R2UR UR5, R14 ;  /* 0x000000000e0572ca */ /* 0x000fe200000e0000 */
[----:B------:R-:W-:Y:S02]  /*88f0*/  WARPGROUP.DEPBAR.LE gsb0, 0x0 ;  /* 0x00008000000079c5 */ /* 0x000fe40000010000 */
[----:B------:R-:W-:-:S06]  /*8900*/  WARPGROUP.ARRIVE ;  /* 0x00000000000079c5 */ /* 0x000fcc0000000000 */
[----:B------:R-:W-:Y:S03]  /*8910*/  HGMMA.64x16x16.F32.BF16 R184, gdesc[UR12].tnspA.tnspB, R184, gsb0 ;  /* 0x602000000cb879f0 */ /* 0x000fe600080018b8 */
[----:B------:R-:W-:Y:S02]  /*8920*/  WARPGROUP.DEPBAR.LE gsb0, 0x0 ;  /* 0x00008000000079c5 */ /* 0x000fe40000010000 */
[----:B------:R-:W-:-:S06]  /*8930*/  WARPGROUP.ARRIVE ;  /* 0x00000000000079c5 */ /* 0x000fcc0000000000 */
[----:B------:R-:W-:Y:S03]  /*8940*/  HGMMA.64x16x16.F32.BF16 R200, gdesc[UR16].tnspA.tnspB, R200, gsb0 ;  /* 0x6020000010c879f0 */ /* 0x000fe600080018c8 */
        /* <DEDUP_REMOVED lines=14> */
[----:B------:R-:W-:Y:S01]  /*8a30*/  IMAD.U32 R14, RZ, RZ, UR58 ;  /* 0x0000003aff0e7e24 */ /* 0x000fe2000f8e00ff */
[----:B------:R-:W-:Y:S01]  /*8a40*/  R2UR UR5, R13 ;  /* 0x000000000d0572ca */ /* 0x000fe200000e0000 */
[----:B------:R-:W-:Y:S01]  /*8a50*/  IMAD.U32 R15, RZ, RZ, UR59 ;  /* 0x0000003bff0f7e24 */ /* 0x000fe2000f8e00ff */
[----:B------:R-:W-:Y:S02]  /*8a60*/  WARPGROUP.DEPBAR.LE gsb0, 0x0 ;  /* 0x00008000000079c5 */ /* 0x000fe40000010000 */
[----:B------:R-:W-:-:S06]  /*8a70*/  WARPGROUP.ARRIVE ;  /* 0x00000000000079c5 */ /* 0x000fcc0000000000 */
[----:B------:R-:W-:Y:S01]  /*8a80*/  HGMMA.64x64x16.F32.BF16 R24, gdesc[UR56].tnspA, R24, gsb0 ;  /* 0x20e00000381879f0 */ /* 0x000fe20008001818 */
[----:B------:R-:W-:Y:S01]  /*8a90*/  R2UR UR59, R12 ;  /* 0x000000000c3b72ca */ /* 0x000fe200000e0000 */
[----:B------:R-:W-:Y:S01]  /*8aa0*/  VIADD R12, R5, 0x100 ;  /* 0x00000100050c7836 */ /* 0x000fe20000000000 */
[----:B------:R-:W-:Y:S02]  /*8ab0*/  R2UR UR58, R222 ;  /* 0x00000000de3a72ca */ /* 0x000fe400000e0000 */
[----:B------:R-:W-:Y:S02]  /*8ac0*/  R2UR UR57, R220 ;  /* 0x00000000dc3972ca */ /* 0x000fe400000e0000 */
[----:B------:R-:W-:Y:S02]  /*8ad0*/  R2UR UR56, R221 ;  /* 0x00000000dd3872ca */ /* 0x000fe400000e0000 */
[----:B------:R-:W-:-:S05]  /*8ae0*/  R2UR UR4, R12 ;  /* 0x000000000c0472ca */ /* 0x000fca00000e0000 */
        /* <DEDUP_REMOVED lines=10> */
[----:B------:R-:W-:-:S02]  /*8b90*/  WARPGROUP.DEPBAR.LE gsb0, 0x0 ;  /* 0x00008000000079c5 */ /* 0x000fc40000010000 */
[----:B------:R-:W-:-:S06]  /*8ba0*/  WARPGROUP.ARRIVE ;  /* 0x00000000000079c5 */ /* 0x000fcc0000000000 */
[----:B------:R-:W-:Y:S01]  /*8bb0*/  HGMMA.64x64x16.F32.BF16 R24, gdesc[UR56].tnspA, R24, gsb0 ;  /* 0x20e00000381879f0 */ /* 0x000fe20008001818 */
[----:B------:R-:W-:Y:S01]  /*8bc0*/  R2UR UR59, R10 ;  /* 0x000000000a3b72ca */ /* 0x000fe200000e0000 */
[----:B------:R-:W-:Y:S01]  /*8bd0*/  VIADD R10, R5, 0x180 ;  /* 0x00000180050a7836 */ /* 0x000fe20000000000 */
[----:B------:R-:W-:Y:S01]  /*8be0*/  R2UR UR58, R11 ;  /* 0x000000000b3a72ca */ /* 0x000fe200000e0000 */
[C---:B------:R-:W-:Y:S01]  /*8bf0*/  VIADD R11, R6.reuse, 0x180 ;  /* 0x00000180060b7836 */ /* 0x040fe20000000000 */
[----:B------:R-:W-:Y:S01]  /*8c00*/  UMOV UR57, 0x40000040 ;  /* 0x4000004000397882 */ /* 0x000fe20000000000 */
[----:B------:R-:W-:Y:S01]  /*8c10*/  VIADD R6, R6, 0x200 ;  /* 0x0000020006067836 */ /* 0x000fe20000000000 */
[----:B------:R-:W-:Y:S02]  /*8c20*/  R2UR UR4, R10 ;  /* 0x000000000a0472ca */ /* 0x000fe400000e0000 */
[----:B------:R-:W-:-:S05]  /*8c30*/  R2UR UR5, R11 ;  /* 0x000000000b0572ca */ /* 0x000fca00000e0000 */
[----:B------:R-:W-:Y:S01]  /*8c40*/  UMOV UR49, UR59 ;  /* 0x0000003b00317c82 */ /* 0x000fe20008000000 */
[----:B------:R-:W-:Y:S01]  /*8c50*/  UMOV UR59, 0x8 ;  /* 0x00000008003b7882 */ /* 0x000fe20000000000 */
[----:B------:R-:W-:Y:S01]  /*8c60*/  UMOV UR48, UR58 ;  /* 0x0000003a00307c82 */ /* 0x000fe20008000000 */
[----:B------:R-:W-:-:S03]  /*8c70*/  IMAD.U32 R11, RZ, RZ, UR59 ;  /* 0x0000003bff0b7e24 */ /* 0x000fc6000f8e00ff */
[----:B------:R-:W-:Y:S02]  /*8c80*/  UMOV UR56, UR4 ;  /* 0x0000000400387c82 */ /* 0x000fe40008000000 */
[----:B------:R-:W-:Y:S01]  /*8c90*/  UMOV UR58, UR5 ;  /* 0x00000005003a7c82 */ /* 0x000fe20008000000 */
[----:B------:R-:W-:Y:S01]  /*8ca0*/  R2UR UR5, R6 ;  /* 0x00000000060572ca */ /* 0x000fe200000e0000 */
[----:B------:R-:W-:Y:S01]  /*8cb0*/  IMAD.U32 R10, RZ, RZ, UR58 ;  /* 0x0000003aff0a7e24 */ /* 0x000fe2000f8e00ff */
[----:B------:R-:W-:Y:S02]  /*8cc0*/  WARPGROUP.DEPBAR.LE gsb0, 0x0 ;  /* 0x00008000000079c5 */ /* 0x000fe40000010000 */
[----:B------:R-:W-:-:S06]  /*8cd0*/  WARPGROUP.ARRIVE ;  /* 0x00000000000079c5 */ /* 0x000fcc0000000000 */
[----:B------:R-:W-:Y:S01]  /*8ce0*/  HGMMA.64x64x16.F32.BF16 R24, gdesc[UR56].tnspA, R24, gsb0 ;  /* 0x20e00000381879f0 */ /* 0x000fe20008001818 */
[----:B------:R-:W-:Y:S01]  /*8cf0*/  R2UR UR59, R7 ;  /* 0x00000000073b72ca */ /* 0x000fe200000e0000 */
[----:B------:R-:W-:Y:S01]  /*8d00*/  VIADD R7, R5, 0x200 ;  /* 0x0000020005077836 */ /* 0x000fe20000000000 */
[----:B------:R-:W-:Y:S01]  /*8d10*/  R2UR UR58, R217 ;  /* 0x00000000d93a72ca */ /* 0x000fe200000e0000 */
[----:B------:R-:W-:Y:S01]  /*8d20*/  VIADD R217, R23, 0x400 ;  /* 0x0000040017d97836 */ /* 0x000fe20000000000 */
        /* <DEDUP_REMOVED lines=13> */
[----:B------:R-:W-:Y:S01]  /*8e00*/  UMOV UR25, UR29 ;  /* 0x0000001d00197c82 */ /* 0x000fe20008000000 */
[----:B------:R-:W-:Y:S01]  /*8e10*/  UMOV UR21, 0x40000040 ;  /* 0x4000004000157882 */ /* 0x000fe20000000000 */
[----:B------:R-:W-:Y:S01]  /*8e20*/  ULDC.64 UR4, c[0x0][0x2c0] ;  /* 0x0000b00000047ab9 */ /* 0x000fe20000000a00 */
[----:B------:R-:W-:-:S02]  /*8e30*/  WARPGROUP.DEPBAR.LE gsb0, 0x0 ;  /* 0x00008000000079c5 */ /* 0x000fc40000010000 */
[----:B------:R-:W-:-:S06]  /*8e40*/  WARPGROUP.ARRIVE ;  /* 0x00000000000079c5 */ /* 0x000fcc0000000000 */
[----:B------:R-:W-:Y:S01]  /*8e50*/  HGMMA.64x64x16.F32.BF16 R24, gdesc[UR56].tnspA, R24, gsb0 ;  /* 0x20e00000381879f0 */ /* 0x000fe20008001818 */
[----:B------:R-:W-:Y:S01]  /*8e60*/  R2UR UR59, R8 ;  /* 0x00000000083b72ca */ /* 0x000fe200000e0000 */
[----:B------:R-:W-:Y:S01]  /*8e70*/  UMOV UR57, 0x40000040 ;  /* 0x4000004000397882 */ /* 0x000fe20000000000 */
[----:B------:R-:W-:Y:S01]  /*8e80*/  R2UR UR58, R9 ;  /* 0x00000000093a72ca */ /* 0x000fe200000e0000 */
[----:B------:R-:W-:Y:S01]  /*8e90*/  VIADD R8, R23, 0x480 ;  /* 0x0000048017087836 */ /* 0x000fe20000000000 */
[----:B------:R-:W-:Y:S01]  /*8ea0*/  R2UR UR56, R217 ;  /* 0x00000000d93872ca */ /* 0x000fe200000e0000 */
[----:B------:R-:W-:-:S05]  /*8eb0*/  VIADD R217, R23, 0x500 ;  /* 0x0000050017d97836 */ /* 0x000fca0000000000 */
[----:B------:R-:W-:Y:S01]  /*8ec0*/  R2UR UR28, R217 ;  /* 0x00000000d91c72ca */ /* 0x000fe200000e0000 */
        /* <DEDUP_REMOVED lines=26> */
[----:B------:R-:W-:Y:S01]  /*9070*/  UMOV UR32, UR28 ;  /* 0x0000001c00207c82 */ /* 0x000fe20008000000 */
[----:B------:R-:W-:Y:S01]  /*9080*/  UMOV UR33, UR29 ;  /* 0x0000001d00217c82 */ /* 0x000fe20008000000 */
[----:B------:R-:W-:Y:S01]  /*9090*/  UMOV UR24, UR28 ;  /* 0x0000001c00187c82 */ /* 0x000fe20008000000 */
[----:B------:R-:W-:Y:S01]  /*90a0*/  VIADD R23, R23, 0x580 ;  /* 0x0000058017177836 */ /* 0x000fe20000000000 */
[----:B------:R-:W-:Y:S01]  /*90b0*/  UMOV UR9, UR21 ;  /* 0x0000001500097c82 */ /* 0x000fe20008000000 */
[----:B------:R-:W-:Y:S01]  /*90c0*/  IMAD.SHL.U32 R8, R3, 0x4000, RZ ;  /* 0x0000400003087824 */ /* 0x000fe200078e00ff */
[----:B------:R-:W-:-:S02]  /*90d0*/  WARPGROUP.DEPBAR.LE gsb0, 0x0 ;  /* 0x00008000000079c5 */ /* 0x000fc40000010000 */
[----:B------:R-:W-:Y:S01]  /*90e0*/  WARPGROUP.ARRIVE ;  /* 0x00000000000079c5 */ /* 0x000fe20000000000 */
[----:B------:R-:W-:Y:S02]  /*90f0*/  R2UR UR20, R23 ;  /* 0x00000000171472ca */ /* 0x000fe400000e0000 */
[----:B------:R-:W-:-:S03]  /*9100*/  IADD3 R9, P0, R8, R230, RZ ;  /* 0x000000e608097210 */ /* 0x000fc60007f1e0ff */
[----:B------:R-:W-:Y:S01]  /*9110*/  HGMMA.64x16x16.F32.BF16 R208, gdesc[UR56].tnspA.tnspB, R208, gsb0 ;  /* 0x6020000038d079f0 */ /* 0x000fe200080018d0 */
[----:B------:R-:W-:Y:S02]  /*9120*/  LEA.HI.X.SX32 R218, R8, R235, 0x1, P0 ;  /* 0x000000eb08da7211 */ /* 0x000fe400000f0eff */
[----:B------:R-:W-:-:S04]  /*9130*/  LEA R8, P0, R9, UR4, 0x2 ;  /* 0x0000000409087c11 */ /* 0x000fc8000f8010ff */
[----:B------:R-:W-:Y:S01]  /*9140*/  LEA.HI.X R9, R9, UR5, R218, 0x2, P0 ;  /* 0x0000000509097c11 */ /* 0x000fe200080f14da */
[----:B------:R-:W-:Y:S02]  /*9150*/  WARPGROUP.DEPBAR.LE gsb0, 0x0 ;  /* 0x00008000000079c5 */ /* 0x000fe40000010000 */
[----:B------:R-:W-:Y:S01]  /*9160*/  WARPGROUP.ARRIVE ;  /* 0x00000000000079c5 */ /* 0x000fe20000000000 */
[----:B------:R-:W-:Y:S01]  /*9170*/  UMOV UR8, UR20 ;  /* 0x0000001400087c82 */ /* 0x000fe20008000000 */
[----:B------:R-:W-:Y:S01]  /*9180*/  UMOV UR4, UR20 ;  /* 0x0000001400047c82 */ /* 0x000fe20008000000 */
[----:B------:R-:W-:Y:S01]  /*9190*/  UMOV UR5, UR21 ;  /* 0x0000001500057c82 */ /* 0x000fe20008000000 */
[----:B------:R-:W-:Y:S01]  /*91a0*/  UMOV UR12, UR20 ;  /* 0x00000014000c7c82 */ /* 0x000fe20008000000 */
[----:B------:R-:W-:Y:S01]  /*91b0*/  UMOV UR13, UR21 ;  /* 0x00000015000d7c82 */ /* 0x000fe20008000000 */
[----:B------:R-:W-:Y:S01]  /*91c0*/  HGMMA.64x16x16.F32.BF16 R144, gdesc[UR48].tnspA.tnspB, R144, gsb0 ;  /* 0x60200000309079f0 */ /* 0x000fe20008001890 */
[----:B------:R-:W-:Y:S01]  /*91d0*/  UMOV UR50, UR44 ;  /* 0x0000002c00327c82 */ /* 0x000fe20008000000 */
[----:B------:R-:W-:Y:S01]  /*91e0*/  UMOV UR51, UR45 ;  /* 0x0000002d00337c82 */ /* 0x000fe20008000000 */
[----:B------:R-:W-:Y:S01]  /*91f0*/  UMOV UR44, UR48 ;  /* 0x00000030002c7c82 */ /* 0x000fe20008000000 */
[----:B------:R-:W-:Y:S01]  /*9200*/  UMOV UR45, UR49 ;  /* 0x00000031002d7c82 */ /* 0x000fe20008000000 */
[----:B------:R-:W-:Y:S01]  /*9210*/  UMOV UR16, UR20 ;  /* 0x0000001400107c82 */ /* 0x000fe20008000000 */
[----:B------:R-:W-:Y:S01]  /*9220*/  UMOV UR17, UR21 ;  /* 0x0000001500117c82 */ /* 0x000fe20008000000 */
[----:B------:R-:W-:Y:S01]  /*9230*/  VIADD R22, R22, 0x14100 ;  /* 0x0001410016167836 */ /* 0x000fe20000000000 */
[----:B------:R1:W-:Y:S01]  /*9240*/  REDG.E.ADD.F32x4.FTZ.RN.STRONG.GPU desc[UR60][R8.64], R24 ;  /* 0x00000018080079a6 */ /* 0x0003e2000c10f7bc */
[----:B------:R-:W-:-:S02]  /*9250*/  WARPGROUP.DEPBAR.LE gsb0, 0x0 ;  /* 0x00008000000079c5 */ /* 0x000fc40000010000 */
[----:B------:R-:W-:Y:S01]  /*9260*/  WARPGROUP.ARRIVE ;  /* 0x00000000000079c5 */ /* 0x000fe20000000000 */
[----:B------:R-:W-:Y:S01]  /*9270*/  SHF.R.U32.HI R22, RZ, 0x4, R22 ;  /* 0x00000004ff167819 */ /* 0x000fe20000011616 */
[----:B------:R-:W-:Y:S01]  /*9280*/  UMOV UR59, 0x40 ;  /* 0x00000040003b7882 */ /* 0x000fe20000000000 */
[----:B-1----:R-:W-:Y:S01]  /*9290*/  LOP3.LUT R24, R216, 0x80000, RZ, 0xfc, !PT ;  /* 0x00080000d8187812 */ /* 0x002fe200078efcff */
[----:B------:R1:W-:Y:S02]  /*92a0*/  REDG.E.ADD.F32x4.FTZ.RN.STRONG.GPU desc[UR60][R8.64+0x800], R28 ;  /* 0x0008001c080079a6 */ /* 0x0003e4000c10f7bc */
[----:B------:R-:W-:Y:S01]  /*92b0*/  HGMMA.64x16x16.F32.BF16 R160, gdesc[UR48].tnspA.tnspB, R160, gsb0 ;  /* 0x6020000030a079f0 */ /* 0x000fe200080018a0 */
[----:B------:R-:W-:Y:S01]  /*92c0*/  UMOV UR50, UR52 ;  /* 0x0000003400327c82 */ /* 0x000fe20008000000 */
[----:B------:R-:W-:Y:S01]  /*92d0*/  UMOV UR51, UR53 ;  /* 0x0000003500337c82 */ /* 0x000fe20008000000 */
[----:B------:R-:W-:Y:S01]  /*92e0*/  UMOV UR52, UR48 ;  /* 0x0000003000347c82 */ /* 0x000fe20008000000 */
[----:B------:R-:W-:Y:S01]  /*92f0*/  UMOV UR53, UR49 ;  /* 0x0000003100357c82 */ /* 0x000fe20008000000 */
[----:B------:R-:W-:Y:S01]  /*9300*/  LOP3.LUT R237, R22, 0x3fff, RZ, 0xc0, !PT ;  /* 0x00003fff16ed7812 */ /* 0x000fe200078ec0ff */
[C---:B------:R-:W-:Y:S01]  /*9310*/  VIADD R23, R24.reuse, 0x80 ;  /* 0x0000008018177836 */ /* 0x040fe20000000000 */
[----:B------:R-:W-:Y:S01]  /*9320*/  PLOP3.LUT P0, PT, PT, PT, UP1, 0x40, 0x0 ;  /* 0x000000000000781c */ /* 0x000fe20003f0e818 */
[----:B------:R-:W-:Y:S01]  /*9330*/  VIADD R25, R24, 0x200 ;  /* 0x0000020018197836 */ /* 0x000fe20000000000 */
[----:B------:R1:W-:Y:S01]  /*9340*/  REDG.E.ADD.F32x4.FTZ.RN.STRONG.GPU desc[UR60][R8.64+0x1000], R32 ;  /* 0x00100020080079a6 */ /* 0x0003e2000c10f7bc */
[----:B------:R-:W-:-:S02]  /*9350*/  WARPGROUP.DEPBAR.LE gsb0, 0x0 ;  /* 0x00008000000079c5 */ /* 0x000fc40000010000 */
[----:B------:R-:W-:Y:S01]  /*9360*/  WARPGROUP.ARRIVE ;  /* 0x00000000000079c5 */ /* 0x000fe20000000000 */
[----:B------:R-:W-:Y:S01]  /*9370*/  IMAD R237, R2, 0x800, R237 ;  /* 0x0000080002ed7824 */ /* 0x000fe200078e02ed */
[----:B------:R1:W-:Y:S04]  /*9380*/  REDG.E.ADD.F32x4.FTZ.RN.STRONG.GPU desc[UR60][R8.64+0x1800], R36 ;  /* 0x00180024080079a6 */ /* 0x0003e8000c10f7bc */
[----:B------:R-:W-:Y:S01]  /*9390*/  HGMMA.64x16x16.F32.BF16 R176, gdesc[UR48].tnspA.tnspB, R176, gsb0 ;  /* 0x6020000030b079f0 */ /* 0x000fe200080018b0 */
[C---:B------:R-:W-:Y:S01]  /*93a0*/  VIADD R22, R24.reuse, 0x100 ;  /* 0x0000010018167836 */ /* 0x040fe20000000000 */
[----:B------:R1:W-:Y:S01]  /*93b0*/  REDG.E.ADD.F32x4.FTZ.RN.STRONG.GPU desc[UR60][R8.64+0x2000], R40 ;  /* 0x00200028080079a6 */ /* 0x0003e2000c10f7bc */
[----:B------:R-:W-:Y:S01]  /*93c0*/  VIADD R26, R24, 0x10 ;  /* 0x00000010181a7836 */ /* 0x000fe20000000000 */
[----:B------:R-:W-:-:S02]  /*93d0*/  UMOV UR51, 0x40 ;  /* 0x0000004000337882 */ /* 0x000fc40000000000 */
[----:B------:R1:W-:Y:S04]  /*93e0*/  REDG.E.ADD.F32x4.FTZ.RN.STRONG.GPU desc[UR60][R8.64+0x2800], R44 ;  /* 0x0028002c080079a6 */ /* 0x0003e8000c10f7bc */
[----:B------:R1:W-:Y:S04]  /*93f0*/  REDG.E.ADD.F32x4.FTZ.RN.STRONG.GPU desc[UR60][R8.64+0x3000], R48 ;  /* 0x00300030080079a6 */ /* 0x0003e8000c10f7bc */
[----:B------:R1:W-:Y:S01]  /*9400*/  REDG.E.ADD.F32x4.FTZ.RN.STRONG.GPU desc[UR60][R8.64+0x3800], R52 ;  /* 0x00380034080079a6 */ /* 0x0003e2000c10f7bc */
        /* <DEDUP_REMOVED lines=36> */
[----:B------:R-:W-:Y:S02]  /*9650*/  R2UR UR54, R24 ;  /* 0x00000000183672ca */ /* 0x000fe400000e0000 */
[----:B------:R-:W-:Y:S01]  /*9660*/  R2UR UR52, R237 ;  /* 0x00000000ed3472ca */ /* 0x000fe200000e0000 */
[----:B------:R-:W-:Y:S01]  /*9670*/  UMOV UR55, 0x40 ;  /* 0x0000004000377882 */ /* 0x000fe20000000000 */
[----:B------:R-:W-:Y:S01]  /*9680*/  UMOV UR53, 0x40000040 ;  /* 0x4000004000357882 */ /* 0x000fe20000000000 */
[----:B------:R-:W-:Y:S02]  /*9690*/  WARPGROUP.DEPBAR.LE gsb0, 0x0 ;  /* 0x00008000000079c5 */ /* 0x000fe40000010000 */
[----:B------:R-:W-:-:S08]  /*96a0*/  WARPGROUP.ARRIVE ;  /* 0x00000000000079c5 */ /* 0x000fd00000000000 */
[----:B------:R-:W-:Y:S01]  /*96b0*/  HGMMA.64x16x16.F32.BF16 R56, gdesc[UR52].tnspA.tnspB, R56, gsb0 ;  /* 0x60200000343879f0 */ /* 0x000fe20008001838 */
[----:B------:R-:W-:Y:S01]  /*96c0*/  R2UR UR24, R23 ;  /* 0x00000000171872ca */ /* 0x000fe200000e0000 */
[----:B------:R-:W-:Y:S01]  /*96d0*/  UMOV UR56, UR52 ;  /* 0x0000003400387c82 */ /* 0x000fe20008000000 */
[----:B------:R-:W-:-:S11]  /*96e0*/  UMOV UR57, UR53 ;  /* 0x0000003500397c82 */ /* 0x000fd60008000000 */
[----:B------:R-:W-:Y:S01]  /*96f0*/  UMOV UR58, UR24 ;  /* 0x00000018003a7c82 */ /* 0x000fe20008000000 */
[----:B------:R-:W-:Y:S02]  /*9700*/  WARPGROUP.DEPBAR.LE gsb0, 0x0 ;  /* 0x00008000000079c5 */ /* 0x000fe40000010000 */
[----:B------:R-:W-:-:S06]  /*9710*/  WARPGROUP.ARRIVE ;  /* 0x00000000000079c5 */ /* 0x000fcc0000000000 */
[----:B------:R-:W-:Y:S01]  /*9720*/  HGMMA.64x16x16.F32.BF16 R64, gdesc[UR56].tnspA.tnspB, R64, gsb0 ;  /* 0x60200000384079f0 */ /* 0x000fe20008001840 */
[----:B------:R-:W-:Y:S01]  /*9730*/  R2UR UR8, R22 ;  /* 0x00000000160872ca */ /* 0x000fe200000e0000 */
[----:B------:R-:W-:Y:S01]  /*9740*/  UMOV UR12, UR52 ;  /* 0x00000034000c7c82 */ /* 0x000fe20008000000 */
[----:B------:R-:W-:Y:S01]  /*9750*/  UMOV UR13, UR53 ;  /* 0x00000035000d7c82 */ /* 0x000fe20008000000 */
[----:B------:R-:W-:-:S10]  /*9760*/  UMOV UR15, 0x40 ;  /* 0x00000040000f7882 */ /* 0x000fd40000000000 */
[----:B------:R-:W-:Y:S01]  /*9770*/  UMOV UR14, UR8 ;  /* 0x00000008000e7c82 */ /* 0x000fe20008000000 */
[----:B------:R-:W-:Y:S02]  /*9780*/  WARPGROUP.DEPBAR.LE gsb0, 0x0 ;  /* 0x00008000000079c5 */ /* 0x000fe40000010000 */
[----:B------:R-:W-:-:S06]  /*9790*/  WARPGROUP.ARRIVE ;  /* 0x00000000000079c5 */ /* 0x000fcc0000000000 */
[----:B------:R-:W-:Y:S01]  /*97a0*/  HGMMA.64x16x16.F32.BF16 R72, gdesc[UR12].tnspA.tnspB, R72, gsb0 ;  /* 0x602000000c4879f0 */ /* 0x000fe20008001848 */
[----:B------:R-:W-:-:S05]  /*97b0*/  VIADD R22, R24, 0x180 ;  /* 0x0000018018167836 */ /* 0x000fca0000000000 */
        /* <DEDUP_REMOVED lines=8> */
[----:B------:R-:W-:Y:S01]  /*9840*/  R2UR UR4, R25 ;  /* 0x00000000190472ca */ /* 0x000fe200000e0000 */
[----:B------:R-:W-:Y:S01]  /*9850*/  IMAD.U32 R218, RZ, RZ, UR10 ;  /* 0x0000000affda7e24 */ /* 0x000fe2000f8e00ff */
[----:B------:R-:W-:Y:S01]  /*9860*/  UMOV UR8, UR52 ;  /* 0x0000003400087c82 */ /* 0x000fe20008000000 */
[----:B------:R-:W-:Y:S01]  /*9870*/  IMAD.U32 R219, RZ, RZ, UR11 ;  /* 0x0000000bffdb7e24 */ /* 0x000fe2000f8e00ff */
[----:B------:R-:W-:Y:S01]  /*9880*/  UMOV UR9, UR53 ;  /* 0x0000003500097c82 */ /* 0x000fe20008000000 */
[----:B------:R-:W-:-:S08]  /*9890*/  UMOV UR11, 0x40 ;  /* 0x00000040000b7882 */ /* 0x000fd00000000000 */
[----:B------:R-:W-:Y:S01]  /*98a0*/  UMOV UR10, UR4 ;  /* 0x00000004000a7c82 */ /* 0x000fe20008000000 */
[----:B------:R-:W-:Y:S02]  /*98b0*/  WARPGROUP.DEPBAR.LE gsb0, 0x0 ;  /* 0x00008000000079c5 */ /* 0x000fe40000010000 */
[----:B------:R-:W-:-:S06]  /*98c0*/  WARPGROUP.ARRIVE ;  /* 0x00000000000079c5 */ /* 0x000fcc0000000000 */
[----:B------:R-:W-:Y:S01]  /*98d0*/  HGMMA.64x16x16.F32.BF16 R88, gdesc[UR8].tnspA.tnspB, R88, gsb0 ;  /* 0x60200000085879f0 */ /* 0x000fe20008001858 */
[----:B------:R-:W-:Y:S01]  /*98e0*/  VIADD R25, R237, 0x80 ;  /* 0x00000080ed197836 */ /* 0x000fe20000000000 */
[----:B------:R-:W-:-:S04]  /*98f0*/  R2UR UR46, R26 ;  /* 0x000000001a2e72ca */ /* 0x000fc800000e0000 */
[----:B------:R-:W-:Y:S01]  /*9900*/  R2UR UR44, R25 ;  /* 0x00000000192c72ca */ /* 0x000fe200000e0000 */
[----:B------:R-:W-:Y:S01]  /*9910*/  UMOV UR47, 0x40 ;  /* 0x00000040002f7882 */ /* 0x000fe20000000000 */
[----:B------:R-:W-:Y:S01]  /*9920*/  UMOV UR45, 0x40000040 ;  /* 0x40000040002d7882 */ /* 0x000fe20000000000 */
[----:B------:R-:W-:Y:S02]  /*9930*/  WARPGROUP.DEPBAR.LE gsb0, 0x0 ;  /* 0x00008000000079c5 */ /* 0x000fe40000010000 */
[----:B------:R-:W-:-:S08]  /*9940*/  WARPGROUP.ARRIVE ;  /* 0x00000000000079c5 */ /* 0x000fd00000000000 */
[----:B------:R-:W-:Y:S01]  /*9950*/  HGMMA.64x16x16.F32.BF16 R56, gdesc[UR44].tnspA.tnspB, R56, gsb0 ;  /* 0x602000002c3879f0 */ /* 0x000fe20008001838 */
[----:B------:R-:W-:-:S05]  /*9960*/  VIADD R26, R24, 0x90 ;  /* 0x00000090181a7836 */ /* 0x000fca0000000000 */
        /* <DEDUP_REMOVED lines=36> */
[----:B------:R-:W-:Y:S02]  /*9bb0*/  WARPGROUP.DEPBAR.LE gsb0, 0x0 ;  /* 0x00008000000079c5 */ /* 0x000fe40000010000 */
[----:B------:R-:W-:-:S08]  /*9bc0*/  WARPGROUP.ARRIVE ;  /* 0x00000000000079c5 */ /* 0x000fd00000000000 */
[----:B------:R-:W-:Y:S01]  /*9bd0*/  HGMMA.64x16x16.F32.BF16 R88, gdesc[UR48].tnspA.tnspB, R88, gsb0 ;  /* 0x60200000305879f0 */ /* 0x000fe20008001858 */
[----:B------:R-:W-:Y:S02]  /*9be0*/  VIADD R26, R24, 0x20 ;  /* 0x00000020181a7836 */ /* 0x000fe40000000000 */
[----:B------:R-:W-:-:S03]  /*9bf0*/  VIADD R25, R237, 0x100 ;  /* 0x00000100ed197836 */ /* 0x000fc60000000000 */
[----:B------:R-:W-:Y:S02]  /*9c00*/  R2UR UR26, R26 ;  /* 0x000000001a1a72ca */ /* 0x000fe400000e0000 */
        /* <DEDUP_REMOVED lines=8> */
[----:B------:R-:W-:Y:S01]  /*9c90*/  UMOV UR40, UR24 ;  /* 0x0000001800287c82 */ /* 0x000fe20008000000 */
[----:B------:R-:W-:Y:S01]  /*9ca0*/  UMOV UR41, UR25 ;  /* 0x0000001900297c82 */ /* 0x000fe20008000000 */
[----:B------:R-:W-:Y:S01]  /*9cb0*/  UMOV UR43, 0x40 ;  /* 0x00000040002b7882 */ /* 0x000fe20000000000 */
[----:B------:R-:W-:Y:S02]  /*9cc0*/  WARPGROUP.DEPBAR.LE gsb0, 0x0 ;  /* 0x00008000000079c5 */ /* 0x000fe40000010000 */
[----:B------:R-:W-:-:S07]  /*9cd0*/  WARPGROUP.ARRIVE ;  /* 0x00000000000079c5 */ /* 0x000fce0000000000 */
        /* <DEDUP_REMOVED lines=51> */
[----:B------:R-:W-:-:S03]  /*a010*/  IMAD.U32 R216, RZ, RZ, UR14 ;  /* 0x0000000effd87e24 */ /* 0x000fc6000f8e00ff */
[----:B------:R-:W-:Y:S01]  /*a020*/  R2UR UR14, R25 ;  /* 0x00000000190e72ca */ /* 0x000fe200000e0000 */
[----:B------:R-:W-:Y:S01]  /*a030*/  IMAD.U32 R217, RZ, RZ, UR15 ;  /* 0x0000000fffd97e24 */ /* 0x000fe2000f8e00ff */
[----:B------:R-:W-:Y:S01]  /*a040*/  UMOV UR12, UR4 ;  /* 0x00000004000c7c82 */ /* 0x000fe20008000000 */
[----:B------:R-:W-:Y:S01]  /*a050*/  UMOV UR13, UR5 ;  /* 0x00000005000d7c82 */ /* 0x000fe20008000000 */
[----:B------:R-:W-:Y:S01]  /*a060*/  UMOV UR15, 0x40 ;  /* 0x00000040000f7882 */ /* 0x000fe20000000000 */
[----:B------:R-:W-:Y:S02]  /*a070*/  WARPGROUP.DEPBAR.LE gsb0, 0x0 ;  /* 0x00008000000079c5 */ /* 0x000fe40000010000 */
[----:B------:R-:W-:-:S06]  /*a080*/  WARPGROUP.ARRIVE ;  /* 0x00000000000079c5 */ /* 0x000fcc0000000000 */
        /* <DEDUP_REMOVED lines=11> */
[----:B------:R-:W-:Y:S02]  /*a140*/  IMAD.U32 R22, RZ, RZ, UR58 ;  /* 0x0000003aff167e24 */ /* 0x000fe4000f8e00ff */
[----:B------:R-:W-:Y:S01]  /*a150*/  IMAD.U32 R23, RZ, RZ, UR59 ;  /* 0x0000003bff177e24 */ /* 0x000fe2000f8e00ff */
[----:B------:R-:W-:Y:S02]  /*a160*/  WARPGROUP.DEPBAR.LE gsb0, 0x0 ;  /* 0x00008000000079c5 */ /* 0x000fe40000010000 */
[----:B-1----:R-:W-:Y:S05]  /*a170*/  @P0 BRA `(.L_x_328) ;  /* 0x0000000000040947 */ /* 0x002fea0003800000 */
[----:B------:R-:W-:Y:S01]  /*a180*/  BPT.TRAP 0x1 ;  /* 0x000000040000795c */ /* 0x000fe20000300000 */
.L_x_328:
[----:B------:R-:W-:Y:S01]  /*a190*/  VIADD R24, R5, 0x500 ;  /* 0x0000050005187836 */ /* 0x000fe20000000000 */
[----:B------:R-:W-:Y:S01]  /*a1a0*/  R2UR UR58, R20 ;  /* 0x00000000143a72ca */ /* 0x000fe200000e0000 */
[----:B------:R-:W-:Y:S01]  /*a1b0*/  UMOV UR57, 0x40000040 ;  /* 0x4000004000397882 */ /* 0x000fe20000000000 */
[----:B------:R-:W-:Y:S01]  /*a1c0*/  R2UR UR59, R21 ;  /* 0x00000000153b72ca */ /* 0x000fe200000e0000 */
[----:B------:R-:W-:Y:S01]  /*a1d0*/  VIADD R20, R5, 0x580 ;  /* 0x0000058005147836 */ /* 0x000fe20000000000 */
[----:B------:R-:W-:Y:S01]  /*a1e0*/  R2UR UR56, R24 ;  /* 0x00000000183872ca */ /* 0x000fe200000e0000 */
[----:B------:R-:W-:-:S05]  /*a1f0*/  VIADD R24, R17, 0x31838 ;  /* 0x0003183811187836 */ /* 0x000fca0000000000 */
[----:B------:R-:W-:-:S04]  /*a200*/  PRMT R24, RZ, 0x654, R24 ;  /* 0x00000654ff187816 */ /* 0x000fc80000000018 */
[----:B------:R1:W-:Y:S02]  /*a210*/  SYNCS.ARRIVE.TRANS64.RED.A1T0 RZ, [R24+URZ], RZ ;  /* 0x000000ff18ff79a7 */ /* 0x0003e4000810043f */
[----:B-1----:R-:W-:-:S06]  /*a220*/  WARPGROUP.ARRIVE ;  /* 0x00000000000079c5 */ /* 0x002fcc0000000000 */
        /* <DEDUP_REMOVED lines=41> */
[----:B------:R-:W-:-:S04]  /*a4c0*/  PLOP3.LUT P0, PT, PT, PT, UP1, 0x40, 0x0 ;  /* 0x000000000000781c */ /* 0x000fc80003f0e818 */
[----:B------:R-:W-:Y:S01]  /*a4d0*/  HGMMA.64x16x16.F32.BF16 R96, gdesc[UR52].tnspA.tnspB, R96, gsb0 ;  /* 0x60200000346079f0 */ /* 0x000fe20008001860 */
[----:B------:R-:W-:Y:S01]  /*a4e0*/  R2UR UR54, R22 ;  /* 0x00000000163672ca */ /* 0x000fe200000e0000 */
[----:B------:R1:W-:Y:S01]  /*a4f0*/  REDG.E.ADD.F32x4.FTZ.RN.STRONG.GPU desc[UR60][R8.64+0x4000], R24 ;  /* 0x00400018080079a6 */ /* 0x0003e2000c10f7bc */
[----:B------:R-:W-:Y:S02]  /*a500*/  R2UR UR55, R23 ;  /* 0x00000000173772ca */ /* 0x000fe400000e0000 */
[----:B------:R-:W-:Y:S01]  /*a510*/  R2UR UR44, R5 ;  /* 0x00000000052c72ca */ /* 0x000fe200000e0000 */
[----:B------:R-:W-:Y:S02]  /*a520*/  WARPGROUP.DEPBAR.LE gsb0, 0x0 ;  /* 0x00008000000079c5 */ /* 0x000fe40000010000 */
[----:B------:R-:W-:Y:S01]  /*a530*/  WARPGROUP.ARRIVE ;  /* 0x00000000000079c5 */ /* 0x000fe20000000000 */
[----:B------:R-:W-:Y:S01]  /*a540*/  UMOV UR41, UR25 ;  /* 0x0000001900297c82 */ /* 0x000fe20008000000 */
[----:B------:R-:W-:Y:S01]  /*a550*/  UMOV UR37, UR25 ;  /* 0x0000001900257c82 */ /* 0x000fe20008000000 */
[----:B------:R-:W-:Y:S01]  /*a560*/  UMOV UR33, UR25 ;  /* 0x0000001900217c82 */ /* 0x000fe20008000000 */
[----:B------:R-:W-:Y:S01]  /*a570*/  UMOV UR21, UR5 ;  /* 0x0000000500157c82 */ /* 0x000fe20008000000 */
[----:B------:R-:W-:-:S03]  /*a580*/  UMOV UR17, UR5 ;  /* 0x0000000500117c82 */ /* 0x000fc60008000000 */
[----:B------:R-:W-:Y:S01]  /*a590*/  HGMMA.64x16x16.F32.BF16 R104, gdesc[UR52].tnspA.tnspB, R104, gsb0 ;  /* 0x60200000346879f0 */ /* 0x000fe20008001868 */
[----:B------:R-:W-:Y:S01]  /*a5a0*/  R2UR UR54, R216 ;  /* 0x00000000d83672ca */ /* 0x000fe200000e0000 */
[----:B------:R-:W-:Y:S01]  /*a5b0*/  UMOV UR13, UR5 ;  /* 0x00000005000d7c82 */ /* 0x000fe20008000000 */
[----:B------:R-:W-:Y:S01]  /*a5c0*/  R2UR UR55, R217 ;  /* 0x00000000d93772ca */ /* 0x000fe200000e0000 */
[----:B------:R1:W-:Y:S01]  /*a5d0*/  REDG.E.ADD.F32x4.FTZ.RN.STRONG.GPU desc[UR60][R8.64+0x4800], R28 ;  /* 0x0048001c080079a6 */ /* 0x0003e2000c10f7bc */
[----:B------:R-:W-:-:S03]  /*a5e0*/  VIADD R5, R237, 0x500 ;  /* 0x00000500ed057836 */ /* 0x000fc60000000000 */
[----:B------:R1:W-:Y:S01]  /*a5f0*/  REDG.E.ADD.F32x4.FTZ.RN.STRONG.GPU desc[UR60][R8.64+0x5000], R32 ;  /* 0x00500020080079a6 */ /* 0x0003e2000c10f7bc */
[----:B------:R-:W-:Y:S02]  /*a600*/  WARPGROUP.DEPBAR.LE gsb0, 0x0 ;  /* 0x00008000000079c5 */ /* 0x000fe40000010000 */
[----:B------:R-:W-:Y:S01]  /*a610*/  WARPGROUP.ARRIVE ;  /* 0x00000000000079c5 */ /* 0x000fe20000000000 */
[----:B------:R-:W-:Y:S01]  /*a620*/  R2UR UR24, R5 ;  /* 0x00000000051872ca */ /* 0x000fe200000e0000 */
[----:B------:R-:W-:Y:S01]  /*a630*/  VIADD R237, R237, 0x580 ;  /* 0x00000580eded7836 */ /* 0x000fe20000000000 */
[----:B------:R1:W-:Y:S03]  /*a640*/  REDG.E.ADD.F32x4.FTZ.RN.STRONG.GPU desc[UR60][R8.64+0x5800], R36 ;  /* 0x00580024080079a6 */ /* 0x0003e6000c10f7bc */
[----:B------:R-:W-:Y:S01]  /*a650*/  HGMMA.64x16x16.F32.BF16 R112, gdesc[UR52].tnspA.tnspB, R112, gsb0 ;  /* 0x60200000347079f0 */ /* 0x000fe20008001870 */
[----:B------:R-:W-:Y:S01]  /*a660*/  R2UR UR54, R218 ;  /* 0x00000000da3672ca */ /* 0x000fe200000e0000 */
[----:B------:R1:W-:Y:S01]  /*a670*/  REDG.E.ADD.F32x4.FTZ.RN.STRONG.GPU desc[UR60][R8.64+0x6000], R40 ;  /* 0x00600028080079a6 */ /* 0x0003e2000c10f7bc */
[----:B------:R-:W-:-:S05]  /*a680*/  R2UR UR55, R219 ;  /* 0x00000000db3772ca */ /* 0x000fca00000e0000 */
[----:B------:R-:W-:Y:S01]  /*a690*/  UMOV UR40, UR24 ;  /* 0x0000001800287c82 */ /* 0x000fe20008000000 */
[----:B------:R-:W-:Y:S01]  /*a6a0*/  UMOV UR36, UR24 ;  /* 0x0000001800247c82 */ /* 0x000fe20008000000 */
[----:B------:R-:W-:Y:S01]  /*a6b0*/  UMOV UR32, UR24 ;  /* 0x0000001800207c82 */ /* 0x000fe20008000000 */
[----:B------:R-:W-:Y:S01]  /*a6c0*/  R2UR UR4, R237 ;  /* 0x00000000ed0472ca */ /* 0x000fe200000e0000 */
[----:B------:R1:W-:Y:S04]  /*a6d0*/  REDG.E.ADD.F32x4.FTZ.RN.STRONG.GPU desc[UR60][R8.64+0x6800], R44 ;  /* 0x0068002c080079a6 */ /* 0x0003e8000c10f7bc */
[----:B------:R1:W-:Y:S04]  /*a6e0*/  REDG.E.ADD.F32x4.FTZ.RN.STRONG.GPU desc[UR60][R8.64+0x7000], R48 ;  /* 0x00700030080079a6 */ /* 0x0003e8000c10f7bc */
[----:B------:R1:W-:Y:S04]  /*a6f0*/  REDG.E.ADD.F32x4.FTZ.RN.STRONG.GPU desc[UR60][R8.64+0x7800], R52 ;  /* 0x00780034080079a6 */ /* 0x0003e8000c10f7bc */
        /* <DEDUP_REMOVED lines=69> */
[----:B-1----:R-:W-:Y:S05]  /*ab50*/  @P0 BRA `(.L_x_329) ;  /* 0x0000000000040947 */ /* 0x002fea0003800000 */
[----:B------:R-:W-:Y:S01]  /*ab60*/  BPT.TRAP 0x1 ;  /* 0x000000040000795c */ /* 0x000fe20000300000 */
.L_x_329:
[----:B------:R-:W-:Y:S01]  /*ab70*/  R2UR UR4, R228 ;  /* 0x00000000e40472ca */ /* 0x000fe200000e0000 */
[----:B------:R-:W-:Y:S02]  /*ab80*/  VIADD R3, R3, 0x1 ;  /* 0x0000000103037836 */ /* 0x000fe40000000000 */
[----:B------:R-:W-:Y:S02]  /*ab90*/  VIADD R2, R2, 0x1 ;  /* 0x0000000102027836 */ /* 0x000fe40000000000 */
[----:B------:R-:W-:Y:S01]  /*aba0*/  VIADD R16, R16, 0x31820 ;  /* 0x0003182010107836 */ /* 0x000fe20000000000 */
[----:B------:R-:W-:Y:S02]  /*abb0*/  ISETP.GE.AND P1, PT, R3, R234, PT ;  /* 0x000000ea0300720c */ /* 0x000fe40003f26270 */
[----:B------:R-:W-:Y:S02]  /*abc0*/  ISETP.NE.AND P0, PT, R2, 0x2, PT ;  /* 0x000000020200780c */ /* 0x000fe40003f05270 */
[----:B------:R-:W-:-:S02]  /*abd0*/  PRMT R16, RZ, 0x654, R16 ;  /* 0x00000654ff107816 */ /* 0x000fc40000000010 */
[----:B------:R-:W-:Y:S01]  /*abe0*/  SEL R6, RZ, 0x1, P0 ;  /* 0x00000001ff067807 */ /* 0x000fe20000000000 */
[----:B------:R-:W-:Y:S01]  /*abf0*/  ULOP3.LUT UR4, UR4, 0x1, URZ, 0x3c, !UPT ;  /* 0x0000000104047892 */ /* 0x000fe2000f8e3c3f */
[----:B------:R1:W-:Y:S01]  /*ac00*/  SYNCS.ARRIVE.TRANS64.RED.A1T0 RZ, [R16+URZ], RZ ;  /* 0x000000ff10ff79a7 */ /* 0x0003e2000810043f */
[----:B------:R-:W-:Y:S02]  /*ac10*/  SEL R2, R2, RZ, P0 ;  /* 0x000000ff02027207 */ /* 0x000fe40000000000 */
[----:B------:R-:W-:Y:S02]  /*ac20*/  LOP3.LUT R19, R19, R6, RZ, 0x3c, !PT ;  /* 0x0000000613137212 */ /* 0x000fe400078e3cff */
[----:B------:R-:W-:Y:S01]  /*ac30*/  IMAD.U32 R228, RZ, RZ, UR4 ;  /* 0x00000004ffe47e24 */ /* 0x000fe2000f8e00ff */
[----:B------:R-:W-:Y:S06]  /*ac40*/  @!P1 BRA `(.L_x_330) ;  /* 0xffffff6800b09947 */ /* 0x000fec000383ffff */
        /* <DEDUP_REMOVED lines=82> */
.L_x_309:
[----:B------:R-:W-:Y:S05]  /*b170*/  @P0 BRA `(.L_x_331) ;  /* 0x0000001000200947 */ /* 0x000fea0003800000 */
[----:B------:R-:W2:Y:S01]  /*b180*/  S2UR UR4, SR_CgaCtaId ;  /* 0x00000000000479c3 */ /* 0x000ea20000008800 */
[----:B------:R-:W-:Y:S02]  /*b190*/  UMOV UR37, 0x400 ;  /* 0x0000040000257882 */ /* 0x000fe40000000000 */
[----:B--2---:R-:W-:-:S06]  /*b1a0*/  ULEA UR37, UR4, UR37, 0x18 ;  /* 0x0000002504257291 */ /* 0x004fcc000f8ec03f */
[----:B-1----:R-:W-:-:S05]  /*b1b0*/  IMAD.U32 R16, RZ, RZ, UR37 ;  /* 0x00000025ff107e24 */ /* 0x002fca000f8e00ff */
        /* <DEDUP_REMOVED lines=18> */
.L_x_332:
        /* <DEDUP_REMOVED lines=20> */
.L_x_333:
        /* <DEDUP_REMOVED lines=18> */
.L_x_334:
        /* <DEDUP_REMOVED lines=18> */
.L_x_335:
[----:B------:R-:W1:Y:S01]  /*b660*/  S2R R0, SR_TID.X ;  /* 0x0000000000007919 */ /* 0x000e620000002100 */
[----:B------:R-:W-:Y:S05]  /*b670*/  WARPSYNC.ALL ;  /* 0x0000000000007948 */ /* 0x000fea0003800000 */
[----:B------:R-:W-:Y:S01]  /*b680*/  BAR.SYNC.DEFER_BLOCKING 0x1, 0x100 ;  /* 0x0044000000007b1d */ /* 0x000fe20000010000 */
        /* <DEDUP_REMOVED lines=12> */
[----:B------:R-:W-:Y:S01]  /*b750*/  F2FP.BF16.F32.PACK_AB R155, R159, R158 ;  /* 0x0000009e9f9b723e */ /* 0x000fe200000010ff */
[----:B-1----:R-:W-:Y:S01]  /*b760*/  VIADD R6, R0, 0xffffff80 ;  /* 0xffffff8000067836 */ /* 0x002fe20000000000 */
[----:B------:R-:W-:Y:S02]  /*b770*/  F2FP.BF16.F32.PACK_AB R161, R163, R162 ;  /* 0x000000a2a3a1723e */ /* 0x000fe400000010ff */
[----:B------:R-:W-:Y:S01]  /*b780*/  F2FP.BF16.F32.PACK_AB R168, R169, R168 ;  /* 0x000000a8a9a8723e */ /* 0x000fe200000010ff */
[----:B------:R-:W-:Y:S01]  /*b790*/  IMAD.SHL.U32 R0, R6, 0x40, RZ ;  /* 0x0000004006007824 */ /* 0x000fe200078e00ff */
[----:B------:R-:W-:-:S02]  /*b7a0*/  SHF.R.S32.HI R7, RZ, 0x1f, R6 ;  /* 0x0000001fff077819 */ /* 0x000fc40000011406 */
[----:B------:R-:W-:Y:S02]  /*b7b0*/  F2FP.BF16.F32.PACK_AB R162, R165, R164 ;  /* 0x000000a4a5a2723e */ /* 0x000fe400000010ff */
[CC--:B------:R-:W-:Y:S02]  /*b7c0*/  LEA.HI R2, R7.reuse, R6.reuse, RZ, 0x5 ;  /* 0x0000000607027211 */ /* 0x0c0fe400078f28ff */
        /* <DEDUP_REMOVED lines=12> */
[----:B------:R-:W-:-:S02]  /*b890*/  SHF.R.U32.HI R3, RZ, 0x3, R2 ;  /* 0x00000003ff037819 */ /* 0x000fc40000011602 */
[----:B------:R-:W-:Y:S01]  /*b8a0*/  SHF.R.S32.HI R6, RZ, 0x7, R6 ;  /* 0x00000007ff067819 */ /* 0x000fe20000011406 */
[----:B------:R-:W1:Y:S01]  /*b8b0*/  SHFL.IDX PT, R2, R8, RZ, 0x1f ;  /* 0x00001fff08027589 */ /* 0x000e6200000e0000 */
[----:B------:R-:W-:Y:S02]  /*b8c0*/  LOP3.LUT R0, R0, R3, RZ, 0x3c, !PT ;  /* 0x0000000300007212 */ /* 0x000fe400078e3cff */
[----:B------:R-:W-:Y:S01]  /*b8d0*/  F2FP.BF16.F32.PACK_AB R163, R167, R166 ;  /* 0x000000a6a7a3723e */ /* 0x000fe200000010ff */
[----:B------:R-:W-:Y:S01]  /*b8e0*/  IMAD R5, R6, 0xa, R5 ;  /* 0x0000000a06057824 */ /* 0x000fe200078e0205 */
[----:B------:R-:W-:Y:S02]  /*b8f0*/  F2FP.BF16.F32.PACK_AB R169, R171, R170 ;  /* 0x000000aaaba9723e */ /* 0x000fe400000010ff */
[----:B------:R-:W-:Y:S01]  /*b900*/  F2FP.BF16.F32.PACK_AB R176, R177, R176 ;  /* 0x000000b0b1b0723e */ /* 0x000fe200000010ff */
[----:B------:R-:W-:Y:S01]  /*b910*/  IMAD.U32 R0, R5, 0x200, R0 ;  /* 0x0000020005007824 */ /* 0x000fe200078e0000 */
[----:B------:R-:W-:-:S02]  /*b920*/  F2FP.BF16.F32.PACK_AB R170, R173, R172 ;  /* 0x000000acadaa723e */ /* 0x000fc400000010ff */
[----:B------:R-:W-:Y:S02]  /*b930*/  F2FP.BF16.F32.PACK_AB R171, R175, R174 ;  /* 0x000000aeafab723e */ /* 0x000fe400000010ff */
[----:B------:R-:W-:Y:S02]  /*b940*/  LEA R0, R0, UR37, 0x1 ;  /* 0x0000002500007c11 */ /* 0x000fe4000f8e08ff */
[----:B------:R-:W-:Y:S02]  /*b950*/  F2FP.BF16.F32.PACK_AB R177, R179, R178 ;  /* 0x000000b2b3b1723e */ /* 0x000fe400000010ff */
[----:B------:R-:W-:Y:S01]  /*b960*/  F2FP.BF16.F32.PACK_AB R184, R185, R184 ;  /* 0x000000b8b9b8723e */ /* 0x000fe200000010ff */
[----:B------:R2:W-:Y:S01]  /*b970*/  STSM.16.MT88.4 [R0+0xa000], R136 ;  /* 0x00a0008800007844 */ /* 0x0005e20000004200 */
[----:B------:R-:W-:Y:S02]  /*b980*/  F2FP.BF16.F32.PACK_AB R178, R181, R180 ;  /* 0x000000b4b5b2723e */ /* 0x000fe400000010ff */
[----:B------:R-:W-:Y:S01]  /*b990*/  F2FP.BF16.F32.PACK_AB R179, R183, R182 ;  /* 0x000000b6b7b3723e */ /* 0x000fe200000010ff */
[----:B------:R2:W-:Y:S01]  /*b9a0*/  STSM.16.MT88.4 [R0+0xf000], R144 ;  /* 0x00f0009000007844 */ /* 0x0005e20000004200 */
[----:B------:R-:W-:-:S02]  /*b9b0*/  F2FP.BF16.F32.PACK_AB R185, R187, R186 ;  /* 0x000000babbb9723e */ /* 0x000fc400000010ff */
[----:B------:R-:W-:Y:S01]  /*b9c0*/  F2FP.BF16.F32.PACK_AB R192, R193, R192 ;  /* 0x000000c0c1c0723e */ /* 0x000fe200000010ff */
[----:B------:R2:W-:Y:S01]  /*b9d0*/  STSM.16.MT88.4 [R0+0xa800], R152 ;  /* 0x00a8009800007844 */ /* 0x0005e20000004200 */
        /* <DEDUP_REMOVED lines=19> */
[----:B------:R-:W-:Y:S02]  /*bb10*/  F2FP.BF16.F32.PACK_AB R96, R97, R96 ;  /* 0x000000606160723e */ /* 0x000fe400000010ff */
[----:B------:R-:W-:Y:S01]  /*bb20*/  F2FP.BF16.F32.PACK_AB R4, R57, R56 ;  /* 0x000000383904723e */ /* 0x000fe200000010ff */
[----:B------:R2:W-:Y:S01]  /*bb30*/  STSM.16.MT88.4 [R0+0x11000], R208 ;  /* 0x011000d000007844 */ /* 0x0005e20000004200 */
[----:B------:R-:W-:Y:S02]  /*bb40*/  F2FP.BF16.F32.PACK_AB R5, R59, R58 ;  /* 0x0000003a3b05723e */ /* 0x000fe400000010ff */
[----:B------:R-:W-:-:S02]  /*bb50*/  F2FP.BF16.F32.PACK_AB R6, R61, R60 ;  /* 0x0000003c3d06723e */ /* 0x000fc400000010ff */
[----:B------:R-:W-:Y:S02]  /*bb60*/  F2FP.BF16.F32.PACK_AB R7, R63, R62 ;  /* 0x0000003e3f07723e */ /* 0x000fe400000010ff */
[----:B------:R-:W-:Y:S02]  /*bb70*/  F2FP.BF16.F32.PACK_AB R97, R99, R98 ;  /* 0x000000626361723e */ /* 0x000fe400000010ff */
[----:B------:R-:W-:Y:S01]  /*bb80*/  F2FP.BF16.F32.PACK_AB R64, R65, R64 ;  /* 0x000000404140723e */ /* 0x000fe200000010ff */
[----:B------:R2:W-:Y:S01]  /*bb90*/  STSM.16.MT88.4 [R0], R4 ;  /* 0x0000000400007844 */ /* 0x0005e20000004200 */
[----:B------:R-:W-:Y:S02]  /*bba0*/  F2FP.BF16.F32.PACK_AB R98, R101, R100 ;  /* 0x000000646562723e */ /* 0x000fe400000010ff */
[----:B------:R-:W-:Y:S02]  /*bbb0*/  F2FP.BF16.F32.PACK_AB R99, R103, R102 ;  /* 0x000000666763723e */ /* 0x000fe400000010ff */
[----:B------:R-:W-:-:S02]  /*bbc0*/  F2FP.BF16.F32.PACK_AB R65, R67, R66 ;  /* 0x000000424341723e */ /* 0x000fc400000010ff */
[----:B------:R-:W-:Y:S01]  /*bbd0*/  F2FP.BF16.F32.PACK_AB R104, R105, R104 ;  /* 0x000000686968723e */ /* 0x000fe200000010ff */
[----:B------:R2:W-:Y:S01]  /*bbe0*/  STSM.16.MT88.4 [R0+0x5000], R96 ;  /* 0x0050006000007844 */ /* 0x0005e20000004200 */
[----:B------:R-:W-:Y:S02]  /*bbf0*/  F2FP.BF16.F32.PACK_AB R66, R69, R68 ;  /* 0x000000444542723e */ /* 0x000fe400000010ff */
[----:B------:R-:W-:Y:S02]  /*bc00*/  F2FP.BF16.F32.PACK_AB R67, R71, R70 ;  /* 0x000000464743723e */ /* 0x000fe400000010ff */
[----:B------:R-:W-:Y:S02]  /*bc10*/  F2FP.BF16.F32.PACK_AB R105, R107, R106 ;  /* 0x0000006a6b69723e */ /* 0x000fe400000010ff */
[----:B------:R-:W-:Y:S01]  /*bc20*/  F2FP.BF16.F32.PACK_AB R72, R73, R72 ;  /* 0x000000484948723e */ /* 0x000fe200000010ff */
[----:B------:R2:W-:Y:S01]  /*bc30*/  STSM.16.MT88.4 [R0+0x800], R64 ;  /* 0x0008004000007844 */ /* 0x0005e20000004200 */
[----:B------:R-:W-:-:S02]  /*bc40*/  F2FP.BF16.F32.PACK_AB R106, R109, R108 ;  /* 0x0000006c6d6a723e */ /* 0x000fc400000010ff */
[----:B------:R-:W-:Y:S02]  /*bc50*/  F2FP.BF16.F32.PACK_AB R107, R111, R110 ;  /* 0x0000006e6f6b723e */ /* 0x000fe400000010ff */
[----:B------:R-:W-:Y:S02]  /*bc60*/  F2FP.BF16.F32.PACK_AB R73, R75, R74 ;  /* 0x0000004a4b49723e */ /* 0x000fe400000010ff */
[----:B------:R-:W-:Y:S01]  /*bc70*/  F2FP.BF16.F32.PACK_AB R112, R113, R112 ;  /* 0x000000707170723e */ /* 0x000fe200000010ff */
[----:B------:R2:W-:Y:S01]  /*bc80*/  STSM.16.MT88.4 [R0+0x5800], R104 ;  /* 0x0058006800007844 */ /* 0x0005e20000004200 */
        /* <DEDUP_REMOVED lines=26> */
[----:B-1----:R-:W-:-:S03]  /*be30*/  ISETP.NE.AND P0, PT, R2, 0x7, PT ;  /* 0x000000070200780c */ /* 0x002fc60003f05270 */
[----:B------:R2:W-:Y:S01]  /*be40*/  STSM.16.MT88.4 [R0+0x7000], R128 ;  /* 0x0070008000007844 */ /* 0x0005e20000004200 */
[----:B------:R-:W-:Y:S01]  /*be50*/  @!PT LDS RZ, [RZ] ;  /* 0x00000000fffff984 */ /* 0x000fe20000000800 */
[----:B------:R-:W-:Y:S01]  /*be60*/  @!PT LDS RZ, [RZ] ;  /* 0x00000000fffff984 */ /* 0x000fe20000000800 */
[----:B------:R-:W-:Y:S01]  /*be70*/  @!PT LDS RZ, [RZ] ;  /* 0x00000000fffff984 */ /* 0x000fe20000000800 */
[----:B------:R1:W-:Y:S06]  /*be80*/  MEMBAR.ALL.CTA ;  /* 0x0000000000007992 */ /* 0x0003ec0000008000 */
[----:B-1----:R-:W1:Y:S02]  /*be90*/  FENCE.VIEW.ASYNC.S ;  /* 0x00000000000073c6 */ /* 0x002e640000000000 */
[----:B-1----:R-:W-:Y:S06]  /*bea0*/  BAR.ARV 0x1, 0x120 ;  /* 0x0044800000007b1d */ /* 0x002fec0000002000 */
[----:B------:R-:W-:Y:S05]  /*beb0*/  @P0 BRA `(.L_x_336) ;  /* 0x0000000000c80947 */ /* 0x000fea0003800000 */
[----:B------:R-:W-:Y:S01]  /*bec0*/  BAR.SYNC.DEFER_BLOCKING 0x1, 0x120 ;  /* 0x0044800000007b1d */ /* 0x000fe20000010000 */
[----:B------:R-:W-:-:S05]  /*bed0*/  ELECT P0, URZ, PT ;  /* 0x00000000003f782f */ /* 0x000fca0003800000 */
[----:B------:R-:W-:Y:S08]  /*bee0*/  BSSY B0, `(.L_x_336) ;  /* 0x000002f000007945 */ /* 0x000ff00003800000 */
[----:B------:R-:W-:Y:S05]  /*bef0*/  @!P0 BRA `(.L_x_337) ;  /* 0x0000000000b48947 */ /* 0x000fea0003800000 */
[----:B------:R-:W1:Y:S01]  /*bf00*/  S2UR UR10, SR_CTAID.X ;  /* 0x00000000000a79c3 */ /* 0x000e620000002500 */
        /* <DEDUP_REMOVED lines=16> */
[----:B-1----:R-:W-:Y:S01]  /*c010*/  UIMAD UR10, UR10, 0x50, URZ ;  /* 0x000000500a0a78a4 */ /* 0x002fe2000f8e023f */
        /* <DEDUP_REMOVED lines=16> */
[----:B-1----:R-:W-:Y:S01]  /*c120*/  UMOV UR8, UR37 ;  /* 0x0000002500087c82 */ /* 0x002fe20008000000 */
[----:B------:R-:W-:Y:S01]  /*c130*/  UTMASTG.4D [UR32], [UR4] ;  /* 0x00000020040073b5 */ /* 0x000fe20008018000 */
[----:B---3--:R-:W-:Y:S01]  /*c140*/  UIADD3 UR16, UR37, 0x5000, URZ ;  /* 0x0000500025107890 */ /* 0x008fe2000fffe03f */
[----:B------:R-:W-:Y:S01]  /*c150*/  UMOV UR17, 0x80 ;  /* 0x0000008000117882 */ /* 0x000fe20000000000 */
[----:B------:R1:W-:Y:S01]  /*c160*/  UTMASTG.4D [UR8], [UR6] ;  /* 0x00000008060073b5 */ /* 0x0003e20008018000 */
[----:B------:R3:W-:Y:S06]  /*c170*/  UTMASTG.4D [UR24], [UR6] ;  /* 0x00000018060073b5 */ /* 0x0007ec0008018000 */
[----:B------:R3:W-:Y:S01]  /*c180*/  UTMASTG.4D [UR16], [UR6] ;  /* 0x00000010060073b5 */ /* 0x0007e20008018000 */
[----:B-1----:R-:W-:Y:S01]  /*c190*/  UIADD3 UR8, UR37, 0x7800, URZ ;  /* 0x0000780025087890 */ /* 0x002fe2000fffe03f */
[----:B------:R-:W-:-:S08]  /*c1a0*/  UMOV UR9, 0xc0 ;  /* 0x000000c000097882 */ /* 0x000fd00000000000 */
[----:B------:R3:W-:Y:S02]  /*c1b0*/  UTMASTG.4D [UR8], [UR6] ;  /* 0x00000008060073b5 */ /* 0x0007e40008018000 */
[----:B---3--:R0:W-:Y:S02]  /*c1c0*/  UTMACMDFLUSH ;  /* 0x00000000000079b7 */ /* 0x0081e40000000000 */
.L_x_337:
[----:B------:R-:W-:Y:S05]  /*c1d0*/  BSYNC B0 ;  /* 0x0000000000007941 */ /* 0x000fea0003800000 */
.L_x_336:
[----:B------:R-:W-:-:S04]  /*c1e0*/  DEPBAR.LE SB0, 0x0 ;  /* 0x000080000000791a */ /* 0x000fc80000000000 */
[----:B------:R-:W-:Y:S05]  /*c1f0*/  EXIT ;  /* 0x000000000000794d */ /* 0x000fea0003800000 */
.L_x_331:
[----:B------:R-:W2:Y:S01]  /*c200*/  S2R R0, SR_TID.X ;  /* 0x0000000000007919 */ /* 0x000ea20000002100 */
[----:B------:R-:W3:Y:S01]  /*c210*/  S2UR UR8, SR_CTAID.Y ;  /* 0x00000000000879c3 */ /* 0x000ee20000002600 */
[----:B------:R-:W-:Y:S01]  /*c220*/  BSSY B0, `(.L_x_338) ;  /* 0x0000033000007945 */ /* 0x000fe20003800000 */
[----:B------:R-:W4:Y:S06]  /*c230*/  S2R R11, SR_CTAID.X ;  /* 0x00000000000b7919 */ /* 0x000f2c0000002500 */
[----:B------:R-:W5:Y:S08]  /*c240*/  LDC.64 R4, c[0x0][0x820] ;  /* 0x00020800ff047b82 */ /* 0x000f700000000a00 */
[----:B------:R-:W4:Y:S08]  /*c250*/  LDC.64 R20, c[0x0][0x808] ;  /* 0x00020200ff147b82 */ /* 0x000f300000000a00 */
[----:B------:R-:W1:Y:S01]  /*c260*/  S2UR UR6, SR_CTAID.Z ;  /* 0x00000000000679c3 */ /* 0x000e620000002700 */
[----:B---3--:R-:W-:Y:S01]  /*c270*/  USHF.R.S32.HI UR9, URZ, 0x1f, UR8 ;  /* 0x0000001f3f097899 */ /* 0x008fe20008011408 */
[----:B--2---:R-:W-:-:S06]  /*c280*/  VIADD R3, R0, 0xffffff80 ;  /* 0xffffff8000037836 */ /* 0x004fcc0000000000 */
[----:B------:R-:W2:Y:S01]  /*c290*/  LDC.64 R12, c[0x0][0x828] ;  /* 0x00020a00ff0c7b82 */ /* 0x000ea20000000a00 */
[----:B------:R-:W-:-:S04]  /*c2a0*/  SHF.R.S32.HI R0, RZ, 0x1f, R3 ;  /* 0x0000001fff007819 */ /* 0x000fc80000011403 */
[----:B------:R-:W-:Y:S01]  /*c2b0*/  LEA.HI R8, R0, R3, RZ, 0x5 ;  /* 0x0000000300087211 */ /* 0x000fe200078f28ff */
[----:B----4-:R-:W-:Y:S02]  /*c2c0*/  IMAD R17, R11, -0x50, R20 ;  /* 0xffffffb00b117824 */ /* 0x010fe400078e0214 */
[----:B------:R-:W3:Y:S01]  /*c2d0*/  LDC.64 R18, c[0x0][0x850] ;  /* 0x00021400ff127b82 */ /* 0x000ee20000000a00 */
[----:B------:R-:W-:Y:S01]  /*c2e0*/  LOP3.LUT R0, R8, 0x1fffffe0, RZ, 0xc0, !PT ;  /* 0x1fffffe008007812 */ /* 0x000fe200078ec0ff */
[----:B-1----:R-:W-:-:S04]  /*c2f0*/  USHF.R.S32.HI UR7, URZ, 0x1f, UR6 ;  /* 0x0000001f3f077899 */ /* 0x002fc80008011406 */
[----:B------:R-:W-:Y:S02]  /*c300*/  IMAD.IADD R0, R3, 0x1, -R0 ;  /* 0x0000000103007824 */ /* 0x000fe400078e0a00 */
[----:B------:R-:W1:Y:S02]  /*c310*/  LDC.64 R22, c[0x0][0x858] ;  /* 0x00021600ff167b82 */ /* 0x000e640000000a00 */
[----:B------:R-:W-:Y:S02]  /*c320*/  IMAD.SHL.U32 R6, R0, 0x8, RZ ;  /* 0x0000000800067824 */ /* 0x000fe400078e00ff */
[----:B-----5:R-:W-:-:S03]  /*c330*/  IMAD R0, R4, UR9, RZ ;  /* 0x0000000904007c24 */ /* 0x020fc6000f8e02ff */
[----:B------:R-:W-:Y:S01]  /*c340*/  SHF.R.S32.HI R7, RZ, 0x1f, R6 ;  /* 0x0000001fff077819 */ /* 0x000fe20000011406 */
[----:B------:R-:W-:Y:S02]  /*c350*/  IMAD R5, R5, UR8, R0 ;  /* 0x0000000805057c24 */ /* 0x000fe4000f8e0200 */
[----:B------:R-:W-:Y:S01]  /*c360*/  IMAD.WIDE.U32 R2, R4, UR8, R6 ;  /* 0x0000000804027c25 */ /* 0x000fe2000f8e0006 */
[----:B------:R-:W-:-:S03]  /*c370*/  SHF.R.S32.HI R4, RZ, 0x5, R8 ;  /* 0x00000005ff047819 */ /* 0x000fc60000011408 */
[----:B------:R-:W-:Y:S01]  /*c380*/  IMAD.IADD R3, R3, 0x1, R5 ;  /* 0x0000000103037824 */ /* 0x000fe200078e0205 */
[C---:B------:R-:W-:Y:S01]  /*c390*/  ISETP.GE.AND P6, PT, R4.reuse, R17, PT ;  /* 0x000000110400720c */ /* 0x040fe20003fc6270 */
[C---:B------:R-:W-:Y:S01]  /*c3a0*/  VIADD R0, R4.reuse, 0x8 ;  /* 0x0000000804007836 */ /* 0x040fe20000000000 */
[----:B------:R-:W-:Y:S01]  /*c3b0*/  SHF.R.S32.HI R5, RZ, 0x1f, R4 ;  /* 0x0000001fff057819 */ /* 0x000fe20000011404 */
[----:B------:R-:W-:Y:S01]  /*c3c0*/  VIADD R8, R4, 0x18 ;  /* 0x0000001804087836 */ /* 0x000fe20000000000 */
[----:B------:R-:W-:Y:S01]  /*c3d0*/  ISETP.GE.OR P2, PT, R6, R21, P6 ;  /* 0x000000150600720c */ /* 0x000fe20003746670 */
[----:B------:R-:W-:Y:S01]  /*c3e0*/  VIADD R10, R4, 0x20 ;  /* 0x00000020040a7836 */ /* 0x000fe20000000000 */
[-C--:B------:R-:W-:Y:S01]  /*c3f0*/  ISETP.GE.AND P5, PT, R0, R17.reuse, PT ;  /* 0x000000110000720c */ /* 0x080fe20003fa6270 */
[----:B------:R-:W-:Y:S01]  /*c400*/  VIADD R0, R4, 0x10 ;  /* 0x0000001004007836 */ /* 0x000fe20000000000 */
[-C--:B------:R-:W-:Y:S01]  /*c410*/  ISETP.GE.AND P3, PT, R8, R17.reuse, PT ;  /* 0x000000110800720c */ /* 0x080fe20003f66270 */
[----:B--2---:R-:W-:Y:S01]  /*c420*/  IMAD.WIDE.U32 R8, R12, UR6, R2 ;  /* 0x000000060c087c25 */ /* 0x004fe2000f8e0002 */
[----:B------:R-:W-:-:S02]  /*c430*/  ISETP.GE.AND P0, PT, R10, R17, PT ;  /* 0x000000110a00720c */ /* 0x000fc40003f06270 */
[----:B------:R-:W-:Y:S01]  /*c440*/  ISETP.GE.AND P4, PT, R0, R17, PT ;  /* 0x000000110000720c */ /* 0x000fe20003f86270 */
[----:B------:R-:W-:Y:S01]  /*c450*/  IMAD R0, R12, UR7, RZ ;  /* 0x000000070c007c24 */ /* 0x000fe2000f8e02ff */
[----:B------:R-:W-:Y:S01]  /*c460*/  ISETP.GE.OR P1, PT, R6, R21, P5 ;  /* 0x000000150600720c */ /* 0x000fe20002f26670 */
[----:B------:R-:W-:-:S04]  /*c470*/  IMAD.WIDE R2, R11, 0x50, R4 ;  /* 0x000000500b027825 */ /* 0x000fc800078e0204 */
[----:B------:R-:W-:-:S04]  /*c480*/  IMAD R13, R13, UR6, R0 ;  /* 0x000000060d0d7c24 */ /* 0x000fc8000f8e0200 */
[----:B------:R-:W-:Y:S01]  /*c490*/  IMAD.IADD R13, R9, 0x1, R13 ;  /* 0x00000001090d7824 */ /* 0x000fe200078e020d */
[----:B------:R-:W-:Y:S06]  /*c4a0*/  @P2 BRA `(.L_x_339) ;  /* 0x0000000000282947 */ /* 0x000fec0003800000 */
[----:B------:R-:W-:Y:S01]  /*c4b0*/  ULDC.64 UR4, c[0x0][0x818] ;  /* 0x0002060000047ab9 */ /* 0x000fe20000000a00 */
        /* <DEDUP_REMOVED lines=9> */
.L_x_339:
[----:B------:R-:W-:Y:S05]  /*c550*/  BSYNC B0 ;  /* 0x0000000000007941 */ /* 0x000fea0003800000 */
.L_x_338:
[----:B------:R-:W-:Y:S01]  /*c560*/  BSSY B0, `(.L_x_340) ;  /* 0x0000010000007945 */ /* 0x000fe20003800000 */
[----:B------:R-:W-:-:S03]  /*c570*/  ISETP.GE.OR P2, PT, R6, R21, P4 ;  /* 0x000000150600720c */ /* 0x000fc60002746670 */
[----:B------:R-:W-:Y:S10]  /*c580*/  @P1 BRA `(.L_x_341) ;  /* 0x0000000000341947 */ /* 0x000ff40003800000 */
[----:B--2---:R-:W-:Y:S01]  /*c590*/  IADD3 R15, P1, R2, 0x8, RZ ;  /* 0x00000008020f7810 */ /* 0x004fe20007f3e0ff */
[----:B------:R-:W-:Y:S01]  /*c5a0*/  ULDC.64 UR4, c[0x0][0x818] ;  /* 0x0002060000047ab9 */ /* 0x000fe20000000a00 */
[----:B------:R-:W-:Y:S02]  /*c5b0*/  IMAD.MOV.U32 R10, RZ, RZ, R8 ;  /* 0x000000ffff0a7224 */ /* 0x000fe400078e0008 */
        /* <DEDUP_REMOVED lines=10> */
.L_x_341:
[----:B------:R-:W-:Y:S05]  /*c660*/  BSYNC B0 ;  /* 0x0000000000007941 */ /* 0x000fea0003800000 */
.L_x_340:
[----:B------:R-:W-:Y:S01]  /*c670*/  BSSY B0, `(.L_x_342) ;  /* 0x0000010000007945 */ /* 0x000fe20003800000 */
[----:B------:R-:W-:-:S03]  /*c680*/  ISETP.GE.OR P1, PT, R6, R21, P3 ;  /* 0x000000150600720c */ /* 0x000fc60001f26670 */
[----:B------:R-:W-:Y:S10]  /*c690*/  @P2 BRA `(.L_x_343) ;  /* 0x0000000000342947 */ /* 0x000ff40003800000 */
[----:B--2-4-:R-:W-:Y:S01]  /*c6a0*/  IADD3 R15, P2, R2, 0x10, RZ ;  /* 0x00000010020f7810 */ /* 0x014fe20007f5e0ff */
        /* <DEDUP_REMOVED lines=12> */
.L_x_343:
[----:B------:R-:W-:Y:S05]  /*c770*/  BSYNC B0 ;  /* 0x0000000000007941 */ /* 0x000fea0003800000 */
.L_x_342:
[----:B------:R-:W-:Y:S01]  /*c780*/  BSSY B0, `(.L_x_344) ;  /* 0x0000011000007945 */ /* 0x000fe20003800000 */
[----:B------:R-:W-:Y:S01]  /*c790*/  ISETP.GE.OR P2, PT, R6, R21, P0 ;  /* 0x000000150600720c */ /* 0x000fe20000746670 */
[----:B------:R-:W-:Y:S02]  /*c7a0*/  VIADD R0, R4, 0x28 ;  /* 0x0000002804007836 */ /* 0x000fe40000000000 */
[----:B------:R-:W-:Y:S10]  /*c7b0*/  @P1 BRA `(.L_x_345) ;  /* 0x0000000000341947 */ /* 0x000ff40003800000 */
[----:B--2-4-:R-:W-:Y:S01]  /*c7c0*/  IADD3 R15, P1, R2, 0x18, RZ ;  /* 0x00000018020f7810 */ /* 0x014fe20007f3e0ff */
[----:B------:R-:W-:Y:S01]  /*c7d0*/  ULDC.64 UR4, c[0x0][0x818] ;  /* 0x0002060000047ab9 */ /* 0x000fe20000000a00 */
[----:B------:R-:W-:-:S03]  /*c7e0*/  IMAD.MOV.U32 R11, RZ, RZ, R13 ;  /* 0x000000ffff0b7224 */ /* 0x000fc600078e000d */
        /* <DEDUP_REMOVED lines=9> */
[----:B------:R2:W-:Y:S02]  /*c880*/  STG.E.128 desc[UR60][R14.64], RZ ;  /* 0x000000ff0e007986 */ /* 0x0005e4000c101d3c */
.L_x_345:
[----:B------:R-:W-:Y:S05]  /*c890*/  BSYNC B0 ;  /* 0x0000000000007941 */ /* 0x000fea0003800000 */
.L_x_344:
[----:B------:R-:W-:Y:S01]  /*c8a0*/  BSSY B0, `(.L_x_346) ;  /* 0x0000010000007945 */ /* 0x000fe20003800000 */
[----:B------:R-:W-:-:S03]  /*c8b0*/  ISETP.GE.AND P1, PT, R0, R17, PT ;  /* 0x000000110000720c */ /* 0x000fc60003f26270 */
        /* <DEDUP_REMOVED lines=14> */
.L_x_347:
[----:B------:R-:W-:Y:S05]  /*c9a0*/  BSYNC B0 ;  /* 0x0000000000007941 */ /* 0x000fea0003800000 */
.L_x_346:
[----:B------:R-:W-:Y:S01]  /*c9b0*/  ISETP.GE.OR P2, PT, R6, R21, P1 ;  /* 0x000000150600720c */ /* 0x000fe20000f46670 */
[----:B------:R-:W-:Y:S01]  /*c9c0*/  ULDC UR4, c[0x0][0x83c] ;  /* 0x00020f0000047ab9 */ /* 0x000fe20000000800 */
[----:B------:R-:W-:Y:S01]  /*c9d0*/  BSSY B0, `(.L_x_348) ;  /* 0x0000010000007945 */ /* 0x000fe20003800000 */
[----:B------:R-:W-:-:S10]  /*c9e0*/  VIADD R0, R4, 0x30 ;  /* 0x0000003004007836 */ /* 0x000fd40000000000 */
[----:B------:R-:W-:Y:S05]  /*c9f0*/  @P2 BRA `(.L_x_349) ;  /* 0x0000000000342947 */ /* 0x000fea0003800000 */
        /* <DEDUP_REMOVED lines=13> */
.L_x_349:
[----:B------:R-:W-:Y:S05]  /*cad0*/  BSYNC B0 ;  /* 0x0000000000007941 */ /* 0x000fea0003800000 */
.L_x_348:
[----:B------:R-:W-:Y:S01]  /*cae0*/  ISETP.GE.OR P3, PT, R6, UR4, P3 ;  /* 0x0000000406007c0c */ /* 0x000fe20009f66670 */
[----:B------:R-:W-:Y:S01]  /*caf0*/  BSSY B0, `(.L_x_350) ;  /* 0x000001c000007945 */ /* 0x000fe20003800000 */
[----:B------:R-:W-:Y:S01]  /*cb00*/  ISETP.GE.AND P2, PT, R0, R17, PT ;  /* 0x000000110000720c */ /* 0x000fe20003f46270 */
[----:B------:R-:W-:Y:S01]  /*cb10*/  VIADD R0, R4, 0x38 ;  /* 0x0000003804007836 */ /* 0x000fe20000000000 */
[----:B------:R-:W-:Y:S02]  /*cb20*/  P2R R26, PR, RZ, 0x8 ;  /* 0x00000008ff1a7803 */ /* 0x000fe40000000000 */
[C---:B------:R-:W-:Y:S02]  /*cb30*/  ISETP.GE.OR P3, PT, R6.reuse, R21, P2 ;  /* 0x000000150600720c */ /* 0x040fe40001766670 */
[C---:B------:R-:W-:Y:S02]  /*cb40*/  ISETP.GE.OR P6, PT, R6.reuse, UR4, P6 ;  /* 0x0000000406007c0c */ /* 0x040fe4000b7c6670 */
[----:B------:R-:W-:-:S02]  /*cb50*/  ISETP.GE.OR P5, PT, R6, UR4, P5 ;  /* 0x0000000406007c0c */ /* 0x000fc4000afa6670 */
[C---:B------:R-:W-:Y:S02]  /*cb60*/  ISETP.GE.OR P4, PT, R6.reuse, UR4, P4 ;  /* 0x0000000406007c0c */ /* 0x040fe4000a786670 */
[----:B------:R-:W-:Y:S02]  /*cb70*/  P2R R20, PR, RZ, 0x40 ;  /* 0x00000040ff147803 */ /* 0x000fe40000000000 */
[----:B------:R-:W-:Y:S02]  /*cb80*/  P2R R24, PR, RZ, 0x20 ;  /* 0x00000020ff187803 */ /* 0x000fe40000000000 */
[C---:B------:R-:W-:Y:S02]  /*cb90*/  ISETP.GE.OR P0, PT, R6.reuse, UR4, P0 ;  /* 0x0000000406007c0c */ /* 0x040fe40008706670 */
[----:B------:R-:W-:Y:S02]  /*cba0*/  P2R R25, PR, RZ, 0x10 ;  /* 0x00000010ff197803 */ /* 0x000fe40000000000 */
[----:B------:R-:W-:-:S02]  /*cbb0*/  ISETP.GE.OR P1, PT, R6, UR4, P1 ;  /* 0x0000000406007c0c */ /* 0x000fc40008f26670 */
[----:B------:R-:W-:Y:S01]  /*cbc0*/  ISETP.GE.OR P2, PT, R6, UR4, P2 ;  /* 0x0000000406007c0c */ /* 0x000fe20009746670 */
[----:B------:R-:W-:-:S12]  /*cbd0*/  @P3 BRA `(.L_x_351) ;  /* 0x0000000000343947 */ /* 0x000fd80003800000 */
        /* <DEDUP_REMOVED lines=13> */
.L_x_351:
[----:B------:R-:W-:Y:S05]  /*ccb0*/  BSYNC B0 ;  /* 0x0000000000007941 */ /* 0x000fea0003800000 */
.L_x_350:
[----:B------:R-:W-:Y:S01]  /*ccc0*/  ISETP.GE.AND P3, PT, R0, R17, PT ;  /* 0x000000110000720c */ /* 0x000fe20003f66270 */
[----:B---3--:R-:W-:Y:S01]  /*ccd0*/  IMAD R0, R18, UR9, RZ ;  /* 0x0000000912007c24 */ /* 0x008fe2000f8e02ff */
[----:B------:R-:W-:Y:S02]  /*cce0*/  BSSY B0, `(.L_x_352) ;  /* 0x0000013000007945 */ /* 0x000fe40003800000 */
[C---:B------:R-:W-:Y:S01]  /*ccf0*/  ISETP.GE.OR P4, PT, R6.reuse, R21, P3 ;  /* 0x000000150600720c */ /* 0x040fe20001f86670 */
[----:B------:R-:W-:Y:S01]  /*cd00*/  IMAD R19, R19, UR8, R0 ;  /* 0x0000000813137c24 */ /* 0x000fe2000f8e0200 */
[----:B------:R-:W-:Y:S01]  /*cd10*/  ISETP.GE.OR P3, PT, R6, UR4, P3 ;  /* 0x0000000406007c0c */ /* 0x000fe20009f66670 */
        /* <DEDUP_REMOVED lines=15> */
.L_x_353:
[----:B------:R-:W-:Y:S05]  /*ce10*/  BSYNC B0 ;  /* 0x0000000000007941 */ /* 0x000fea0003800000 */
.L_x_352:
[----:B------:R-:W-:Y:S01]  /*ce20*/  ISETP.GE.AND P4, PT, R0, R17, PT ;  /* 0x000000110000720c */ /* 0x000fe20003f86270 */
[----:B------:R-:W-:Y:S01]  /*ce30*/  IMAD.WIDE.U32 R10, R18, UR8, R6 ;  /* 0x00000008120a7c25 */ /* 0x000fe2000f8e0006 */
[----:B------:R-:W-:Y:S02]  /*ce40*/  BSSY B0, `(.L_x_354) ;  /* 0x0000013000007945 */ /* 0x000fe40003800000 */
[----:B------:R-:W-:Y:S01]  /*ce50*/  ISETP.GE.OR P5, PT, R6, R21, P4 ;  /* 0x000000150600720c */ /* 0x000fe200027a6670 */
[----:B------:R-:W-:Y:S01]  /*ce60*/  VIADD R0, R4, 0x48 ;  /* 0x0000004804007836 */ /* 0x000fe20000000000 */
[----:B------:R-:W-:Y:S01]  /*ce70*/  ISETP.GE.OR P4, PT, R6, UR4, P4 ;  /* 0x0000000406007c0c */ /* 0x000fe2000a786670 */
[----:B--234-:R-:W-:-:S10]  /*ce80*/  IMAD.IADD R15, R11, 0x1, R19 ;  /* 0x000000010b0f7824 */ /* 0x01cfd400078e0213 */
[----:B------:R-:W-:Y:S05]  /*ce90*/  @P5 BRA `(.L_x_355) ;  /* 0x0000000000345947 */ /* 0x000fea0003800000 */
[----:B------:R-:W-:Y:S01]  /*cea0*/  IADD3 R19, P5, R2, 0x40, RZ ;  /* 0x0000004002137810 */ /* 0x000fe20007fbe0ff */
        /* <DEDUP_REMOVED lines=12> */
.L_x_355:
[----:B------:R-:W-:Y:S05]  /*cf70*/  BSYNC B0 ;  /* 0x0000000000007941 */ /* 0x000fea0003800000 */
.L_x_354:
[----:B------:R-:W-:Y:S01]  /*cf80*/  ISETP.GE.AND P6, PT, R0, R17, PT ;  /* 0x000000110000720c */ /* 0x000fe20003fc6270 */
[----:B-1----:R-:W-:Y:S01]  /*cf90*/  IMAD R0, R22, UR7, RZ ;  /* 0x0000000716007c24 */ /* 0x002fe2000f8e02ff */
[----:B------:R-:W-:Y:S01]  /*cfa0*/  BSSY B0, `(.L_x_356) ;  /* 0x0000014000007945 */ /* 0x000fe20003800000 */
[----:B------:R-:W-:Y:S01]  /*cfb0*/  IMAD.MOV.U32 R14, RZ, RZ, R10 ;  /* 0x000000ffff0e7224 */ /* 0x000fe200078e000a */
[C---:B------:R-:W-:Y:S01]  /*cfc0*/  ISETP.GE.OR P5, PT, R6.reuse, R21, P6 ;  /* 0x000000150600720c */ /* 0x040fe200037a6670 */
[----:B------:R-:W-:Y:S01]  /*cfd0*/  IMAD R11, R23, UR6, R0 ;  /* 0x00000006170b7c24 */ /* 0x000fe2000f8e0200 */
[----:B------:R-:W-:Y:S01]  /*cfe0*/  ISETP.GE.OR P6, PT, R6, UR4, P6 ;  /* 0x0000000406007c0c */ /* 0x000fe2000b7c6670 */
[----:B------:R-:W-:-:S10]  /*cff0*/  IMAD.WIDE.U32 R6, R22, UR6, R14 ;  /* 0x0000000616067c25 */ /* 0x000fd4000f8e000e */
[----:B------:R-:W-:Y:S05]  /*d000*/  @P5 BRA `(.L_x_357) ;  /* 0x0000000000345947 */ /* 0x000fea0003800000 */
[----:B------:R-:W-:Y:S01]  /*d010*/  IADD3 R9, P5, R2, 0x48, RZ ;  /* 0x0000004802097810 */ /* 0x000fe20007fbe0ff */
        /* <DEDUP_REMOVED lines=12> */
.L_x_357:
[----:B------:R-:W-:Y:S05]  /*d0e0*/  BSYNC B0 ;  /* 0x0000000000007941 */ /* 0x000fea0003800000 */
.L_x_356:
[----:B------:R-:W-:Y:S01]  /*d0f0*/  ISETP.NE.AND P5, PT, R20, RZ, PT ;  /* 0x000000ff1400720c */ /* 0x000fe20003fa5270 */
[----:B------:R-:W-:Y:S01]  /*d100*/  BSSY B0, `(.L_x_358) ;  /* 0x000000d000007945 */ /* 0x000fe20003800000 */
[----:B-1----:R-:W-:-:S11]  /*d110*/  IMAD.IADD R9, R7, 0x1, R11 ;  /* 0x0000000107097824 */ /* 0x002fd600078e020b */
[----:B------:R-:W-:Y:S05]  /*d120*/  @P5 BRA `(.L_x_359) ;  /* 0x0000000000285947 */ /* 0x000fea0003800000 */
        /* <DEDUP_REMOVED lines=10> */
.L_x_359:
[----:B------:R-:W-:Y:S05]  /*d1d0*/  BSYNC B0 ;  /* 0x0000000000007941 */ /* 0x000fea0003800000 */
.L_x_358:
[----:B------:R-:W-:Y:S01]  /*d1e0*/  ISETP.NE.AND P5, PT, R24, RZ, PT ;  /* 0x000000ff1800720c */ /* 0x000fe20003fa5270 */
[----:B------:R-:W-:-:S12]  /*d1f0*/  BSSY B0, `(.L_x_360) ;  /* 0x000000f000007945 */ /* 0x000fd80003800000 */
[----:B------:R-:W-:Y:S05]  /*d200*/  @P5 BRA `(.L_x_361) ;  /* 0x0000000000345947 */ /* 0x000fea0003800000 */
[----:B-1----:R-:W-:Y:S01]  /*d210*/  IADD3 R11, P5, R2, 0x8, RZ ;  /* 0x00000008020b7810 */ /* 0x002fe20007fbe0ff */
        /* <DEDUP_REMOVED lines=12> */
.L_x_361:
[----:B------:R-:W-:Y:S05]  /*d2e0*/  BSYNC B0 ;  /* 0x0000000000007941 */ /* 0x000fea0003800000 */
.L_x_360:
[----:B------:R-:W-:Y:S01]  /*d2f0*/  ISETP.NE.AND P5, PT, R25, RZ, PT ;  /* 0x000000ff1900720c */ /* 0x000fe20003fa5270 */
[----:B------:R-:W-:-:S12]  /*d300*/  BSSY B0, `(.L_x_362) ;  /* 0x000000f000007945 */ /* 0x000fd80003800000 */
[----:B------:R-:W-:Y:S05]  /*d310*/  @P5 BRA `(.L_x_363) ;  /* 0x0000000000345947 */ /* 0x000fea0003800000 */
[----:B-1-3--:R-:W-:Y:S01]  /*d320*/  IADD3 R11, P5, R2, 0x10, RZ ;  /* 0x00000010020b7810 */ /* 0x00afe20007fbe0ff */
        /* <DEDUP_REMOVED lines=12> */
.L_x_363:
[----:B------:R-:W-:Y:S05]  /*d3f0*/  BSYNC B0 ;  /* 0x0000000000007941 */ /* 0x000fea0003800000 */
.L_x_362:
[----:B------:R-:W-:Y:S01]  /*d400*/  ISETP.NE.AND P5, PT, R26, RZ, PT ;  /* 0x000000ff1a00720c */ /* 0x000fe20003fa5270 */
[----:B------:R-:W-:-:S12]  /*d410*/  BSSY B0, `(.L_x_364) ;  /* 0x000000f000007945 */ /* 0x000fd80003800000 */
[----:B------:R-:W-:Y:S05]  /*d420*/  @P5 BRA `(.L_x_365) ;  /* 0x0000000000345947 */ /* 0x000fea0003800000 */
[----:B-1-34-:R-:W-:Y:S01]  /*d430*/  IADD3 R11, P5, R2, 0x18, RZ ;  /* 0x00000018020b7810 */ /* 0x01afe20007fbe0ff */
        /* <DEDUP_REMOVED lines=12> */
.L_x_365:
[----:B------:R-:W-:Y:S05]  /*d500*/  BSYNC B0 ;  /* 0x0000000000007941 */ /* 0x000fea0003800000 */
.L_x_364:
[----:B------:R-:W-:Y:S04]  /*d510*/  BSSY B0, `(.L_x_366) ;  /* 0x000000f000007945 */ /* 0x000fe80003800000 */
        /* <DEDUP_REMOVED lines=14> */
.L_x_367:
[----:B------:R-:W-:Y:S05]  /*d600*/  BSYNC B0 ;  /* 0x0000000000007941 */ /* 0x000fea0003800000 */
.L_x_366:
        /* <DEDUP_REMOVED lines=15> */
.L_x_369:
[----:B------:R-:W-:Y:S05]  /*d700*/  BSYNC B0 ;  /* 0x0000000000007941 */ /* 0x000fea0003800000 */
.L_x_368:
        /* <DEDUP_REMOVED lines=15> */
.L_x_371:
[----:B------:R-:W-:Y:S05]  /*d800*/  BSYNC B0 ;  /* 0x0000000000007941 */ /* 0x000fea0003800000 */
.L_x_370:
        /* <DEDUP_REMOVED lines=15> */
.L_x_373:
[----:B------:R-:W-:Y:S05]  /*d900*/  BSYNC B0 ;  /* 0x0000000000007941 */ /* 0x000fea0003800000 */
.L_x_372:
        /* <DEDUP_REMOVED lines=15> */
.L_x_375:
[----:B------:R-:W-:Y:S05]  /*da00*/  BSYNC B0 ;  /* 0x0000000000007941 */ /* 0x000fea0003800000 */
.L_x_374:
[----:B------:R-:W-:Y:S04]  /*da10*/  BSSY B0, `(.L_x_376) ;  /* 0x000000f000007945 */ /* 0x000fe80003800000 */
[----:B------:R-:W-:Y:S05]  /*da20*/  @P6 BRA `(.L_x_377) ;  /* 0x0000000000346947 */ /* 0x000fea0003800000 */
[----:B------:R-:W-:Y:S01]  /*da30*/  IADD3 R5, P0, R2, 0x48, RZ ;  /* 0x0000004802057810 */ /* 0x000fe20007f1e0ff */
[----:B------:R-:W-:Y:S01]  /*da40*/  ULDC.64 UR4, c[0x0][0x848] ;  /* 0x0002120000047ab9 */ /* 0x000fe20000000a00 */
[----:B------:R-:W-:-:S03]  /*da50*/  IMAD.MOV.U32 R2, RZ, RZ, R6 ;  /* 0x000000ffff027224 */ /* 0x000fc600078e0006 */
        /* <DEDUP_REMOVED lines=10> */
.L_x_377:
[----:B------:R-:W-:Y:S05]  /*db00*/  BSYNC B0 ;  /* 0x0000000000007941 */ /* 0x000fea0003800000 */
.L_x_376:
[----:B------:R-:W-:Y:S05]  /*db10*/  EXIT ;  /* 0x000000000000794d */ /* 0x000fea0003800000 */
.L_x_306:
[----:B------:R-:W-:-:S08]  /*db20*/  NOP ;  /* 0x0000000000007918 */ /* 0x000fd00000000000 */
[----:B------:R-:W1:-:S00]  /*db30*/  USETMAXREG.DEALLOC.CTAPOOL 0x18 ;  /* 0x00000018000079c8 */ /* 0x000e4000080e0500 */
[----:B-1----:R-:W-:Y:S01]  /*db40*/  LOP3.LUT R2, R2, 0x3, RZ, 0xc0, !PT ;  /* 0x0000000302027812 */ /* 0x002fe200078ec0ff */
[----:B------:R-:W-:Y:S05]  /*db50*/  BSSY B0, `(.L_x_378) ;  /* 0x00001af000007945 */ /* 0x000fea0003800000 */
        /* <DEDUP_REMOVED lines=9> */
[----:B------:R-:W1:Y:S01]  /*dbf0*/  S2UR UR9, SR_CTAID.X ;  /* 0x00000000000979c3 */ /* 0x000e620000002500 */
[----:B------:R-:W-:Y:S01]  /*dc00*/  ULDC UR6, c[0x0][0x280] ;  /* 0x0000a00000067ab9 */ /* 0x000fe20000000800 */
[----:B------:R-:W-:Y:S01]  /*dc10*/  ULDC UR4, c[0x0][0x290] ;  /* 0x0000a40000047ab9 */ /* 0x000fe20000000800 */
[----:B------:R-:W-:Y:S01]  /*dc20*/  ULDC UR5, c[0x0][0x74c] ;  /* 0x0001d30000057ab9 */ /* 0x000fe20000000800 */
[----:B------:R-:W-:-:S04]  /*dc30*/  UIADD3 UR7, UR6, 0x3f, URZ ;  /* 0x0000003f06077890 */ /* 0x000fc8000fffe03f */
[----:B------:R-:W2:Y:S01]  /*dc40*/  S2UR UR20, SR_CTAID.Y ;  /* 0x00000000001479c3 */ /* 0x000ea20000002600 */
[----:B-1----:R-:W-:Y:S02]  /*dc50*/  UIMAD UR11, UR9, 0x50, URZ ;  /* 0x00000050090b78a4 */ /* 0x002fe4000f8e023f */
[----:B------:R-:W-:Y:S02]  /*dc60*/  ISETP.LE.AND P0, PT, RZ, UR9, PT ;  /* 0x00000009ff007c0c */ /* 0x000fe4000bf03270 */
[----:B------:R-:W-:-:S04]  /*dc70*/  UIADD3 UR4, -UR4, UR11, UR6 ;  /* 0x0000000b04047290 */ /* 0x000fc8000fffe106 */
[----:B------:R-:W-:-:S04]  /*dc80*/  UIADD3 UR4, UR4, -UR5, URZ ;  /* 0x8000000504047290 */ /* 0x000fc8000fffe03f */
[----:B------:R-:W-:-:S04]  /*dc90*/  USHF.R.S32.HI UR5, URZ, 0x1f, UR4 ;  /* 0x0000001f3f057899 */ /* 0x000fc80008011404 */
[----:B------:R-:W-:Y:S02]  /*dca0*/  ULEA.HI UR5, UR5, UR4, URZ, 0x6 ;  /* 0x0000000405057291 */ /* 0x000fe4000f8f303f */
[----:B------:R-:W-:Y:S02]  /*dcb0*/  USHF.R.S32.HI UR4, URZ, 0x1f, UR7 ;  /* 0x0000001f3f047899 */ /* 0x000fe40008011407 */
[----:B------:R-:W-:Y:S02]  /*dcc0*/  USHF.R.S32.HI UR5, URZ, 0x6, UR5 ;  /* 0x000000063f057899 */ /* 0x000fe40008011405 */
[----:B------:R-:W-:Y:S02]  /*dcd0*/  ULEA.HI UR4, UR4, UR7, URZ, 0x6 ;  /* 0x0000000704047291 */ /* 0x000fe4000f8f303f */
[----:B------:R-:W-:Y:S02]  /*dce0*/  UISETP.LT.AND UP0, UPT, URZ, UR5, UPT ;  /* 0x000000053f00728c */ /* 0x000fe4000bf01270 */
[----:B------:R-:W-:-:S02]  /*dcf0*/  USHF.R.S32.HI UR4, URZ, 0x6, UR4 ;  /* 0x000000063f047899 */ /* 0x000fc40008011404 */
[----:B------:R-:W-:-:S04]  /*dd00*/  USEL UR8, URZ, UR5, !UP0 ;  /* 0x000000053f087287 */ /* 0x000fc8000c000000 */
[----:B------:R-:W-:Y:S01]  /*dd10*/  IMAD.U32 R10, RZ, RZ, UR4 ;  /* 0x00000004ff0a7e24 */ /* 0x000fe2000f8e00ff */
[----:B--2---:R-:W-:Y:S07]  /*dd20*/  @!P0 BRA `(.L_x_381) ;  /* 0x0000000000248947 */ /* 0x004fee0003800000 */
[----:B------:R-:W1:Y:S01]  /*dd30*/  LDC R3, c[0x0][0x748] ;  /* 0x0001d200ff037b82 */ /* 0x000e620000000800 */
[----:B------:R-:W-:Y:S01]  /*dd40*/  UIMAD UR6, UR9, 0x50, UR6 ;  /* 0x00000050090678a4 */ /* 0x000fe2000f8e0206 */
[----:B------:R-:W-:-:S03]  /*dd50*/  ULDC UR4, c[0x0][0x290] ;  /* 0x0000a40000047ab9 */ /* 0x000fc60000000800 */
[----:B------:R-:W-:-:S06]  /*dd60*/  UIADD3 UR4, -UR4, 0x8f, UR6 ;  /* 0x0000008f04047890 */ /* 0x000fcc000fffe106 */
[----:B-1----:R-:W-:-:S05]  /*dd70*/  VIADD R3, R3, UR4 ;  /* 0x0000000403037c36 */ /* 0x002fca0008000000 */
[----:B------:R-:W-:-:S04]  /*dd80*/  SHF.R.S32.HI R4, RZ, 0x1f, R3 ;  /* 0x0000001fff047819 */ /* 0x000fc80000011403 */
[----:B------:R-:W-:-:S04]  /*dd90*/  LEA.HI R4, R4, R3, RZ, 0x6 ;  /* 0x0000000304047211 */ /* 0x000fc800078f30ff */
[----:B------:R-:W-:-:S04]  /*dda0*/  SHF.R.S32.HI R3, RZ, 0x6, R4 ;  /* 0x00000006ff037819 */ /* 0x000fc80000011404 */
[----:B------:R-:W-:-:S07]  /*ddb0*/  VIMNMX R10, R3, R10, PT ;  /* 0x0000000a030a7248 */ /* 0x000fce0003fe0100 */
.L_x_381:
[----:B------:R-:W-:Y:S01]  /*ddc0*/  ISETP.GT.AND P0, PT, R10, UR8, PT ;  /* 0x000000080a007c0c */ /* 0x000fe2000bf04270 */
[----:B------:R-:W-:-:S12]  /*ddd0*/  IMAD.MOV.U32 R11, RZ, RZ, 0x1 ;  /* 0x00000001ff0b7424 */ /* 0x000fd800078e00ff */
[----:B------:R-:W-:Y:S05]  /*dde0*/  @!P0 BRA `(.L_x_380) ;  /* 0x0000001400888947 */ /* 0x000fea0003800000 */
[----:B------:R-:W-:Y:S01]  /*ddf0*/  USHF.R.S32.HI UR10, URZ, 0x1f, UR20 ;  /* 0x0000001f3f0a7899 */ /* 0x000fe20008011414 */
[----:B------:R-:W-:Y:S01]  /*de00*/  IMAD.U32 R4, RZ, RZ, UR8 ;  /* 0x00000008ff047e24 */ /* 0x000fe2000f8e00ff */
[----:B------:R-:W-:Y:S01]  /*de10*/  ULDC.64 UR6, c[0x0][0x718] ;  /* 0x0001c60000067ab9 */ /* 0x000fe20000000a00 */
[----:B------:R-:W-:Y:S01]  /*de20*/  ULDC.64 UR12, c[0x0][0x730] ;  /* 0x0001cc00000c7ab9 */ /* 0x000fe20000000a00 */
[----:B------:R-:W-:Y:S01]  /*de30*/  UIMAD.WIDE.U32 UR4, UR20, UR6, URZ ;  /* 0x00000006140472a5 */ /* 0x000fe2000f8e003f */
[----:B------:R-:W-:Y:S01]  /*de40*/  BSSY B1, `(.L_x_380) ;  /* 0x000015c000017945 */ /* 0x000fe20003800000 */
[----:B------:R-:W-:Y:S01]  /*de50*/  UIMAD UR6, UR10, UR6, URZ ;  /* 0x000000060a0672a4 */ /* 0x000fe2000f8e023f */
[----:B------:R-:W-:Y:S01]  /*de60*/  IMAD.MOV.U32 R2, RZ, RZ, RZ ;  /* 0x000000ffff027224 */ /* 0x000fe200078e00ff */
[----:B------:R-:W-:Y:S01]  /*de70*/  UIMAD UR10, UR10, UR12, URZ ;  /* 0x0000000c0a0a72a4 */ /* 0x000fe2000f8e023f */
[----:B------:R-:W-:Y:S01]  /*de80*/  IMAD.MOV.U32 R11, RZ, RZ, 0x1 ;  /* 0x00000001ff0b7424 */ /* 0x000fe200078e00ff */
[----:B------:R-:W-:-:S02]  /*de90*/  UIMAD UR9, UR20, UR7, UR6 ;  /* 0x00000007140972a4 */ /* 0x000fc4000f8e0206 */
[----:B------:R-:W-:Y:S02]  /*dea0*/  UIMAD.WIDE.U32 UR6, UR20, UR12, URZ ;  /* 0x0000000c140672a5 */ /* 0x000fe4000f8e003f */
[----:B------:R-:W-:Y:S01]  /*deb0*/  USHF.R.S32.HI UR39, URZ, 0x1f, UR21 ;  /* 0x0000001f3f277899 */ /* 0x000fe20008011415 */
[----:B------:R-:W-:Y:S01]  /*dec0*/  ULDC UR12, c[0x0][0x2e8] ;  /* 0x0000ba00000c7ab9 */ /* 0x000fe20000000800 */
[----:B------:R-:W-:Y:S01]  /*ded0*/  ULDC.64 UR30, c[0x0][0x720] ;  /* 0x0001c800001e7ab9 */ /* 0x000fe20000000a00 */
[----:B------:R-:W-:Y:S02]  /*dee0*/  UISETP.NE.AND UP0, UPT, UR12, 0x1, UPT ;  /* 0x000000010c00788c */ /* 0x000fe4000bf05270 */
[----:B------:R-:W-:Y:S01]  /*def0*/  UIMAD UR46, UR39, UR30, URZ ;  /* 0x0000001e272e72a4 */ /* 0x000fe2000f8e023f */
[----:B------:R-:W-:Y:S01]  /*df00*/  ELECT P0, URZ, PT ;  /* 0x00000000003f782f */ /* 0x000fe20003800000 */
[----:B------:R-:W-:Y:S02]  /*df10*/  UIMAD UR10, UR20, UR13, UR10 ;  /* 0x0000000d140a72a4 */ /* 0x000fe4000f8e020a */
[----:B------:R-:W-:Y:S01]  /*df20*/  UIADD3 UR5, UR5, UR9, URZ ;  /* 0x0000000905057290 */ /* 0x000fe2000fffe03f */
[----:B------:R-:W-:Y:S01]  /*df30*/  ULDC.64 UR22, c[0x0][0x738] ;  /* 0x0001ce0000167ab9 */ /* 0x000fe20000000a00 */
[----:B------:R-:W-:-:S02]  /*df40*/  UIMAD UR46, UR21, UR31, UR46 ;  /* 0x0000001f152e72a4 */ /* 0x000fc4000f8e022e */
[----:B------:R-:W-:Y:S02]  /*df50*/  UIMAD UR39, UR39, UR22, URZ ;  /* 0x00000016272772a4 */ /* 0x000fe4000f8e023f */
[----:B------:R-:W-:Y:S02]  /*df60*/  UIADD3 UR7, UR7, UR10, URZ ;  /* 0x0000000a07077290 */ /* 0x000fe4000fffe03f */
[----:B------:R-:W-:Y:S02]  /*df70*/  UIMAD.WIDE.U32 UR30, UR21, UR30, UR4 ;  /* 0x0000001e151e72a5 */ /* 0x000fe4000f8e0004 */
[----:B------:R-:W-:Y:S01]  /*df80*/  UIMAD UR39, UR21, UR23, UR39 ;  /* 0x00000017152772a4 */ /* 0x000fe2000f8e0227 */
[----:B------:R-:W-:Y:S01]  /*df90*/  @UP0 ULDC UR4, c[0x0][0x2ec] ;  /* 0x0000bb0000040ab9 */ /* 0x000fe20000000800 */
[----:B------:R-:W-:Y:S02]  /*dfa0*/  UIMAD.WIDE.U32 UR22, UR21, UR22, UR6 ;  /* 0x00000016151672a5 */ /* 0x000fe4000f8e0006 */
[----:B------:R-:W-:Y:S01]  /*dfb0*/  UIMAD.WIDE.U32 UR4, UR20, UR4, URZ ;  /* 0x00000004140472a5 */ /* 0x000fe2000f8e003f */
[----:B------:R-:W-:Y:S01]  /*dfc0*/  @UP0 ULDC UR6, c[0x0][0x2f0] ;  /* 0x0000bc0000060ab9 */ /* 0x000fe20000000800 */
[----:B------:R-:W-:-:S02]  /*dfd0*/  UMOV UR12, UR20 ;  /* 0x00000014000c7c82 */ /* 0x000fc40008000000 */
[----:B------:R-:W-:Y:S01]  /*dfe0*/  @UP0 USHF.R.U32.HI UR12, URZ, UR6, UR5 ;  /* 0x000000063f0c0299 */ /* 0x000fe20008011605 */
[----:B------:R-:W-:Y:S11]  /*dff0*/  @!P0 BRA `(.L_x_382) ;  /* 0x0000001400008947 */ /* 0x000ff60003800000 */
[----:B------:R-:W1:Y:S01]  /*e000*/  S2R R2, SR_CgaCtaId ;  /* 0x0000000000027919 */ /* 0x000e620000008800 */
[----:B------:R-:W-:-:S04]  /*e010*/  MOV R5, 0x400 ;  /* 0x0000040000057802 */ /* 0x000fc80000000f00 */
[----:B-1----:R-:W-:Y:S01]  /*e020*/  LEA R5, R2, R5, 0x18 ;  /* 0x0000000502057211 */ /* 0x002fe200078ec0ff */
[----:B------:R-:W-:-:S05]  /*e030*/  IMAD.MOV.U32 R2, RZ, RZ, 0x1 ;  /* 0x00000001ff027424 */ /* 0x000fca00078e00ff */
[----:B------:R-:W-:-:S04]  /*e040*/  SHF.L.U32 R2, R2, 0x1f, RZ ;  /* 0x0000001f02027819 */ /* 0x000fc800000006ff */
[----:B------:R-:W1:Y:S02]  /*e050*/  SYNCS.PHASECHK.TRANS64.TRYWAIT P0, [R5+URZ+0x31820], R2 ;  /* 0x03182002050075a7 */ /* 0x000e64000800017f */
[----:B-1----:R-:W-:Y:S05]  /*e060*/  @!P0 BRA `(.L_x_383) ;  /* 0x0000001400b88947 */ /* 0x002fea0003800000 */
.L_x_399:
[----:B------:R-:W-:Y:S01]  /*e070*/  ISETP.NE.AND P0, PT, R0, RZ, PT ;  /* 0x000000ff0000720c */ /* 0x000fe20003f05270 */
[----:B------:R-:W-:Y:S02]  /*e080*/  IMAD.U32 R8, RZ, RZ, UR31 ;  /* 0x0000001fff087e24 */ /* 0x000fe4000f8e00ff */
[----:B------:R-:W-:Y:S02]  /*e090*/  IMAD.U32 R6, RZ, RZ, UR23 ;  /* 0x00000017ff067e24 */ /* 0x000fe4000f8e00ff */
[----:B------:R-:W-:Y:S02]  /*e0a0*/  VIADD R8, R8, UR46 ;  /* 0x0000002e08087c36 */ /* 0x000fe40008000000 */
[----:B------:R-:W-:Y:S02]  /*e0b0*/  VIADD R6, R6, UR39 ;  /* 0x0000002706067c36 */ /* 0x000fe40008000000 */
[----:B------:R-:W-:-:S04]  /*e0c0*/  IMAD.MOV.U32 R7, RZ, RZ, 0x1 ;  /* 0x00000001ff077424 */ /* 0x000fc800078e00ff */
[----:B------:R-:W-:Y:S05]  /*e0d0*/  @P0 BRA `(.L_x_384) ;  /* 0x0000000000140947 */ /* 0x000fea0003800000 */
[----:B------:R-:W-:Y:S01]  /*e0e0*/  LOP3.LUT P1, RZ, R21, 0x1f, RZ, 0xc0, !PT ;  /* 0x0000001f15ff7812 */ /* 0x000fe2000782c0ff */
[----:B-1----:R-:W-:-:S04]  /*e0f0*/  IMAD.MOV.U32 R2, RZ, RZ, 0x8100 ;  /* 0x00008100ff027424 */ /* 0x002fc800078e00ff */
[----:B------:R2:W-:Y:S08]  /*e100*/  SYNCS.ARRIVE.TRANS64 RZ, [R5+URZ+0x31810], R2 ;  /* 0x0318100205ff79a7 */ /* 0x0005f0000800003f */
[----:B------:R-:W-:Y:S05]  /*e110*/  @!P1 BRA `(.L_x_384) ;  /* 0x0000000000049947 */ /* 0x000fea0003800000 */
[----:B------:R-:W-:Y:S01]  /*e120*/  BPT.TRAP 0x1 ;  /* 0x000000040000795c */ /* 0x000fe20000300000 */
.L_x_384:
[----:B-12---:R-:W1:Y:S01]  /*e130*/  LDC.64 R2, c[0x0][0x198] ;  /* 0x00006600ff027b82 */ /* 0x006e620000000a00 */
[----:B------:R-:W-:Y:S01]  /*e140*/  R2UR UR38, R8 ;  /* 0x00000000082672ca */ /* 0x000fe200000e0000 */
[----:B------:R-:W-:Y:S01]  /*e150*/  ULDC.64 UR14, c[0x0][0x700] ;  /* 0x0001c000000e7ab9 */ /* 0x000fe20000000a00 */
[----:B------:R-:W-:Y:S01]  /*e160*/  R2UR UR19, R4 ;  /* 0x00000000041372ca */ /* 0x000fe200000e0000 */
[----:B------:R-:W-:Y:S01]  /*e170*/  UMOV UR50, 0x0 ;  /* 0x0000000000327882 */ /* 0x000fe20000000000 */
[----:B------:R-:W-:Y:S01]  /*e180*/  R2UR UR8, R5 ;  /* 0x00000000050872ca */ /* 0x000fe200000e0000 */
[----:B------:R-:W-:Y:S01]  /*e190*/  UMOV UR51, 0x14f00000 ;  /* 0x14f0000000337882 */ /* 0x000fe20000000000 */
[----:B------:R-:W-:Y:S01]  /*e1a0*/  UMOV UR18, URZ ;  /* 0x0000003f00127c82 */ /* 0x000fe20008000000 */
        /* <DEDUP_REMOVED lines=8> */
[----:B------:R-:W-:Y:S01]  /*e230*/  USHF.L.U32 UR19, UR19, 0x6, URZ ;  /* 0x0000000613137899 */ /* 0x000fe2000800063f */
[----:B------:R-:W-:Y:S01]  /*e240*/  IMAD.MOV.U32 R12, RZ, RZ, 0x14000 ;  /* 0x00014000ff0c7424 */ /* 0x000fe200078e00ff */
[----:B------:R-:W-:Y:S01]  /*e250*/  UIADD3 UR17, UR8, 0x31810, URZ ;  /* 0x0003181008117890 */ /* 0x000fe2000fffe03f */
[----:B------:R-:W-:Y:S01]  /*e260*/  VIADD R10, R10, 0xffffffff ;  /* 0xffffffff0a0a7836 */ /* 0x000fe20000000000 */
[----:B------:R-:W-:-:S02]  /*e270*/  UIADD3 UR9, UP0, UR19, UR30, URZ ;  /* 0x0000001e13097290 */ /* 0x000fc4000ff1e03f */
[----:B------:R-:W-:Y:S01]  /*e280*/  UIADD3 UR16, UR8, 0x14100, URZ ;  /* 0x0001410008107890 */ /* 0x000fe2000fffe03f */
[----:B-1----:R-:W-:Y:S01]  /*e290*/  IMAD.MOV.U32 R8, RZ, RZ, R2 ;  /* 0x000000ffff087224 */ /* 0x002fe200078e0002 */
[----:B------:R-:W-:Y:S02]  /*e2a0*/  ULEA.HI.X.SX32 UR10, UR19, UR38, 0x1, UP0 ;  /* 0x00000026130a7291 */ /* 0x000fe400080f0e3f */
[----:B------:R-:W-:Y:S02]  /*e2b0*/  ULEA UR54, UP0, UR9, UR14, 0x2 ;  /* 0x0000000e09367291 */ /* 0x000fe4000f80103f */
[C---:B------:R-:W-:Y:S01]  /*e2c0*/  IADD3 R9, P1, R8.reuse, 0xf0, RZ ;  /* 0x000000f008097810 */ /* 0x040fe20007f3e0ff */
[----:B------:R-:W-:Y:S02]  /*e2d0*/  UIADD3 UR40, UR8, 0x16100, URZ ;  /* 0x0001610008287890 */ /* 0x000fe4000fffe03f */
[----:B------:R-:W-:Y:S01]  /*e2e0*/  UIADD3 UR32, UR8, 0x18100, URZ ;  /* 0x0001810008207890 */ /* 0x000fe2000fffe03f */
[----:B------:R-:W-:Y:S01]  /*e2f0*/  R2UR UR48, R9 ;  /* 0x00000000093072ca */ /* 0x000fe200000e0000 */
[----:B------:R-:W-:Y:S01]  /*e300*/  UIADD3 UR24, UR8, 0x1a100, URZ ;  /* 0x0001a10008187890 */ /* 0x000fe2000fffe03f */
[----:B------:R-:W-:Y:S01]  /*e310*/  IADD3 R9, P2, R8, 0x2f0, RZ ;  /* 0x000002f008097810 */ /* 0x000fe20007f5e0ff */
[----:B------:R-:W-:-:S02]  /*e320*/  UIADD3 UR52, UR8, 0x2c100, URZ ;  /* 0x0002c10008347890 */ /* 0x000fc4000fffe03f */
[----:B------:R-:W-:Y:S01]  /*e330*/  ULEA.HI.X UR55, UR9, UR15, UR10, 0x2, UP0 ;  /* 0x0000000f09377291 */ /* 0x000fe200080f140a */
[----:B------:R-:W-:Y:S01]  /*e340*/  R2UR UR4, R9 ;  /* 0x00000000090472ca */ /* 0x000fe200000e0000 */
[----:B------:R-:W-:Y:S01]  /*e350*/  UMOV UR41, UR17 ;  /* 0x0000001100297c82 */ /* 0x000fe20008000000 */
[----:B------:R-:W-:Y:S01]  /*e360*/  IADD3 R9, P3, R8, 0x3f0, RZ ;  /* 0x000003f008097810 */ /* 0x000fe20007f7e0ff */
[----:B------:R-:W-:Y:S01]  /*e370*/  UMOV UR43, UR19 ;  /* 0x00000013002b7c82 */ /* 0x000fe20008000000 */
[----:B------:R-:W-:Y:S01]  /*e380*/  UMOV UR33, UR17 ;  /* 0x0000001100217c82 */ /* 0x000fe20008000000 */
[----:B------:R-:W-:Y:S01]  /*e390*/  UMOV UR35, UR19 ;  /* 0x0000001300237c82 */ /* 0x000fe20008000000 */
[----:B------:R-:W-:Y:S01]  /*e3a0*/  R2UR UR6, R9 ;  /* 0x00000000090672ca */ /* 0x000fe200000e0000 */
[----:B------:R-:W-:Y:S01]  /*e3b0*/  IMAD.MOV.U32 R9, RZ, RZ, R3 ;  /* 0x000000ffff097224 */ /* 0x000fe200078e0003 */
[----:B------:R-:W-:Y:S01]  /*e3c0*/  UMOV UR29, UR21 ;  /* 0x00000015001d7c82 */ /* 0x000fe20008000000 */
[----:B------:R-:W-:Y:S01]  /*e3d0*/  UMOV UR25, UR17 ;  /* 0x0000001100197c82 */ /* 0x000fe20008000000 */
[----:B------:R-:W-:Y:S01]  /*e3e0*/  UMOV UR27, UR19 ;  /* 0x00000013001b7c82 */ /* 0x000fe20008000000 */
[--C-:B------:R-:W-:Y:S01]  /*e3f0*/  IMAD.X R11, RZ, RZ, R9.reuse, P1 ;  /* 0x000000ffff0b7224 */ /* 0x100fe200008e0609 */
[----:B------:R-:W-:Y:S01]  /*e400*/  UMOV UR9, 0x10 ;  /* 0x0000001000097882 */ /* 0x000fe20000000000 */
[----:B------:R-:W-:Y:S01]  /*e410*/  UMOV UR53, UR17 ;  /* 0x0000001100357c82 */ /* 0x000fe20008000000 */
[----:B------:R-:W-:Y:S01]  /*e420*/  UMOV UR13, UR21 ;  /* 0x00000015000d7c82 */ /* 0x000fe20008000000 */
[----:B------:R-:W-:Y:S01]  /*e430*/  UMOV UR10, UR18 ;  /* 0x00000012000a7c82 */ /* 0x000fe20008000000 */
[----:B------:R-:W-:Y:S01]  /*e440*/  R2UR UR49, R11 ;  /* 0x000000000b3172ca */ /* 0x000fe200000e0000 */
[--C-:B------:R-:W-:Y:S01]  /*e450*/  IMAD.X R11, RZ, RZ, R9.reuse, P2 ;  /* 0x000000ffff0b7224 */ /* 0x100fe200010e0609 */
[----:B------:R-:W-:Y:S01]  /*e460*/  UIADD3 UR56, UR8, 0x5000, URZ ;  /* 0x0000500008387890 */ /* 0x000fe2000fffe03f */
[----:B------:R-:W-:Y:S01]  /*e470*/  ISETP.GE.AND P1, PT, R4, R10, PT ;  /* 0x0000000a0400720c */ /* 0x000fe20003f26270 */
[----:B------:R-:W-:Y:S01]  /*e480*/  UMOV UR58, 0x80 ;  /* 0x00000080003a7882 */ /* 0x000fe20000000000 */
[----:B------:R-:W-:Y:S01]  /*e490*/  UMOV UR59, UR11 ;  /* 0x0000000b003b7c82 */ /* 0x000fe20008000000 */
[----:B------:R-:W-:Y:S01]  /*e4a0*/  R2UR UR5, R11 ;  /* 0x000000000b0572ca */ /* 0x000fe200000e0000 */
[----:B------:R-:W-:Y:S01]  /*e4b0*/  IMAD.X R11, RZ, RZ, R9, P3 ;  /* 0x000000ffff0b7224 */ /* 0x000fe200018e0609 */
[----:B------:R-:W-:Y:S01]  /*e4c0*/  UMOV UR60, UR12 ;  /* 0x0000000c003c7c82 */ /* 0x000fe20008000000 */
[----:B------:R-:W-:-:S03]  /*e4d0*/  UMOV UR61, UR21 ;  /* 0x00000015003d7c82 */ /* 0x000fc60008000000 */
[----:B------:R-:W-:Y:S01]  /*e4e0*/  R2UR UR7, R11 ;  /* 0x000000000b0772ca */ /* 0x000fe200000e0000 */
[----:B------:R1:W-:Y:S01]  /*e4f0*/  UTMALDG.4D [UR16], [UR48], desc[UR50] ;  /* 0x00003210300075b4 */ /* 0x0003e20008019000 */
[----:B------:R-:W-:Y:S01]  /*e500*/  IMAD.MOV.U32 R11, RZ, RZ, 0x1 ;  /* 0x00000001ff0b7424 */ /* 0x000fe200078e00ff */
[----:B------:R2:W-:Y:S01]  /*e510*/  UTMALDG.4D [UR40], [UR48], desc[UR50] ;  /* 0x00003228300075b4 */ /* 0x0005e20008019000 */
[----:B------:R3:W-:Y:S01]  /*e520*/  UTMALDG.4D [UR32], [UR48], desc[UR50] ;  /* 0x00003220300075b4 */ /* 0x0007e20008019000 */
[----:B------:R-:W-:Y:S01]  /*e530*/  UTMALDG.4D [UR24], [UR48], desc[UR50] ;  /* 0x00003218300075b4 */ /* 0x000fe20008019000 */
[----:B-1----:R-:W-:Y:S01]  /*e540*/  UMOV UR16, 0x0 ;  /* 0x0000000000107882 */ /* 0x002fe20000000000 */
[----:B------:R-:W-:Y:S01]  /*e550*/  UMOV UR17, 0x10000000 ;  /* 0x1000000000117882 */ /* 0x000fe20000000000 */
[----:B------:R1:W-:Y:S01]  /*e560*/  UBLKCP.S.G [UR52], [UR54], UR9 ;  /* 0x00000034360073ba */ /* 0x0003e20008000209 */
[----:B------:R4:W-:Y:S01]  /*e570*/  SYNCS.ARRIVE.TRANS64 RZ, [R5+URZ+0x31800], R12 ;  /* 0x0318000c05ff79a7 */ /* 0x0009e2000800003f */
[----:B--2---:R-:W-:Y:S01]  /*e580*/  UIADD3 UR40, UR8, 0xa000, URZ ;  /* 0x0000a00008287890 */ /* 0x004fe2000fffe03f */
[----:B------:R-:W-:Y:S01]  /*e590*/  UMOV UR43, UR11 ;  /* 0x0000000b002b7c82 */ /* 0x000fe20008000000 */
[----:B------:R-:W-:Y:S01]  /*e5a0*/  UMOV UR44, UR12 ;  /* 0x0000000c002c7c82 */ /* 0x000fe20008000000 */
[----:B------:R-:W-:Y:S01]  /*e5b0*/  UMOV UR42, UR18 ;  /* 0x00000012002a7c82 */ /* 0x000fe20008000000 */
[----:B---3--:R-:W-:Y:S01]  /*e5c0*/  UIADD3 UR32, UR8, 0xc800, URZ ;  /* 0x0000c80008207890 */ /* 0x008fe2000fffe03f */
[----:B----4-:R-:W-:Y:S01]  /*e5d0*/  IMAD.MOV.U32 R12, RZ, RZ, 0x1 ;  /* 0x00000001ff0c7424 */ /* 0x010fe200078e00ff */
[----:B------:R-:W-:Y:S01]  /*e5e0*/  UMOV UR34, 0x40 ;  /* 0x0000004000227882 */ /* 0x000fe20000000000 */
[----:B------:R-:W-:Y:S01]  /*e5f0*/  UMOV UR35, UR11 ;  /* 0x0000000b00237c82 */ /* 0x000fe20008000000 */
[----:B------:R-:W-:Y:S01]  /*e600*/  UMOV UR36, UR12 ;  /* 0x0000000c00247c82 */ /* 0x000fe20008000000 */
[----:B-1----:R-:W-:-:S02]  /*e610*/  UIADD3 UR9, UR8, 0x31800, URZ ;  /* 0x0003180008097890 */ /* 0x002fc4000fffe03f */
[----:B------:R-:W-:Y:S01]  /*e620*/  UIADD3 UR24, UR8, 0x2800, URZ ;  /* 0x0000280008187890 */ /* 0x000fe2000fffe03f */
[----:B------:R-:W-:Y:S01]  /*e630*/  UMOV UR26, 0x40 ;  /* 0x00000040001a7882 */ /* 0x000fe20000000000 */
[----:B------:R-:W-:Y:S01]  /*e640*/  UMOV UR27, UR11 ;  /* 0x0000000b001b7c82 */ /* 0x000fe20008000000 */
[----:B------:R-:W-:Y:S02]  /*e650*/  UMOV UR28, UR12 ;  /* 0x0000000c001c7c82 */ /* 0x000fe40008000000 */
[----:B------:R-:W-:Y:S01]  /*e660*/  UMOV UR25, UR9 ;  /* 0x0000000900197c82 */ /* 0x000fe20008000000 */
[----:B------:R-:W-:Y:S02]  /*e670*/  UIADD3 UR48, UR8, 0x7800, URZ ;  /* 0x0000780008307890 */ /* 0x000fe4000fffe03f */
[----:B------:R1:W-:Y:S01]  /*e680*/  UTMALDG.4D [UR8], [UR4], desc[UR16] ;  /* 0x00001008040075b4 */ /* 0x0003e20008019000 */
[----:B------:R-:W-:Y:S01]  /*e690*/  UMOV UR57, UR9 ;  /* 0x0000000900397c82 */ /* 0x000fe20008000000 */
[----:B------:R-:W-:Y:S01]  /*e6a0*/  UMOV UR50, 0xc0 ;  /* 0x000000c000327882 */ /* 0x000fe20000000000 */
[----:B------:R-:W-:Y:S01]  /*e6b0*/  UMOV UR51, UR11 ;  /* 0x0000000b00337c82 */ /* 0x000fe20008000000 */
[----:B------:R-:W-:Y:S01]  /*e6c0*/  UMOV UR52, UR12 ;  /* 0x0000000c00347c82 */ /* 0x000fe20008000000 */
[----:B------:R-:W-:Y:S01]  /*e6d0*/  UMOV UR53, UR21 ;  /* 0x0000001500357c82 */ /* 0x000fe20008000000 */
[----:B------:R-:W-:Y:S01]  /*e6e0*/  UMOV UR49, UR9 ;  /* 0x0000000900317c82 */ /* 0x000fe20008000000 */
[----:B------:R-:W-:Y:S01]  /*e6f0*/  UMOV UR41, UR9 ;  /* 0x0000000900297c82 */ /* 0x000fe20008000000 */
[----:B------:R2:W-:Y:S01]  /*e700*/  UTMALDG.4D [UR24], [UR4], desc[UR16] ;  /* 0x00001018040075b4 */ /* 0x0005e20008019000 */
[----:B------:R-:W-:Y:S01]  /*e710*/  UMOV UR33, UR9 ;  /* 0x0000000900217c82 */ /* 0x000fe20008000000 */
[----:B------:R3:W-:Y:S01]  /*e720*/  UTMALDG.4D [UR56], [UR4], desc[UR16] ;  /* 0x00001038040075b4 */ /* 0x0007e20008019000 */
[----:B------:R3:W-:Y:S01]  /*e730*/  UTMALDG.4D [UR48], [UR4], desc[UR16] ;  /* 0x00001030040075b4 */ /* 0x0007e20008019000 */
[----:B-1----:R-:W-:Y:S01]  /*e740*/  UMOV UR10, 0xc0 ;  /* 0x000000c0000a7882 */ /* 0x002fe20000000000 */
[----:B------:R3:W-:Y:S01]  /*e750*/  UTMALDG.4D [UR40], [UR6], desc[UR16] ;  /* 0x00001028060075b4 */ /* 0x0007e20008019000 */
[----:B--2---:R-:W-:-:S02]  /*e760*/  UIADD3 UR24, UR8, 0xf000, URZ ;  /* 0x0000f00008187890 */ /* 0x004fc4000fffe03f */
[----:B------:R-:W-:Y:S01]  /*e770*/  UIADD3 UR8, UR8, 0x11800, URZ ;  /* 0x0001180008087890 */ /* 0x000fe2000fffe03f */
[----:B------:R-:W-:Y:S01]  /*e780*/  UMOV UR26, 0x80 ;  /* 0x00000080001a7882 */ /* 0x000fe20000000000 */
[----:B------:R3:W-:Y:S05]  /*e790*/  UTMALDG.4D [UR32], [UR6], desc[UR16] ;  /* 0x00001020060075b4 */ /* 0x0007ea0008019000 */
[----:B------:R3:W-:Y:S02]  /*e7a0*/  UTMALDG.4D [UR24], [UR6], desc[UR16] ;  /* 0x00001018060075b4 */ /* 0x0007e40008019000 */
[----:B------:R3:W-:Y:S02]  /*e7b0*/  UTMALDG.4D [UR8], [UR6], desc[UR16] ;  /* 0x00001008060075b4 */ /* 0x0007e40008019000 */
[----:B---3--:R-:W-:Y:S05]  /*e7c0*/  @P1 BRA `(.L_x_385) ;  /* 0x0000000800201947 */ /* 0x008fea0003800000 */
[----:B------:R-:W-:Y:S01]  /*e7d0*/  R2UR UR6, R6 ;  /* 0x00000000060672ca */ /* 0x000fe200000e0000 */
[----:B------:R-:W-:Y:S01]  /*e7e0*/  UIADD3 UR10, UR19, 0x40, URZ ;  /* 0x00000040130a7890 */ /* 0x000fe2000fffe03f */
[----:B------:R-:W-:Y:S01]  /*e7f0*/  IMAD.MOV.U32 R12, RZ, RZ, RZ ;  /* 0x000000ffff0c7224 */ /* 0x000fe200078e00ff */
[----:B------:R-:W-:Y:S01]  /*e800*/  UIADD3 UR5, UP1, UR19, UR22, URZ ;  /* 0x0000001613057290 */ /* 0x000fe2000ff3e03f */
[----:B------:R-:W-:Y:S01]  /*e810*/  LOP3.LUT R13, R21, 0x1f, RZ, 0xc0, !PT ;  /* 0x0000001f150d7812 */ /* 0x000fe200078ec0ff */
[----:B------:R-:W-:Y:S01]  /*e820*/  UIADD3 UR7, UP0, UR10, UR30, URZ ;  /* 0x0000001e0a077290 */ /* 0x000fe2000ff1e03f */
[----:B------:R-:W-:Y:S01]  /*e830*/  IMAD.MOV.U32 R11, RZ, RZ, 0x1 ;  /* 0x00000001ff0b7424 */ /* 0x000fe200078e00ff */
[----:B------:R-:W-:Y:S01]  /*e840*/  ULDC.64 UR8, c[0x0][0x728] ;  /* 0x0001ca0000087ab9 */ /* 0x000fe20000000a00 */
[----:B------:R-:W-:Y:S01]  /*e850*/  IMAD.MOV.U32 R7, RZ, RZ, 0x1 ;  /* 0x00000001ff077424 */ /* 0x000fe200078e00ff */
[----:B------:R-:W-:Y:S02]  /*e860*/  ULEA.HI.X.SX32 UR38, UR10, UR38, 0x1, UP0 ;  /* 0x000000260a267291 */ /* 0x000fe400080f0e3f */
[----:B------:R-:W-:Y:S01]  /*e870*/  IMAD.U32 R14, RZ, RZ, UR10 ;  /* 0x0000000aff0e7e24 */ /* 0x000fe2000f8e00ff */
[----:B------:R-:W-:-:S02]  /*e880*/  ULEA UR14, UP0, UR7, UR14, 0x2 ;  /* 0x0000000e070e7291 */ /* 0x000fc4000f80103f */
[----:B------:R-:W-:Y:S02]  /*e890*/  UIADD3.X UR6, URZ, UR6, URZ, UP1, !UPT ;  /* 0x000000063f067290 */ /* 0x000fe40008ffe43f */
[----:B------:R-:W-:Y:S02]  /*e8a0*/  ULEA UR4, UP1, UR5, UR8, 0x2 ;  /* 0x0000000805047291 */ /* 0x000fe4000f82103f */
[----:B------:R-:W-:Y:S01]  /*e8b0*/  ULEA.HI.X UR15, UR7, UR15, UR38, 0x2, UP0 ;  /* 0x0000000f070f7291 */ /* 0x000fe200080f1426 */
[----:B------:R-:W-:Y:S01]  /*e8c0*/  IMAD.U32 R16, RZ, RZ, UR14 ;  /* 0x0000000eff107e24 */ /* 0x000fe2000f8e00ff */
[----:B------:R-:W-:Y:S02]  /*e8d0*/  ULEA.HI.X UR5, UR5, UR9, UR6, 0x2, UP1 ;  /* 0x0000000905057291 */ /* 0x000fe400088f1406 */
[----:B------:R-:W-:Y:S02]  /*e8e0*/  IMAD.U32 R15, RZ, RZ, UR4 ;  /* 0x00000004ff0f7e24 */ /* 0x000fe4000f8e00ff */
[----:B------:R-:W-:-:S02]  /*e8f0*/  IMAD.U32 R18, RZ, RZ, UR15 ;  /* 0x0000000fff127e24 */ /* 0x000fc4000f8e00ff */
[----:B------:R-:W-:-:S07]  /*e900*/  IMAD.U32 R17, RZ, RZ, UR5 ;  /* 0x00000005ff117e24 */ /* 0x000fce000f8e00ff */
.L_x_390:
[----:B------:R-:W-:-:S04]  /*e910*/  SHF.L.U32 R8, R11, 0x1f, RZ ;  /* 0x0000001f0b087819 */ /* 0x000fc800000006ff */
[----:B------:R-:W1:Y:S02]  /*e920*/  SYNCS.PHASECHK.TRANS64.TRYWAIT P1, [R5+URZ+0x31838], R8 ;  /* 0x03183808050075a7 */ /* 0x000e64000802017f */
[----:B-1----:R-:W-:Y:S05]  /*e930*/  @!P1 BRA `(.L_x_386) ;  /* 0x0000000c00989947 */ /* 0x002fea0003800000 */
.L_x_400:
[----:B------:R-:W-:Y:S05]  /*e940*/  @P0 BRA `(.L_x_387) ;  /* 0x0000000000140947 */ /* 0x000fea0003800000 */
[----:B------:R-:W-:Y:S01]  /*e950*/  ISETP.NE.AND P1, PT, R13, RZ, PT ;  /* 0x000000ff0d00720c */ /* 0x000fe20003f25270 */
[----:B-1----:R-:W-:-:S04]  /*e960*/  IMAD.MOV.U32 R8, RZ, RZ, 0x8100 ;  /* 0x00008100ff087424 */ /* 0x002fc800078e00ff */
[----:B------:R2:W-:Y:S08]  /*e970*/  SYNCS.ARRIVE.TRANS64 RZ, [R5+URZ+0x31830], R8 ;  /* 0x0318300805ff79a7 */ /* 0x0005f0000800003f */
[----:B------:R-:W-:Y:S05]  /*e980*/  @!P1 BRA `(.L_x_387) ;  /* 0x0000000000049947 */ /* 0x000fea0003800000 */
[----:B------:R-:W-:Y:S01]  /*e990*/  BPT.TRAP 0x1 ;  /* 0x000000040000795c */ /* 0x000fe20000300000 */
.L_x_387:
[----:B-12---:R-:W-:Y:S01]  /*e9a0*/  IMAD.MOV.U32 R8, RZ, RZ, R2 ;  /* 0x000000ffff087224 */ /* 0x006fe200078e0002 */
[----:B------:R-:W-:Y:S01]  /*e9b0*/  R2UR UR19, R14 ;  /* 0x000000000e1372ca */ /* 0x000fe200000e0000 */
[----:B------:R-:W-:Y:S01]  /*e9c0*/  VIADD R12, R12, 0x1 ;  /* 0x000000010c0c7836 */ /* 0x000fe20000000000 */
[----:B------:R-:W-:Y:S01]  /*e9d0*/  R2UR UR14, R5 ;  /* 0x00000000050e72ca */ /* 0x000fe200000e0000 */
[----:B------:R-:W-:Y:S01]  /*e9e0*/  UMOV UR8, 0x0 ;  /* 0x0000000000087882 */ /* 0x000fe20000000000 */
[----:B------:R-:W-:Y:S01]  /*e9f0*/  IADD3 R9, P2, R8, 0x1f0, RZ ;  /* 0x000001f008097810 */ /* 0x000fe20007f5e0ff */
[----:B------:R-:W-:Y:S01]  /*ea00*/  UMOV UR9, 0x14f00000 ;  /* 0x14f0000000097882 */ /* 0x000fe20000000000 */
[C---:B------:R-:W-:Y:S01]  /*ea10*/  ISETP.NE.AND P1, PT, R12.reuse, 0x2, PT ;  /* 0x000000020c00780c */ /* 0x040fe20003f25270 */
[----:B------:R-:W-:Y:S01]  /*ea20*/  UMOV UR18, URZ ;  /* 0x0000003f00127c82 */ /* 0x000fe20008000000 */
[----:B------:R-:W-:Y:S01]  /*ea30*/  R2UR UR6, R9 ;  /* 0x00000000090672ca */ /* 0x000fe200000e0000 */
[----:B------:R-:W-:Y:S01]  /*ea40*/  IMAD.MOV.U32 R9, RZ, RZ, R3 ;  /* 0x000000ffff097224 */ /* 0x000fe200078e0003 */
[----:B------:R-:W-:Y:S01]  /*ea50*/  R2UR UR4, R15 ;  /* 0x000000000f0472ca */ /* 0x000fe200000e0000 */
[----:B------:R-:W-:Y:S01]  /*ea60*/  UMOV UR34, 0x40 ;  /* 0x0000004000227882 */ /* 0x000fe20000000000 */
[----:B------:R-:W-:Y:S01]  /*ea70*/  R2UR UR5, R17 ;  /* 0x00000000110572ca */ /* 0x000fe200000e0000 */
[----:B------:R-:W-:Y:S01]  /*ea80*/  IMAD.X R19, RZ, RZ, R9, P2 ;  /* 0x000000ffff137224 */ /* 0x000fe200010e0609 */
[----:B------:R-:W-:Y:S01]  /*ea90*/  UIADD3 UR19, UR19, -0x40, URZ ;  /* 0xffffffc013137890 */ /* 0x000fe2000fffe03f */
[----:B------:R-:W-:Y:S01]  /*eaa0*/  SEL R20, RZ, 0x1, P1 ;  /* 0x00000001ff147807 */ /* 0x000fe20000800000 */
[----:B------:R-:W-:Y:S01]  /*eab0*/  UIADD3 UR16, UR14, 0x24100, URZ ;  /* 0x000241000e107890 */ /* 0x000fe2000fffe03f */
[----:B------:R-:W-:Y:S01]  /*eac0*/  SEL R12, R12, RZ, P1 ;  /* 0x000000ff0c0c7207 */ /* 0x000fe20000800000 */
[----:B------:R-:W-:Y:S01]  /*ead0*/  UIADD3 UR17, UR14, 0x31830, URZ ;  /* 0x000318300e117890 */ /* 0x000fe2000fffe03f */
[----:B------:R-:W-:Y:S01]  /*eae0*/  R2UR UR7, R19 ;  /* 0x00000000130772ca */ /* 0x000fe200000e0000 */
[----:B------:R-:W-:Y:S01]  /*eaf0*/  UIADD3 UR32, UR14, 0x26100, URZ ;  /* 0x000261000e207890 */ /* 0x000fe2000fffe03f */
[----:B------:R-:W-:Y:S01]  /*eb00*/  LOP3.LUT R7, R7, R20, RZ, 0x3c, !PT ;  /* 0x0000001407077212 */ /* 0x000fe200078e3cff */
[----:B------:R-:W-:Y:S01]  /*eb10*/  UIADD3 UR24, UR14, 0x28100, URZ ;  /* 0x000281000e187890 */ /* 0x000fe2000fffe03f */
[----:B------:R-:W-:Y:S01]  /*eb20*/  IMAD R19, R12, 0x8, R5 ;  /* 0x000000080c137824 */ /* 0x000fe200078e0205 */
[----:B------:R-:W-:Y:S01]  /*eb30*/  UMOV UR36, UR20 ;  /* 0x0000001400247c82 */ /* 0x000fe20008000000 */
[----:B------:R-:W-:Y:S01]  /*eb40*/  UMOV UR37, UR21 ;  /* 0x0000001500257c82 */ /* 0x000fe20008000000 */
[----:B------:R-:W-:Y:S01]  /*eb50*/  UMOV UR33, UR17 ;  /* 0x0000001100217c82 */ /* 0x000fe20008000000 */
[----:B------:R-:W-:Y:S01]  /*eb60*/  UMOV UR35, UR19 ;  /* 0x0000001300237c82 */ /* 0x000fe20008000000 */
[----:B------:R-:W-:Y:S01]  /*eb70*/  UMOV UR26, 0x80 ;  /* 0x00000080001a7882 */ /* 0x000fe20000000000 */
[----:B------:R-:W-:Y:S01]  /*eb80*/  UMOV UR28, UR20 ;  /* 0x00000014001c7c82 */ /* 0x000fe20008000000 */
[----:B------:R-:W-:Y:S01]  /*eb90*/  UMOV UR29, UR21 ;  /* 0x00000015001d7c82 */ /* 0x000fe20008000000 */
[----:B------:R-:W-:Y:S01]  /*eba0*/  UMOV UR25, UR17 ;  /* 0x0000001100197c82 */ /* 0x000fe20008000000 */
[----:B------:R1:W-:Y:S01]  /*ebb0*/  UTMALDG.4D [UR16], [UR6], desc[UR8] ;  /* 0x00000810060075b4 */ /* 0x0003e20008019000 */
[----:B------:R-:W-:Y:S01]  /*ebc0*/  UMOV UR27, UR19 ;  /* 0x00000013001b7c82 */ /* 0x000fe20008000000 */
[----:B------:R-:W-:Y:S01]  /*ebd0*/  SHF.L.U32 R20, R7, 0x1f, RZ ;  /* 0x0000001f07147819 */ /* 0x000fe200000006ff */
[----:B------:R-:W-:Y:S01]  /*ebe0*/  UMOV UR10, 0x10 ;  /* 0x00000010000a7882 */ /* 0x000fe20000000000 */
[----:B------:R-:W-:Y:S01]  /*ebf0*/  UMOV UR15, UR17 ;  /* 0x00000011000f7c82 */ /* 0x000fe20008000000 */
[----:B------:R-:W-:Y:S01]  /*ec00*/  ISETP.NE.AND P2, PT, R0, RZ, PT ;  /* 0x000000ff0000720c */ /* 0x000fe20003f45270 */
[----:B------:R2:W-:Y:S01]  /*ec10*/  UTMALDG.4D [UR32], [UR6], desc[UR8] ;  /* 0x00000820060075b4 */ /* 0x0005e20008019000 */
[----:B------:R2:W-:Y:S01]  /*ec20*/  UTMALDG.4D [UR24], [UR6], desc[UR8] ;  /* 0x00000818060075b4 */ /* 0x0005e20008019000 */
[----:B-1----:R-:W-:-:S02]  /*ec30*/  UIADD3 UR16, UR14, 0x2a100, URZ ;  /* 0x0002a1000e107890 */ /* 0x002fc4000fffe03f */
[----:B------:R-:W-:Y:S01]  /*ec40*/  UIADD3 UR14, UR14, 0x2c300, URZ ;  /* 0x0002c3000e0e7890 */ /* 0x000fe2000fffe03f */
[----:B------:R-:W-:-:S06]  /*ec50*/  UMOV UR18, 0xc0 ;  /* 0x000000c000127882 */ /* 0x000fcc0000000000 */
[----:B------:R2:W-:Y:S02]  /*ec60*/  UTMALDG.4D [UR16], [UR6], desc[UR8] ;  /* 0x00000810060075b4 */ /* 0x0005e40008019000 */
[----:B------:R2:W-:Y:S01]  /*ec70*/  UBLKCP.S.G [UR14], [UR4], UR10 ;  /* 0x0000000e040073ba */ /* 0x0005e2000800020a */
[----:B------:R-:W1:Y:S02]  /*ec80*/  SYNCS.PHASECHK.TRANS64.TRYWAIT P1, [R19+URZ+0x31820], R20 ;  /* 0x03182014130075a7 */ /* 0x000e64000802017f */
[----:B-12---:R-:W-:Y:S05]  /*ec90*/  @!P1 BRA `(.L_x_388) ;  /* 0x0000000800d49947 */ /* 0x006fea0003800000 */
.L_x_402:
[----:B------:R-:W-:Y:S01]  /*eca0*/  LOP3.LUT R11, R11, 0x1, RZ, 0x3c, !PT ;  /* 0x000000010b0b7812 */ /* 0x000fe200078e3cff */
[----:B------:R-:W-:Y:S06]  /*ecb0*/  @P2 BRA `(.L_x_389) ;  /* 0x0000000000142947 */ /* 0x000fec0003800000 */
[----:B------:R-:W-:Y:S01]  /*ecc0*/  ISETP.NE.AND P1, PT, R13, RZ, PT ;  /* 0x000000ff0d00720c */ /* 0x000fe20003f25270 */
[----:B-1----:R-:W-:-:S04]  /*ecd0*/  IMAD.MOV.U32 R20, RZ, RZ, 0x8100 ;  /* 0x00008100ff147424 */ /* 0x002fc800078e00ff */
[----:B------:R2:W-:Y:S08]  /*ece0*/  SYNCS.ARRIVE.TRANS64 RZ, [R19+URZ+0x31810], R20 ;  /* 0x0318101413ff79a7 */ /* 0x0005f0000800003f */
[----:B------:R-:W-:Y:S05]  /*ecf0*/  @!P1 BRA `(.L_x_389) ;  /* 0x0000000000049947 */ /* 0x000fea0003800000 */
[----:B------:R-:W-:Y:S01]  /*ed00*/  BPT.TRAP 0x1 ;  /* 0x000000040000795c */ /* 0x000fe20000300000 */
.L_x_389:
[----:B------:R-:W-:Y:S01]  /*ed10*/  R2UR UR41, R19 ;  /* 0x00000000132972ca */ /* 0x000fe200000e0000 */
[----:B-12---:R-:W-:Y:S01]  /*ed20*/  IMAD R19, R12, 0x8000, R5 ;  /* 0x000080000c137824 */ /* 0x006fe200078e0205 */
        /* <DEDUP_REMOVED lines=14> */
[----:B------:R-:W-:Y:S01]  /*ee10*/  UMOV UR45, UR21 ;  /* 0x00000015002d7c82 */ /* 0x000fe20008000000 */
[----:B------:R-:W-:Y:S01]  /*ee20*/  UMOV UR34, 0x40 ;  /* 0x0000004000227882 */ /* 0x000fe20000000000 */
[----:B------:R-:W-:Y:S01]  /*ee30*/  R2UR UR5, R19 ;  /* 0x00000000130572ca */ /* 0x000fe200000e0000 */
[----:B------:R-:W-:Y:S01]  /*ee40*/  IMAD R19, R12, 0x100, R5 ;  /* 0x000001000c137824 */ /* 0x000fe200078e0205 */
[----:B------:R-:W-:Y:S01]  /*ee50*/  UIADD3 UR40, UR16, 0x14100, URZ ;  /* 0x0001410010287890 */ /* 0x000fe2000fffe03f */
[----:B------:R-:W-:Y:S01]  /*ee60*/  IADD3 R15, P3, R15, 0x100, RZ ;  /* 0x000001000f0f7810 */ /* 0x000fe20007f7e0ff */
[----:B------:R-:W-:Y:S01]  /*ee70*/  UIADD3 UR32, UR16, 0x16100, URZ ;  /* 0x0001610010207890 */ /* 0x000fe2000fffe03f */
[----:B------:R-:W-:Y:S01]  /*ee80*/  IADD3 R16, P2, R16, 0x100, RZ ;  /* 0x0000010010107810 */ /* 0x000fe20007f5e0ff */
[----:B------:R-:W-:Y:S01]  /*ee90*/  UIADD3 UR24, UR16, 0x18100, URZ ;  /* 0x0001810010187890 */ /* 0x000fe2000fffe03f */
[----:B------:R-:W-:Y:S01]  /*eea0*/  R2UR UR8, R19 ;  /* 0x00000000130872ca */ /* 0x000fe200000e0000 */
[----:B------:R-:W-:Y:S01]  /*eeb0*/  UIADD3 UR16, UR16, 0x1a100, URZ ;  /* 0x0001a10010107890 */ /* 0x000fe2000fffe03f */
[----:B------:R-:W-:Y:S01]  /*eec0*/  VIADD R14, R14, 0x40 ;  /* 0x000000400e0e7836 */ /* 0x000fe20000000000 */
        /* <DEDUP_REMOVED lines=10> */
[----:B------:R-:W-:Y:S01]  /*ef70*/  UIADD3 UR8, UR8, 0x2c100, URZ ;  /* 0x0002c10008087890 */ /* 0x000fe2000fffe03f */
[----:B------:R-:W-:Y:S01]  /*ef80*/  IMAD.X R17, RZ, RZ, R17, P3 ;  /* 0x000000ffff117224 */ /* 0x000fe200018e0611 */
[----:B------:R-:W-:Y:S01]  /*ef90*/  UMOV UR18, 0xc0 ;  /* 0x000000c000127882 */ /* 0x000fe20000000000 */
[----:B------:R-:W-:Y:S01]  /*efa0*/  UMOV UR19, UR43 ;  /* 0x0000002b00137c82 */ /* 0x000fe20008000000 */
[----:B------:R-:W-:Y:S01]  /*efb0*/  UMOV UR17, UR41 ;  /* 0x0000002900117c82 */ /* 0x000fe20008000000 */
[----:B------:R-:W-:Y:S01]  /*efc0*/  UMOV UR9, UR41 ;  /* 0x0000002900097c82 */ /* 0x000fe20008000000 */
[----:B------:R1:W-:Y:S01]  /*efd0*/  UTMALDG.4D [UR32], [UR4], desc[UR6] ;  /* 0x00000620040075b4 */ /* 0x0003e20008019000 */
[----:B------:R-:W-:Y:S01]  /*efe0*/  UMOV UR10, 0x10 ;  /* 0x00000010000a7882 */ /* 0x000fe20000000000 */
[----:B------:R-:W-:Y:S01]  /*eff0*/  IMAD.X R18, RZ, RZ, R18, P2 ;  /* 0x000000ffff127224 */ /* 0x000fe200010e0612 */
[----:B------:R1:W-:Y:S01]  /*f000*/  UTMALDG.4D [UR24], [UR4], desc[UR6] ;  /* 0x00000618040075b4 */ /* 0x0003e20008019000 */
[----:B------:R1:W-:Y:S01]  /*f010*/  UTMALDG.4D [UR16], [UR4], desc[UR6] ;  /* 0x00000610040075b4 */ /* 0x0003e20008019000 */
[----:B------:R1:W-:Y:S02]  /*f020*/  UBLKCP.S.G [UR8], [UR14], UR10 ;  /* 0x000000080e0073ba */ /* 0x0003e4000800020a */
[----:B-1----:R-:W-:Y:S05]  /*f030*/  @!P1 BRA `(.L_x_390) ;  /* 0xfffffff800349947 */ /* 0x002fea000383ffff */
[----:B------:R-:W-:-:S07]  /*f040*/  VIADD R12, R12, 0x1 ;  /* 0x000000010c0c7836 */ /* 0x000fce0000000000 */
.L_x_385:
[----:B------:R-:W-:-:S04]  /*f050*/  SHF.L.U32 R0, R11, 0x1f, RZ ;  /* 0x0000001f0b007819 */ /* 0x000fc800000006ff */
[----:B------:R-:W1:Y:S02]  /*f060*/  SYNCS.PHASECHK.TRANS64.TRYWAIT P1, [R5+URZ+0x31838], R0 ;  /* 0x03183800050075a7 */ /* 0x000e64000802017f */
[----:B-1----:R-:W-:Y:S05]  /*f070*/  @!P1 BRA `(.L_x_391) ;  /* 0x0000000400f49947 */ /* 0x002fea0003800000 */
.L_x_403:
[----:B------:R-:W-:Y:S05]  /*f080*/  @P0 BRA `(.L_x_392) ;  /* 0x0000000000140947 */ /* 0x000fea0003800000 */
[----:B------:R-:W-:Y:S01]  /*f090*/  LOP3.LUT P0, RZ, R21, 0x1f, RZ, 0xc0, !PT ;  /* 0x0000001f15ff7812 */ /* 0x000fe2000780c0ff */
[----:B-1----:R-:W-:-:S04]  /*f0a0*/  IMAD.MOV.U32 R0, RZ, RZ, 0x8100 ;  /* 0x00008100ff007424 */ /* 0x002fc800078e00ff */
[----:B------:R2:W-:Y:S08]  /*f0b0*/  SYNCS.ARRIVE.TRANS64 RZ, [R5+URZ+0x31830], R0 ;  /* 0x0318300005ff79a7 */ /* 0x0005f0000800003f */
[----:B------:R-:W-:Y:S05]  /*f0c0*/  @!P0 BRA `(.L_x_392) ;  /* 0x0000000000048947 */ /* 0x000fea0003800000 */
[----:B------:R-:W-:Y:S01]  /*f0d0*/  BPT.TRAP 0x1 ;  /* 0x000000040000795c */ /* 0x000fe20000300000 */
.L_x_392:
[----:B------:R-:W-:Y:S01]  /*f0e0*/  R2UR UR43, R4 ;  /* 0x00000000042b72ca */ /* 0x000fe200000e0000 */
[----:B------:R-:W-:Y:S01]  /*f0f0*/  ULDC.64 UR8, c[0x0][0x728] ;  /* 0x0001ca0000087ab9 */ /* 0x000fe20000000a00 */
[----:B------:R-:W-:Y:S01]  /*f100*/  R2UR UR5, R6 ;  /* 0x00000000060572ca */ /* 0x000fe200000e0000 */
[----:B------:R-:W-:Y:S01]  /*f110*/  UMOV UR42, URZ ;  /* 0x0000003f002a7c82 */ /* 0x000fe20008000000 */
[----:B------:R-:W-:Y:S01]  /*f120*/  IADD3 R8, P0, R8, 0x1f0, RZ ;  /* 0x000001f008087810 */ /* 0x000fe20007f1e0ff */
[----:B------:R-:W-:Y:S01]  /*f130*/  UMOV UR44, UR20 ;  /* 0x00000014002c7c82 */ /* 0x000fe20008000000 */
[----:B------:R-:W-:Y:S01]  /*f140*/  R2UR UR14, R5 ;  /* 0x00000000050e72ca */ /* 0x000fe200000e0000 */
[----:B------:R-:W-:Y:S01]  /*f150*/  UMOV UR45, UR21 ;  /* 0x00000015002d7c82 */ /* 0x000fe20008000000 */
[----:B------:R-:W-:Y:S01]  /*f160*/  R2UR UR6, R8 ;  /* 0x00000000080672ca */ /* 0x000fe200000e0000 */
[----:B------:R-:W-:Y:S01]  /*f170*/  IMAD.X R9, RZ, RZ, R9, P0 ;  /* 0x000000ffff097224 */ /* 0x000fe200000e0609 */
[----:B------:R-:W-:Y:S01]  /*f180*/  UMOV UR34, 0x40 ;  /* 0x0000004000227882 */ /* 0x000fe20000000000 */
[----:B------:R-:W-:Y:S01]  /*f190*/  UMOV UR36, UR20 ;  /* 0x0000001400247c82 */ /* 0x000fe20008000000 */
[----:B------:R-:W-:Y:S01]  /*f1a0*/  UMOV UR37, UR21 ;  /* 0x0000001500257c82 */ /* 0x000fe20008000000 */
[----:B------:R-:W-:Y:S01]  /*f1b0*/  USHF.L.U32 UR43, UR43, 0x6, URZ ;  /* 0x000000062b2b7899 */ /* 0x000fe2000800063f */
[----:B------:R-:W-:Y:S01]  /*f1c0*/  R2UR UR7, R9 ;  /* 0x00000000090772ca */ /* 0x000fe200000e0000 */
[----:B------:R-:W-:Y:S01]  /*f1d0*/  UMOV UR26, 0x80 ;  /* 0x00000080001a7882 */ /* 0x000fe20000000000 */
[----:B------:R-:W-:Y:S01]  /*f1e0*/  UMOV UR28, UR20 ;  /* 0x00000014001c7c82 */ /* 0x000fe20008000000 */
[----:B------:R-:W-:Y:S01]  /*f1f0*/  UIADD3 UR10, UP0, UR43, UR22, URZ ;  /* 0x000000162b0a7290 */ /* 0x000fe2000ff1e03f */
[C---:B------:R-:W-:Y:S01]  /*f200*/  ISETP.NE.AND P0, PT, R12.reuse, 0x2, PT ;  /* 0x000000020c00780c */ /* 0x040fe20003f05270 */
[----:B------:R-:W-:Y:S01]  /*f210*/  UIADD3 UR40, UR14, 0x24100, URZ ;  /* 0x000241000e287890 */ /* 0x000fe2000fffe03f */
[----:B------:R-:W-:Y:S01]  /*f220*/  LOP3.LUT R11, R11, 0x1, RZ, 0x3c, !PT ;  /* 0x000000010b0b7812 */ /* 0x000fe200078e3cff */
[----:B------:R-:W-:Y:S01]  /*f230*/  ULEA.HI.X.SX32 UR5, UR43, UR5, 0x1, UP0 ;  /* 0x000000052b057291 */ /* 0x000fe200080f0e3f */
[----:B-12---:R-:W-:Y:S01]  /*f240*/  SEL R0, RZ, 0x1, P0 ;  /* 0x00000001ff007807 */ /* 0x006fe20000000000 */
[----:B------:R-:W-:Y:S01]  /*f250*/  ULEA UR4, UP0, UR10, UR8, 0x2 ;  /* 0x000000080a047291 */ /* 0x000fe2000f80103f */
[----:B------:R-:W-:Y:S01]  /*f260*/  SEL R2, R12, RZ, P0 ;  /* 0x000000ff0c027207 */ /* 0x000fe20000000000 */
[----:B------:R-:W-:Y:S01]  /*f270*/  UIADD3 UR41, UR14, 0x31830, URZ ;  /* 0x000318300e297890 */ /* 0x000fe2000fffe03f */
[----:B------:R-:W-:Y:S01]  /*f280*/  LOP3.LUT R7, R7, R0, RZ, 0x3c, !PT ;  /* 0x0000000007077212 */ /* 0x000fe200078e3cff */
[----:B------:R-:W-:-:S02]  /*f290*/  UIADD3 UR32, UR14, 0x26100, URZ ;  /* 0x000261000e207890 */ /* 0x000fc4000fffe03f */
[----:B------:R-:W-:Y:S02]  /*f2a0*/  UIADD3 UR24, UR14, 0x28100, URZ ;  /* 0x000281000e187890 */ /* 0x000fe4000fffe03f */
[----:B------:R-:W-:Y:S02]  /*f2b0*/  UIADD3 UR16, UR14, 0x2a100, URZ ;  /* 0x0002a1000e107890 */ /* 0x000fe4000fffe03f */
[----:B------:R-:W-:Y:S02]  /*f2c0*/  ULEA.HI.X UR5, UR10, UR9, UR5, 0x2, UP0 ;  /* 0x000000090a057291 */ /* 0x000fe400080f1405 */
[----:B------:R-:W-:Y:S01]  /*f2d0*/  UIADD3 UR14, UR14, 0x2c300, URZ ;  /* 0x0002c3000e0e7890 */ /* 0x000fe2000fffe03f */
[----:B------:R-:W-:Y:S01]  /*f2e0*/  UMOV UR8, 0x0 ;  /* 0x0000000000087882 */ /* 0x000fe20000000000 */
[----:B------:R-:W-:Y:S01]  /*f2f0*/  UMOV UR9, 0x14f00000 ;  /* 0x14f0000000097882 */ /* 0x000fe20000000000 */
[----:B------:R-:W-:Y:S01]  /*f300*/  UMOV UR33, UR41 ;  /* 0x0000002900217c82 */ /* 0x000fe20008000000 */
[----:B------:R-:W-:Y:S01]  /*f310*/  UMOV UR35, UR43 ;  /* 0x0000002b00237c82 */ /* 0x000fe20008000000 */
[----:B------:R-:W-:Y:S01]  /*f320*/  UMOV UR29, UR21 ;  /* 0x00000015001d7c82 */ /* 0x000fe20008000000 */
[----:B------:R1:W-:Y:S01]  /*f330*/  UTMALDG.4D [UR40], [UR6], desc[UR8] ;  /* 0x00000828060075b4 */ /* 0x0003e20008019000 */
[----:B------:R-:W-:Y:S01]  /*f340*/  UMOV UR25, UR41 ;  /* 0x0000002900197c82 */ /* 0x000fe20008000000 */
[----:B------:R-:W-:Y:S01]  /*f350*/  UMOV UR27, UR43 ;  /* 0x0000002b001b7c82 */ /* 0x000fe20008000000 */
[----:B------:R-:W-:Y:S01]  /*f360*/  UMOV UR18, 0xc0 ;  /* 0x000000c000127882 */ /* 0x000fe20000000000 */
[----:B------:R-:W-:Y:S01]  /*f370*/  UMOV UR17, UR41 ;  /* 0x0000002900117c82 */ /* 0x000fe20008000000 */
[----:B------:R-:W-:Y:S01]  /*f380*/  UMOV UR19, UR43 ;  /* 0x0000002b00137c82 */ /* 0x000fe20008000000 */
[----:B------:R-:W-:Y:S01]  /*f390*/  UMOV UR15, UR41 ;  /* 0x00000029000f7c82 */ /* 0x000fe20008000000 */
[----:B------:R-:W-:Y:S01]  /*f3a0*/  UMOV UR10, 0x10 ;  /* 0x00000010000a7882 */ /* 0x000fe20000000000 */
[----:B------:R1:W-:Y:S01]  /*f3b0*/  UTMALDG.4D [UR32], [UR6], desc[UR8] ;  /* 0x00000820060075b4 */ /* 0x0003e20008019000 */
[----:B------:R1:W-:Y:S01]  /*f3c0*/  UTMALDG.4D [UR24], [UR6], desc[UR8] ;  /* 0x00000818060075b4 */ /* 0x0003e20008019000 */
[----:B------:R1:W-:Y:S01]  /*f3d0*/  UTMALDG.4D [UR16], [UR6], desc[UR8] ;  /* 0x00000810060075b4 */ /* 0x0003e20008019000 */
[----:B------:R1:W-:Y:S02]  /*f3e0*/  UBLKCP.S.G [UR14], [UR4], UR10 ;  /* 0x0000000e040073ba */ /* 0x0003e4000800020a */
[----:B-1----:R-:W-:Y:S01]  /*f3f0*/  NOP ;  /* 0x0000000000007918 */ /* 0x002fe20000000000 */
.L_x_382:
[----:B------:R-:W-:Y:S05]  /*f400*/  BSYNC B1 ;  /* 0x0000000000017941 */ /* 0x000fea0003800000 */
.L_x_380:
[----:B------:R-:W-:-:S03]  /*f410*/  UMOV UR4, 0xffffffff ;  /* 0xffffffff00047882 */ /* 0x000fc60000000000 */
[----:B------:R-:W-:Y:S05]  /*f420*/  BRA.DIV UR4, `(.L_x_393) ;  /* 0x00000006041c7947 */ /* 0x000fea000b800000 */
[----:B------:R-:W-:-:S13]  /*f430*/  ELECT P6, URZ, PT ;  /* 0x00000000003f782f */ /* 0x000fda00038c0000 */
.L_x_406:
[----:B------:R-:W-:Y:S05]  /*f440*/  @!P6 BRA `(.L_x_379) ;  /* 0x00000000007ce947 */ /* 0x000fea0003800000 */
[----:B------:R-:W2:Y:S02]  /*f450*/  LDL R0, [R1] ;  /* 0x0000000001007983 */ /* 0x000ea40000100800 */
[----:B--2---:R-:W-:-:S13]  /*f460*/  R2UR UR4, R0 ;  /* 0x00000000000472ca */ /* 0x004fda00000e0000 */
[----:B------:R-:W-:-:S06]  /*f470*/  ULOP3.LUT UR4, UR4, 0x2, URZ, 0xfc, !UPT ;  /* 0x0000000204047892 */ /* 0x000fcc000f8efc3f */
[----:B------:R-:W-:-:S05]  /*f480*/  IMAD.U32 R0, RZ, RZ, UR4 ;  /* 0x00000004ff007e24 */ /* 0x000fca000f8e00ff */
[----:B------:R-:W-:-:S13]  /*f490*/  ISETP.NE.AND P1, PT, R0, 0x3, PT ;  /* 0x000000030000780c */ /* 0x000fda0003f25270 */
[----:B------:R-:W-:Y:S05]  /*f4a0*/  @!P1 BRA `(.L_x_394) ;  /* 0x0000000000049947 */ /* 0x000fea0003800000 */
[----:B------:R-:W-:Y:S01]  /*f4b0*/  BPT.TRAP 0x1 ;  /* 0x000000040000795c */ /* 0x000fe20000300000 */
.L_x_394:
        /* <DEDUP_REMOVED lines=8> */
.L_x_407:
        /* <DEDUP_REMOVED lines=9> */
.L_x_408:
[----:B------:R-:W-:Y:S05]  /*f5d0*/  @!P1 BRA `(.L_x_397) ;  /* 0x0000000000049947 */ /* 0x000fea0003800000 */
[----:B------:R-:W-:Y:S01]  /*f5e0*/  BPT.TRAP 0x1 ;  /* 0x000000040000795c */ /* 0x000fe20000300000 */
.L_x_397:
[----:B------:R-:W-:-:S07]  /*f5f0*/  SHF.L.U32 R11, R11, 0x1f, RZ ;  /* 0x0000001f0b0b7819 */ /* 0x000fce00000006ff */
.L_x_398:
[----:B--2---:R2:W3:Y:S02]  /*f600*/  SYNCS.PHASECHK.TRANS64.TRYWAIT P0, [R4+URZ+0x31838], R11 ;  /* 0x0318380b040075a7 */ /* 0x0044e4000800017f */
[----:B---3--:R-:W-:Y:S05]  /*f610*/  @!P0 NANOSLEEP.SYNCS 0x989680 ;  /* 0x009896800000895d */ /* 0x008fea0003900000 */
[----:B------:R-:W3:Y:S02]  /*f620*/  @!P0 SYNCS.PHASECHK.TRANS64 P0, [R4+URZ+0x31838], R11 ;  /* 0x0318380b040085a7 */ /* 0x000ee4000800007f */
[----:B---3--:R-:W-:Y:S05]  /*f630*/  @!P0 BRA `(.L_x_398) ;  /* 0xfffffffc00f08947 */ /* 0x008fea000383ffff */
.L_x_379:
[----:B------:R-:W-:Y:S05]  /*f640*/  BSYNC B0 ;  /* 0x0000000000007941 */ /* 0x000fea0003800000 */
.L_x_378:
[----:B------:R-:W-:Y:S05]  /*f650*/  EXIT ;  /* 0x000000000000794d */ /* 0x000fea0003800000 */
.L_x_311:
[----:B-1----:R1:W2:Y:S02]  /*f660*/  SYNCS.PHASECHK.TRANS64.TRYWAIT P0, [R17+URZ+0x31800], R8 ;  /* 0x03180008110075a7 */ /* 0x0022a4000800017f */
[----:B--2---:R-:W-:Y:S05]  /*f670*/  @!P0 NANOSLEEP.SYNCS 0x989680 ;  /* 0x009896800000895d */ /* 0x004fea0003900000 */
[----:B------:R-:W2:Y:S02]  /*f680*/  @!P0 SYNCS.PHASECHK.TRANS64 P0, [R17+URZ+0x31800], R8 ;  /* 0x03180008110085a7 */ /* 0x000ea4000800007f */
[----:B--2---:R-:W-:Y:S05]  /*f690*/  @!P0 BRA `(.L_x_311) ;  /* 0xfffffffc00f08947 */ /* 0x004fea000383ffff */
[----:B------:R-:W-:Y:S05]  /*f6a0*/  BRA `(.L_x_310) ;  /* 0xffffff1400e47947 */ /* 0x000fea000383ffff */
.L_x_315:
[----:B--2---:R2:W3:Y:S02]  /*f6b0*/  SYNCS.PHASECHK.TRANS64.TRYWAIT P0, [R16+URZ+0x31810], R9 ;  /* 0x03181009100075a7 */ /* 0x0044e4000800017f */
[----:B---3--:R-:W-:Y:S05]  /*f6c0*/  @!P0 NANOSLEEP.SYNCS 0x989680 ;  /* 0x009896800000895d */ /* 0x008fea0003900000 */
[----:B------:R-:W3:Y:S02]  /*f6d0*/  @!P0 SYNCS.PHASECHK.TRANS64 P0, [R16+URZ+0x31810], R9 ;  /* 0x03181009100085a7 */ /* 0x000ee4000800007f */
[----:B---3--:R-:W-:Y:S05]  /*f6e0*/  @!P0 BRA `(.L_x_315) ;  /* 0xfffffffc00f08947 */ /* 0x008fea000383ffff */
[----:B------:R-:W-:Y:S05]  /*f6f0*/  BRA `(.L_x_314) ;  /* 0xffffff2000607947 */ /* 0x000fea000383ffff */
.L_x_319:
[----:B------:R1:W1:Y:S02]  /*f700*/  SYNCS.PHASECHK.TRANS64.TRYWAIT P0, [R17+URZ+0x31830], R10 ;  /* 0x0318300a110075a7 */ /* 0x000264000800017f */
[----:B-1----:R-:W-:Y:S05]  /*f710*/  @!P0 NANOSLEEP.SYNCS 0x989680 ;  /* 0x009896800000895d */ /* 0x002fea0003900000 */
[----:B------:R-:W1:Y:S02]  /*f720*/  @!P0 SYNCS.PHASECHK.TRANS64 P0, [R17+URZ+0x31830], R10 ;  /* 0x0318300a110085a7 */ /* 0x000e64000800007f */
[----:B-1----:R-:W-:Y:S05]  /*f730*/  @!P0 BRA `(.L_x_319) ;  /* 0xfffffffc00f08947 */ /* 0x002fea000383ffff */
[----:B------:R-:W-:Y:S05]  /*f740*/  BRA `(.L_x_318) ;  /* 0xffffff4400e87947 */ /* 0x000fea000383ffff */
.L_x_383:
[----:B-1----:R1:W2:Y:S02]  /*f750*/  SYNCS.PHASECHK.TRANS64.TRYWAIT P0, [R5+URZ+0x31820], R2 ;  /* 0x03182002050075a7 */ /* 0x0022a4000800017f */
[----:B--2---:R-:W-:Y:S05]  /*f760*/  @!P0 NANOSLEEP.SYNCS 0x989680 ;  /* 0x009896800000895d */ /* 0x004fea0003900000 */
[----:B------:R-:W2:Y:S02]  /*f770*/  @!P0 SYNCS.PHASECHK.TRANS64 P0, [R5+URZ+0x31820], R2 ;  /* 0x03182002050085a7 */ /* 0x000ea4000800007f */
[----:B--2---:R-:W-:Y:S05]  /*f780*/  @!P0 BRA `(.L_x_383) ;  /* 0xfffffffc00f08947 */ /* 0x004fea000383ffff */
[----:B------:R-:W-:Y:S05]  /*f790*/  BRA `(.L_x_399) ;  /* 0xffffffe800347947 */ /* 0x000fea000383ffff */
.L_x_386:
[----:B-1----:R1:W2:Y:S02]  /*f7a0*/  SYNCS.PHASECHK.TRANS64.TRYWAIT P1, [R5+URZ+0x31838], R8 ;  /* 0x03183808050075a7 */ /* 0x0022a4000802017f */
[----:B--2---:R-:W-:Y:S05]  /*f7b0*/  @!P1 NANOSLEEP.SYNCS 0x989680 ;  /* 0x009896800000995d */ /* 0x004fea0003900000 */
[----:B------:R-:W2:Y:S02]  /*f7c0*/  @!P1 SYNCS.PHASECHK.TRANS64 P1, [R5+URZ+0x31838], R8 ;  /* 0x03183808050095a7 */ /* 0x000ea4000802007f */
[----:B--2---:R-:W-:Y:S05]  /*f7d0*/  @!P1 BRA `(.L_x_386) ;  /* 0xfffffffc00f09947 */ /* 0x004fea000383ffff */
[----:B------:R-:W-:Y:S05]  /*f7e0*/  BRA `(.L_x_400) ;  /* 0xfffffff000547947 */ /* 0x000fea000383ffff */
.L_x_388:
[----:B------:R-:W-:-:S07]  /*f7f0*/  SHF.L.U32 R20, R7, 0x1f, RZ ;  /* 0x0000001f07147819 */ /* 0x000fce00000006ff */
.L_x_401:
[----:B-1----:R1:W2:Y:S02]  /*f800*/  SYNCS.PHASECHK.TRANS64.TRYWAIT P1, [R19+URZ+0x31820], R20 ;  /* 0x03182014130075a7 */ /* 0x0022a4000802017f */
[----:B--2---:R-:W-:Y:S05]  /*f810*/  @!P1 NANOSLEEP.SYNCS 0x989680 ;  /* 0x009896800000995d */ /* 0x004fea0003900000 */
[----:B------:R-:W2:Y:S02]  /*f820*/  @!P1 SYNCS.PHASECHK.TRANS64 P1, [R19+URZ+0x31820], R20 ;  /* 0x03182014130095a7 */ /* 0x000ea4000802007f */
[----:B--2---:R-:W-:Y:S05]  /*f830*/  @!P1 BRA `(.L_x_401) ;  /* 0xfffffffc00f09947 */ /* 0x004fea000383ffff */
[----:B------:R-:W-:Y:S05]  /*f840*/  BRA `(.L_x_402) ;  /* 0xfffffff400147947 */ /* 0x000fea000383ffff */
.L_x_391:
[----:B-1----:R1:W2:Y:S02]  /*f850*/  SYNCS.PHASECHK.TRANS64.TRYWAIT P1, [R5+URZ+0x31838], R0 ;  /* 0x03183800050075a7 */ /* 0x0022a4000802017f */
[----:B--2---:R-:W-:Y:S05]  /*f860*/  @!P1 NANOSLEEP.SYNCS 0x989680 ;  /* 0x009896800000995d */ /* 0x004fea0003900000 */
[----:B------:R-:W2:Y:S02]  /*f870*/  @!P1 SYNCS.PHASECHK.TRANS64 P1, [R5+URZ+0x31838], R0 ;  /* 0x03183800050095a7 */ /* 0x000ea4000802007f */
[----:B--2---:R-:W-:Y:S05]  /*f880*/  @!P1 BRA `(.L_x_391) ;  /* 0xfffffffc00f09947 */ /* 0x004fea000383ffff */
[----:B------:R-:W-:Y:S05]  /*f890*/  BRA `(.L_x_403) ;  /* 0xfffffff400f87947 */ /* 0x000fea000383ffff */
.L_x_393:
[----:B------:R-:W-:Y:S01]  /*f8a0*/  BSSY B1, `(.L_x_404) ;  /* 0x0000006000017945 */ /* 0x000fe20003800000 */
[----:B------:R-:W-:-:S07]  /*f8b0*/  IMAD.MOV.U32 R15, RZ, RZ, -0x1 ;  /* 0xffffffffff0f7424 */ /* 0x000fce00078e00ff */
[----:B------:R-:W-:Y:S05]  /*f8c0*/  WARPSYNC.COLLECTIVE R15, `(.L_x_405) ;  /* 0x000000000f0c7348 */ /* 0x000fea0003c00000 */
[----:B------:R-:W-:Y:S02]  /*f8d0*/  ELECT P6, UR62, PT ;  /* 0x00000000003e782f */ /* 0x000fe400038c0000 */
[----:B------:R-:W-:Y:S01]  /*f8e0*/  MOV R14, UR62 ;  /* 0x0000003e000e7c02 */ /* 0x000fe20008000f00 */
[----:B------:R-:W-:Y:S10]  /*f8f0*/  ENDCOLLECTIVE ;  /* 0x000000000000791b */ /* 0x000ff40003800000 */
.L_x_405:
[----:B------:R-:W-:Y:S05]  /*f900*/  BSYNC B1 ;  /* 0x0000000000017941 */ /* 0x000fea0003800000 */
.L_x_404:
[----:B------:R-:W-:Y:S05]  /*f910*/  BRA `(.L_x_406) ;  /* 0xfffffff800c87947 */ /* 0x000fea000383ffff */
.L_x_395:
[----:B-1----:R1:W2:Y:S02]  /*f920*/  SYNCS.PHASECHK.TRANS64.TRYWAIT P0, [R5+URZ], R0 ;  /* 0x00000000050075a7 */ /* 0x0022a4000800017f */
[----:B--2---:R-:W-:Y:S05]  /*f930*/  @!P0 NANOSLEEP.SYNCS 0x989680 ;  /* 0x009896800000895d */ /* 0x004fea0003900000 */
[----:B------:R-:W2:Y:S02]  /*f940*/  @!P0 SYNCS.PHASECHK.TRANS64 P0, [R5+URZ], R0 ;  /* 0x00000000050085a7 */ /* 0x000ea4000800007f */
[----:B--2---:R-:W-:Y:S05]  /*f950*/  @!P0 BRA `(.L_x_395) ;  /* 0xfffffffc00f08947 */ /* 0x004fea000383ffff */
[----:B------:R-:W-:Y:S05]  /*f960*/  BRA `(.L_x_407) ;  /* 0xfffffff800f47947 */ /* 0x000fea000383ffff */
.L_x_396:
[----:B-1----:R1:W2:Y:S02]  /*f970*/  SYNCS.PHASECHK.TRANS64.TRYWAIT P0, [R3+URZ], R0 ;  /* 0x00000000030075a7 */ /* 0x0022a4000800017f */
[----:B--2---:R-:W-:Y:S05]  /*f980*/  @!P0 NANOSLEEP.SYNCS 0x989680 ;  /* 0x009896800000895d */ /* 0x004fea0003900000 */
[----:B------:R-:W2:Y:S02]  /*f990*/  @!P0 SYNCS.PHASECHK.TRANS64 P0, [R3+URZ], R0 ;  /* 0x00000000030085a7 */ /* 0x000ea4000800007f */
[----:B--2---:R-:W-:Y:S05]  /*f9a0*/  @!P0 BRA `(.L_x_396) ;  /* 0xfffffffc00f08947 */ /* 0x004fea000383ffff */
[----:B------:R-:W-:Y:S05]  /*f9b0*/  BRA `(.L_x_408) ;  /* 0xfffffffc00047947 */ /* 0x000fea000383ffff */
.L_x_409:
        /* <DEDUP_REMOVED lines=12> */
.L_x_2201:


//--------------------- .text._ZN7cutlass13device_kernelIN5flash11enable_sm90INS1_16FlashAttnBwdSm90INS1_25CollectiveMainloopBwdSm90ILi2ELi1ELi1EN4cute5tupleIJNS5_1CILi1EEES8_S8_EEENS6_IJNS7_ILi64EEENS7_ILi80EEENS7_ILi256EEEEEENS_10bfloat16_tEfNS_4arch4Sm90ELb0ELb1ELb1ELb0ELb0ELb0ELb1ELb1ELi2ELi1ELi1ELi1ELb0EEENS1_24CollectiveEpilogueBwdGQAISD_fSG_Li256ELb0ELb0EEENS1_19SingleTileSchedulerILb0ELb0ELb0ELi80EEEEEEEEEvNT_6ParamsE --------------------------
	.section	.text._ZN7cutlass13device_kernelIN5flash11enable_sm90INS1_16FlashAttnBwdSm90INS1_25CollectiveMainloopBwdSm90ILi2ELi1ELi1EN4cute5tupleIJNS5_1CILi1EEES8_S8_EEENS6_IJNS7_ILi64EEENS7_ILi80EEENS7_ILi256EEEEEENS_10bfloat16_tEfNS_4arch4Sm90ELb0ELb1ELb1ELb0ELb0ELb0ELb1ELb1ELi2ELi1ELi1ELi1ELb0EEENS1_24CollectiveEpilogueBwdGQAISD_fSG_Li256ELb0ELb0EEENS1_19SingleTileSchedulerILb0ELb0ELb0ELi80EEEEEEEEEvNT_6ParamsE,"ax",@progbits
	.align	128
.text._ZN7cutlass13device_kernelIN5flash11enable_sm90INS1_16FlashAttnBwdSm90INS1_25CollectiveMainloopBwdSm90ILi2ELi1ELi1EN4cute5tupleIJNS5_1CILi1EEES8_S8_EEENS6_IJNS7_ILi64EEENS7_ILi80EEENS7_ILi256EEEEEENS_10bfloat16_tEfNS_4arch4Sm90ELb0ELb1ELb1ELb0ELb0ELb0ELb1ELb1ELi2ELi1ELi1ELi1ELb0EEENS1_24CollectiveEpilogueBwdGQAISD_fSG_Li256ELb0ELb0EEENS1_19SingleTileSchedulerILb0ELb0ELb0ELi80EEEEEEEEEvNT_6ParamsE:
        .type           _ZN7cutlass13device_kernelIN5flash11enable_sm90INS1_16FlashAttnBwdSm90INS1_25CollectiveMainloopBwdSm90ILi2ELi1ELi1EN4cute5tupleIJNS5_1CILi1EEES8_S8_EEENS6_IJNS7_ILi64EEENS7_ILi80EEENS7_ILi256EEEEEENS_10bfloat16_tEfNS_4arch4Sm90ELb0ELb1ELb1ELb0ELb0ELb0ELb1ELb1ELi2ELi1ELi1ELi1ELb0EEENS1_24CollectiveEpilogueBwdGQAISD_fSG_Li256ELb0ELb0EEENS1_19SingleTileSchedulerILb0ELb0ELb0ELi80EEEEEEEEEvNT_6ParamsE,@function
        .size           _ZN7cutlass13device_kernelIN5flash11enable_sm90INS1_16FlashAttnBwdSm90INS1_25CollectiveMainloopBwdSm90ILi2ELi1ELi1EN4cute5tupleIJNS5_1CILi1EEES8_S8_EEENS6_IJNS7_ILi64EEENS7_ILi80EEENS7_ILi256EEEEEENS_10bfloat16_tEfNS_4arch4Sm90ELb0ELb1ELb1ELb0ELb0ELb0ELb1ELb1ELi2ELi1ELi1ELi1ELb0EEENS1_24CollectiveEpilogueBwdGQAISD_fSG_Li256ELb0ELb0EEENS1_19SingleTileSchedulerILb0ELb0ELb0ELi80EEEEEEEEEvNT_6ParamsE,(.L_x_2202 - _ZN7cutlass13device_kernelIN5flash11enable_sm90INS1_16FlashAttnBwdSm90INS1_25CollectiveMainloopBwdSm90ILi2ELi1ELi1EN4cute5tupleIJNS5_1CILi1EEES8_S8_EEENS6_IJNS7_ILi64EEENS7_ILi80EEENS7_ILi256EEEEEENS_10bfloat16_tEfNS_4arch4Sm90ELb0ELb1ELb1ELb0ELb0ELb0ELb1ELb1ELi2ELi1ELi1ELi1ELb0EEENS1_24CollectiveEpilogueBwdGQAISD_fSG_Li256ELb0ELb0EEENS1_19SingleTileSchedulerILb0ELb0ELb0ELi80EEEEEEEEEvNT_6ParamsE)
        .other          _ZN7cutlass13device_kernelIN5flash11enable_sm90INS1_16FlashAttnBwdSm90INS1_25CollectiveMainloopBwdSm90ILi2ELi1ELi1EN4cute5tupleIJNS5_1CILi1EEES8_S8_EEENS6_IJNS7_ILi64EEENS7_ILi80EEENS7_ILi256EEEEEENS_10bfloat16_tEfNS_4arch4Sm90ELb0ELb1ELb1ELb0ELb0ELb0ELb1ELb1ELi2ELi1ELi1ELi1ELb0EEENS1_24CollectiveEpilogueBwdGQAISD_fSG_Li256ELb0ELb0EEENS1_19SingleTileSchedulerILb0ELb0ELb0ELi80EEEEEEEEEvNT_6ParamsE,@"STO_CUDA_ENTRY STV_DEFAULT"
_ZN7cutlass13device_kernelIN5flash11enable_sm90INS1_16FlashAttnBwdSm90INS1_25CollectiveMainloopBwdSm90ILi2ELi1ELi1EN4cute5tupleIJNS5_1CILi1EEES8_S8_EEENS6_IJNS7_ILi64EEENS7_ILi80EEENS7_ILi256EEEEEENS_10bfloat16_tEfNS_4arch4Sm90ELb0ELb1ELb1ELb0ELb0ELb0ELb1ELb1ELi2ELi1ELi1ELi1ELb0EEENS1_24CollectiveEpilogueBwdGQAISD_fSG_Li256ELb0ELb0EEENS1_19SingleTileSchedulerILb0ELb0ELb0ELi80EEEEEEEEEvNT_6ParamsE:
        /* <DEDUP_REMOVED lines=24> */
.L_x_411:
[----:B------:R-:W-:Y:S05]  /*0180*/  BSYNC B0 ;  /* 0x0000000000007941 */ /* 0x000fea0003800000 */
.L_x_410:
        /* <DEDUP_REMOVED lines=39> */
.L_x_412:
        /* <DEDUP_REMOVED lines=20> */
.L_x_413:
[----:B------:R-:W-:Y:S01]  /*0540*/  PLOP3.LUT P0, PT, PT, PT, UP0, 0x80, 0x0 ;  /* 0x000000000000781c */ /* 0x000fe20003f0f008 */
[----:B------:R-:W-:Y:S01]  /*0550*/  NOP ;  /* 0x0000000000007918 */ /* 0x000fe20000000000 */
[----:B------:R-:W-:Y:S01]  /*0560*/  BSSY B0, `(.L_x_414) ;  /* 0x0000ae4000007945 */ /* 0x000fe20003800000 */
[----:B------:R-:W-:Y:S01]  /*0570*/  LOP3.LUT R4, R21, 0x7f, RZ, 0xc0, !PT ;  /* 0x0000007f15047812 */ /* 0x000fe200078ec0ff */
[----:B-1234-:R-:W-:Y:S09]  /*0580*/  BAR.SYNC.DEFER_BLOCKING 0x0 ;  /* 0x0000000000007b1d */ /* 0x01eff20000010000 */
[----:B------:R-:W-:Y:S05]  /*0590*/  @!P0 BRA `(.L_x_415) ;  /* 0x0000009000c88947 */ /* 0x000fea0003800000 */
.L_x_416:
[----:B------:R-:W-:-:S08]  /*05a0*/  NOP ;  /* 0x0000000000007918 */ /* 0x000fd00000000000 */
[----:B------:R-:W1:Y:S02]  /*05b0*/  USETMAXREG.TRY_ALLOC.CTAPOOL UP0, 0xf0 ;  /* 0x000000f0000079c8 */ /* 0x000e640008000600 */
[----:B-1----:R-:W-:-:S13]  /*05c0*/  PLOP3.LUT P0, PT, PT, PT, UP0, 0x80, 0x0 ;  /* 0x000000000000781c */ /* 0x002fda0003f0f008 */
[----:B------:R-:W-:Y:S05]  /*05d0*/  @!P0 BRA `(.L_x_416) ;  /* 0xfffffffc00f08947 */ /* 0x000fea000383ffff */
[----:B------:R-:W1:Y:S02]  /*05e0*/  S2UR UR4, SR_CTAID.Z ;  /* 0x00000000000479c3 */ /* 0x000e640000002700 */
[----:B-1----:R-:W-:-:S13]  /*05f0*/  ISETP.LE.AND P0, PT, RZ, UR4, PT ;  /* 0x00000004ff007c0c */ /* 0x002fda000bf03270 */
[----:B------:R-:W-:Y:S05]  /*0600*/  @!P0 BRA `(.L_x_417) ;  /* 0x000000ac00648947 */ /* 0x000fea0003800000 */
        /* <DEDUP_REMOVED lines=103> */
.L_x_418:
[----:B------:R-:W-:Y:S02]  /*0c80*/  ISETP.GT.AND P1, PT, R234, R5, PT ;  /* 0x00000005ea00720c */ /* 0x000fe40003f24270 */
        /* <DEDUP_REMOVED lines=21> */
.L_x_420:
        /* <DEDUP_REMOVED lines=97> */
[----:B------:R-:W-:Y:S01]  /*13f0*/  ULDC.64 UR60, c[0x0][0x208] ;  /* 0x00008200003c7ab9 */ /* 0x000fe20000000a00 */
        /* <DEDUP_REMOVED lines=44> */
.L_x_440:
[----:B------:R-:W-:-:S13]  /*16c0*/  R2UR UR4, R236 ;  /* 0x00000000ec0472ca */ /* 0x000fda00000e0000 */
[----:B------:R-:W-:-:S06]  /*16d0*/  UISETP.NE.AND UP0, UPT, UR4, 0x3, UPT ;  /* 0x000000030400788c */ /* 0x000fcc000bf05270 */
[----:B------:R-:W-:-:S13]  /*16e0*/  PLOP3.LUT P0, PT, PT, PT, UP0, 0x40, 0x0 ;  /* 0x000000000000781c */ /* 0x000fda0003f0e808 */
[----:B-1----:R-:W-:Y:S05]  /*16f0*/  @P0 BRA `(.L_x_422) ;  /* 0x0000000000040947 */ /* 0x002fea0003800000 */
[----:B------:R-:W-:Y:S01]  /*1700*/  BPT.TRAP 0x1 ;  /* 0x000000040000795c */ /* 0x000fe20000300000 */
.L_x_422:
[----:B------:R-:W-:Y:S01]  /*1710*/  PLOP3.LUT P1, PT, PT, PT, UP0, 0x40, 0x0 ;  /* 0x000000000000781c */ /* 0x000fe20003f2e808 */
[----:B------:R-:W-:Y:S01]  /*1720*/  IMAD R16, R2, 0x8, R17 ;  /* 0x0000000802107824 */ /* 0x000fe200078e0211 */
[----:B------:R-:W-:-:S04]  /*1730*/  SHF.L.U32 R9, R19, 0x1f, RZ ;  /* 0x0000001f13097819 */ /* 0x000fc800000006ff */
[----:B------:R1:W2:Y:S07]  /*1740*/  SYNCS.PHASECHK.TRANS64.TRYWAIT P0, [R16+URZ+0x31810], R9 ;  /* 0x03181009100075a7 */ /* 0x0002ae000800017f */
[----:B------:R-:W-:Y:S05]  /*1750*/  @P1 BRA `(.L_x_423) ;  /* 0x0000000000041947 */ /* 0x000fea0003800000 */
[----:B------:R-:W-:Y:S01]  /*1760*/  BPT.TRAP 0x1 ;  /* 0x000000040000795c */ /* 0x000fe20000300000 */
.L_x_423:
        /* <DEDUP_REMOVED lines=11> */
.L_x_424:
[----:B------:R-:W-:Y:S01]  /*1820*/  IMAD R6, R2, 0x800, R11 ;  /* 0x0000080002067824 */ /* 0x000fe200078e020b */
[C---:B------:R-:W-:Y:S01]  /*1830*/  R2UR UR6, R5.reuse ;  /* 0x00000000050672ca */ /* 0x040fe200000e0000 */
[C---:B------:R-:W-:Y:S01]  /*1840*/  VIADD R8, R5.reuse, 0x80 ;  /* 0x0000008005087836 */ /* 0x040fe20000000000 */
[----:B------:R-:W-:Y:S01]  /*1850*/  WARPGROUP.ARRIVE ;  /* 0x00000000000079c5 */ /* 0x000fe20000000000 */
[C---:B-12---:R-:W-:Y:S01]  /*1860*/  VIADD R9, R5.reuse, 0x100 ;  /* 0x0000010005097836 */ /* 0x046fe20000000000 */
[----:B------:R-:W-:Y:S01]  /*1870*/  R2UR UR4, R6 ;  /* 0x00000000060472ca */ /* 0x000fe200000e0000 */
[----:B------:R-:W-:Y:S01]  /*1880*/  UMOV UR7, 0x40000000 ;  /* 0x4000000000077882 */ /* 0x000fe20000000000 */
[----:B------:R-:W-:Y:S01]  /*1890*/  R2UR UR8, R8 ;  /* 0x00000000080872ca */ /* 0x000fe200000e0000 */
[----:B------:R-:W-:Y:S01]  /*18a0*/  VIADD R8, R5, 0x180 ;  /* 0x0000018005087836 */ /* 0x000fe20000000000 */
[----:B------:R-:W-:Y:S01]  /*18b0*/  R2UR UR9, R9 ;  /* 0x00000000090972ca */ /* 0x000fe200000e0000 */
[----:B------:R-:W-:Y:S01]  /*18c0*/  VIADD R9, R5, 0x200 ;  /* 0x0000020005097836 */ /* 0x000fe20000000000 */
[----:B------:R-:W-:Y:S01]  /*18d0*/  UMOV UR5, 0x40000040 ;  /* 0x4000004000057882 */ /* 0x000fe20000000000 */
[----:B------:R-:W-:-:S02]  /*18e0*/  PLOP3.LUT P0, PT, PT, PT, UP0, 0x40, 0x0 ;  /* 0x000000000000781c */ /* 0x000fc40003f0e808 */
[----:B------:R-:W-:Y:S01]  /*18f0*/  R2UR UR10, R8 ;  /* 0x00000000080a72ca */ /* 0x000fe200000e0000 */
[----:B------:R-:W-:Y:S01]  /*1900*/  VIADD R8, R6, 0x2 ;  /* 0x0000000206087836 */ /* 0x000fe20000000000 */
[----:B------:R-:W-:Y:S01]  /*1910*/  R2UR UR11, R9 ;  /* 0x00000000090b72ca */ /* 0x000fe200000e0000 */
[----:B------:R-:W-:Y:S01]  /*1920*/  VIADD R9, R5, 0x2 ;  /* 0x0000000205097836 */ /* 0x000fe20000000000 */
        /* <DEDUP_REMOVED lines=398> */
[----:B------:R-:W-:Y:S01]  /*3210*/  VIADD R8, R5, 0x906 ;  /* 0x0000090605087836 */ /* 0x000fe20000000000 */
[----:B------:R-:W-:Y:S01]  /*3220*/  R2UR UR9, R6 ;  /* 0x00000000060972ca */ /* 0x000fe200000e0000 */
[----:B------:R-:W-:-:S02]  /*3230*/  IMAD R6, R2, 0x40, R18 ;  /* 0x0000004002067824 */ /* 0x000fc400078e0212 */
[----:B------:R-:W-:Y:S01]  /*3240*/  VIADD R5, R5, 0x986 ;  /* 0x0000098605057836 */ /* 0x000fe20000000000 */
[----:B------:R-:W-:Y:S01]  /*3250*/  R2UR UR10, R8 ;  /* 0x00000000080a72ca */ /* 0x000fe200000e0000 */
[----:B------:R-:W-:-:S03]  /*3260*/  IMAD R8, R6, 0x4, R17 ;  /* 0x0000000406087824 */ /* 0x000fc600078e0211 */
[----:B------:R-:W-:Y:S02]  /*3270*/  R2UR UR11, R5 ;  /* 0x00000000050b72ca */ /* 0x000fe400000e0000 */
[----:B------:R1:W2:Y:S04]  /*3280*/  LDS R6, [R8+0x2c100] ;  /* 0x02c1000008067984 */ /* 0x0002a80000000800 */
[----:B------:R1:W3:Y:S01]  /*3290*/  LDS R5, [R8+0x2c120] ;  /* 0x02c1200008057984 */ /* 0x0002e20000000800 */
        /* <DEDUP_REMOVED lines=13> */
[----:B-1----:R-:W-:Y:S05]  /*3370*/  @P0 BRA `(.L_x_426) ;  /* 0x0000000000040947 */ /* 0x002fea0003800000 */
[----:B------:R-:W-:Y:S01]  /*3380*/  BPT.TRAP 0x1 ;  /* 0x000000040000795c */ /* 0x000fe20000300000 */
.L_x_426:
[----:B------:R-:W-:Y:S02]  /*3390*/  R2UR UR4, R228 ;  /* 0x00000000e40472ca */ /* 0x000fe400000e0000 */
[----:B------:R-:W-:-:S11]  /*33a0*/  PLOP3.LUT P1, PT, PT, PT, UP0, 0x40, 0x0 ;  /* 0x000000000000781c */ /* 0x000fd60003f2e808 */
[----:B------:R-:W-:-:S05]  /*33b0*/  IMAD.U32 R10, RZ, RZ, UR4 ;  /* 0x00000004ff0a7e24 */ /* 0x000fca000f8e00ff */
[----:B------:R-:W-:-:S04]  /*33c0*/  SHF.L.U32 R10, R10, 0x1f, RZ ;  /* 0x0000001f0a0a7819 */ /* 0x000fc800000006ff */
[----:B------:R1:W4:Y:S01]  /*33d0*/  SYNCS.PHASECHK.TRANS64.TRYWAIT P0, [R17+URZ+0x31830], R10 ;  /* 0x0318300a110075a7 */ /* 0x000322000800017f */
[----:B------:R-:W-:Y:S05]  /*33e0*/  @P1 BRA `(.L_x_427) ;  /* 0x0000000000041947 */ /* 0x000fea0003800000 */
[----:B------:R-:W-:Y:S01]  /*33f0*/  BPT.TRAP 0x1 ;  /* 0x000000040000795c */ /* 0x000fe20000300000 */
.L_x_427:
        /* <DEDUP_REMOVED lines=11> */
.L_x_428:
        /* <DEDUP_REMOVED lines=13> */
[----:B------:R-:W-:-:S03]  /*3580*/  R2UR UR11, R10 ;  /* 0x000000000a0b72ca */ /* 0x000fc600000e0000 */
[----:B------:R-:W-:Y:S01]  /*3590*/  HGMMA.64x8x16.F32.BF16 R44, gdesc[UR4], RZ, !UPT ;  /* 0x00000000042c79f0 */ /* 0x000fe2000c7018ff */
[----:B------:R-:W-:Y:S01]  /*35a0*/  UMOV UR7, 0x40000000 ;  /* 0x4000000000077882 */ /* 0x000fe20000000000 */
[----:B------:R-:W-:Y:S02]  /*35b0*/  UMOV UR6, UR8 ;  /* 0x0000000800067c82 */ /* 0x000fe40008000000 */
[----:B------:R-:W-:Y:S01]  /*35c0*/  HGMMA.64x8x16.F32.BF16 R48, gdesc[UR4], RZ, !UPT ;  /* 0x00000000043079f0 */ /* 0x000fe2000c7018ff */
[----:B------:R-:W-:Y:S01]  /*35d0*/  UMOV UR6, UR9 ;  /* 0x0000000900067c82 */ /* 0x000fe20008000000 */
[----:B------:R-:W-:Y:S02]  /*35e0*/  UMOV UR7, 0x40000000 ;  /* 0x4000000000077882 */ /* 0x000fe40000000000 */
[----:B------:R-:W-:Y:S01]  /*35f0*/  HGMMA.64x8x16.F32.BF16 R52, gdesc[UR4], RZ, !UPT ;  /* 0x00000000043479f0 */ /* 0x000fe2000c7018ff */
[----:B------:R-:W-:Y:S01]  /*3600*/  UMOV UR6, UR10 ;  /* 0x0000000a00067c82 */ /* 0x000fe20008000000 */
[----:B------:R-:W-:-:S02]  /*3610*/  UMOV UR7, 0x40000000 ;  /* 0x4000000000077882 */ /* 0x000fc40000000000 */
[----:B------:R-:W-:Y:S01]  /*3620*/  HGMMA.64x8x16.F32.BF16 R216, gdesc[UR4], RZ, !UPT ;  /* 0x0000000004d879f0 */ /* 0x000fe2000c7018ff */
[----:B------:R-:W-:Y:S01]  /*3630*/  UMOV UR6, UR11 ;  /* 0x0000000b00067c82 */ /* 0x000fe20008000000 */
[----:B------:R-:W-:Y:S02]  /*3640*/  UMOV UR7, 0x40000000 ;  /* 0x4000000000077882 */ /* 0x000fe40000000000 */
[----:B------:R-:W-:Y:S01]  /*3650*/  HGMMA.64x8x16.F32.BF16 R220, gdesc[UR4], RZ, !UPT ;  /* 0x0000000004dc79f0 */ /* 0x000fe2000c7018ff */
        /* <DEDUP_REMOVED lines=374> */
[----:B------:R-:W-:Y:S01]  /*4dc0*/  UMOV UR7, 0x40000000 ;  /* 0x4000000000077882 */ /* 0x000fe20000000000 */
[----:B------:R-:W-:Y:S01]  /*4dd0*/  R2UR UR9, R9 ;  /* 0x00000000090972ca */ /* 0x000fe200000e0000 */
[----:B------:R-:W-:Y:S01]  /*4de0*/  HGMMA.64x8x16.F32.BF16 R216, gdesc[UR4], R216 ;  /* 0x0000000004d879f0 */ /* 0x000fe200087018d8 */
[----:B------:R-:W-:Y:S01]  /*4df0*/  UMOV UR6, UR11 ;  /* 0x0000000b00067c82 */ /* 0x000fe20008000000 */
[----:B------:R-:W-:-:S02]  /*4e00*/  UMOV UR7, 0x40000000 ;  /* 0x4000000000077882 */ /* 0x000fc40000000000 */
        /* <DEDUP_REMOVED lines=8> */
[C---:B------:R-:W-:Y:S02]  /*4e90*/  VIADD R8, R7.reuse, 0x906 ;  /* 0x0000090607087836 */ /* 0x040fe40000000000 */
        /* <DEDUP_REMOVED lines=17> */
[----:B------:R-:W-:Y:S01]  /*4fb0*/  ULDC UR6, c[0x0][0x750] ;  /* 0x0001d40000067ab9 */ /* 0x000fe20000000800 */
[----:B------:R-:W-:Y:S01]  /*4fc0*/  ULDC.64 UR4, c[0x0][0x748] ;  /* 0x0001d20000047ab9 */ /* 0x000fe20000000a00 */
[----:B------:R-:W-:Y:S01]  /*4fd0*/  UISETP.GE.AND UP1, UPT, UR6, 0x1, UPT ;  /* 0x000000010600788c */ /* 0x000fe2000bf26270 */
[----:B------:R-:W-:-:S02]  /*4fe0*/  WARPGROUP.DEPBAR.LE gsb0, 0x1 ;  /* 0x00008000000079c5 */ /* 0x000fc40000010100 */
        /* <DEDUP_REMOVED lines=20> */
[----:B------:R-:W-:Y:S01]  /*5130*/  PLOP3.LUT P1, PT, PT, PT, UP1, 0x80, 0x0 ;  /* 0x000000000000781c */ /* 0x000fe20003f2f018 */
[----:B------:R-:W1:Y:S01]  /*5140*/  MUFU.TANH R7, R7 ;  /* 0x0000000700077308 */ /* 0x000e620000002400 */
[----:B------:R-:W-:Y:S01]  /*5150*/  ULOP3.LUT UR4, URZ, UR4, URZ, 0x33, !UPT ;  /* 0x000000043f047292 */ /* 0x000fe2000f8e333f */
[----:B------:R-:W-:-:S02]  /*5160*/  VIADD R24, R232, UR5 ;  /* 0x00000005e8187c36 */ /* 0x000fc40008000000 */
[----:B------:R-:W-:-:S03]  /*5170*/  IMAD R38, R3, 0x40, R18 ;  /* 0x0000004003267824 */ /* 0x000fc600078e0212 */
[----:B------:R-:W-:Y:S01]  /*5180*/  VIADD R33, R232, UR4 ;  /* 0x00000004e8217c36 */ /* 0x000fe20008000000 */
[----:B------:R-:W4:Y:S01]  /*5190*/  MUFU.TANH R8, R8 ;  /* 0x0000000800087308 */ /* 0x000f220000002400 */
[C---:B------:R-:W-:Y:S02]  /*51a0*/  VIADDMNMX R32, R38.reuse, R24, R233, PT ;  /* 0x0000001826207246 */ /* 0x040fe400038001e9 */
[----:B------:R-:W-:-:S05]  /*51b0*/  IMAD.IADD R226, R38, 0x1, R33 ;  /* 0x0000000126e27824 */ /* 0x000fca00078e0221 */
[----:B------:R-:W1:Y:S08]  /*51c0*/  MUFU.TANH R9, R9 ;  /* 0x0000000900097308 */ /* 0x000e700000002400 */
        /* <DEDUP_REMOVED lines=16> */
[----:B------:R-:W1:Y:S01]  /*52d0*/  MUFU.TANH R34, R34 ;  /* 0x0000002200227308 */ /* 0x000e620000002400 */
[----:B----4-:R-:W-:Y:S05]  /*52e0*/  @!P1 BRA `(.L_x_430) ;  /* 0x0000000000649947 */ /* 0x010fea0003800000 */
[----:B------:R-:W4:Y:S01]  /*52f0*/  LDC R25, c[0x0][0x280] ;  /* 0x0000a000ff197b82 */ /* 0x000f220000000800 */
[----:B------:R-:W-:Y:S01]  /*5300*/  ULDC UR4, c[0x0][0x290] ;  /* 0x0000a40000047ab9 */ /* 0x000fe20000000800 */
[----:B------:R-:W-:Y:S01]  /*5310*/  BSSY B1, `(.L_x_431) ;  /* 0x0000013000017945 */ /* 0x000fe20003800000 */
[----:B----4-:R-:W-:-:S04]  /*5320*/  IADD3 R36, R38, UR4, -R25 ;  /* 0x0000000426247c10 */ /* 0x010fc8000fffe819 */
        /* <DEDUP_REMOVED lines=11> */
.L_x_432:
[----:B------:R-:W-:-:S06]  /*53e0*/  UISETP.NE.AND UP1, UPT, UR6, 0x1, UPT ;  /* 0x000000010600788c */ /* 0x000fcc000bf25270 */
[----:B------:R-:W-:-:S05]  /*53f0*/  PLOP3.LUT P0, PT, PT, PT, UP1, 0x80, 0x0 ;  /* 0x000000000000781c */ /* 0x000fca0003f0f018 */
[----:B------:R-:W-:-:S08]  /*5400*/  @UP1 ULDC UR4, c[0x0][0x754] ;  /* 0x0001d50000041ab9 */ /* 0x000fd00000000800 */
[----:B------:R-:W-:Y:S01]  /*5410*/  @P0 IMAD.HI.U32 R25, R36, UR4, RZ ;  /* 0x0000000424190c27 */ /* 0x000fe2000f8e00ff */
[----:B------:R-:W-:-:S04]  /*5420*/  @UP1 ULDC UR4, c[0x0][0x758] ;  /* 0x0001d60000041ab9 */ /* 0x000fc80000000800 */
[----:B------:R-:W-:-:S07]  /*5430*/  @P0 SHF.R.U32.HI R36, RZ, UR4, R25 ;  /* 0x00000004ff240c19 */ /* 0x000fce0008011619 */
.L_x_433:
[----:B------:R-:W-:Y:S05]  /*5440*/  BSYNC B1 ;  /* 0x0000000000017941 */ /* 0x000fea0003800000 */
.L_x_431:
[----:B------:R-:W-:-:S05]  /*5450*/  IMAD R25, R36, UR6, R229 ;  /* 0x0000000624197c24 */ /* 0x000fca000f8e02e5 */
[----:B------:R-:W-:Y:S02]  /*5460*/  VIMNMX R226, R226, R25, !PT ;  /* 0x00000019e2e27248 */ /* 0x000fe40007fe0100 */
[----:B------:R-:W-:-:S07]  /*5470*/  VIADDMNMX R32, R25, UR6, R32, PT ;  /* 0x0000000619207c46 */ /* 0x000fce000b800120 */
.L_x_430:
[----:B------:R-:W-:-:S05]  /*5480*/  VIADD R36, R38, 0x8 ;  /* 0x0000000826247836 */ /* 0x000fca0000000000 */
[----:B------:R-:W-:Y:S01]  /*5490*/  VIADDMNMX R25, R36, R24, R233, PT ;  /* 0x0000001824197246 */ /* 0x000fe200038001e9 */
[----:B------:R-:W-:Y:S01]  /*54a0*/  IMAD.IADD R24, R33, 0x1, R36 ;  /* 0x0000000121187824 */ /* 0x000fe200078e0224 */
[----:B------:R-:W-:Y:S06]  /*54b0*/  @!P1 BRA `(.L_x_434) ;  /* 0x0000000000649947 */ /* 0x000fec0003800000 */
        /* <DEDUP_REMOVED lines=15> */
.L_x_436:
[----:B------:R-:W-:-:S06]  /*55b0*/  UISETP.NE.AND UP1, UPT, UR6, 0x1, UPT ;  /* 0x000000010600788c */ /* 0x000fcc000bf25270 */
[----:B------:R-:W-:-:S05]  /*55c0*/  PLOP3.LUT P0, PT, PT, PT, UP1, 0x80, 0x0 ;  /* 0x000000000000781c */ /* 0x000fca0003f0f018 */
[----:B------:R-:W-:-:S08]  /*55d0*/  @UP1 ULDC UR4, c[0x0][0x754] ;  /* 0x0001d50000041ab9 */ /* 0x000fd00000000800 */
[----:B------:R-:W-:Y:S01]  /*55e0*/  @P0 IMAD.HI.U32 R33, R36, UR4, RZ ;  /* 0x0000000424210c27 */ /* 0x000fe2000f8e00ff */
[----:B------:R-:W-:-:S04]  /*55f0*/  @UP1 ULDC UR4, c[0x0][0x758] ;  /* 0x0001d60000041ab9 */ /* 0x000fc80000000800 */
[----:B------:R-:W-:-:S07]  /*5600*/  @P0 SHF.R.U32.HI R36, RZ, UR4, R33 ;  /* 0x00000004ff240c19 */ /* 0x000fce0008011621 */
.L_x_437:
[----:B------:R-:W-:Y:S05]  /*5610*/  BSYNC B1 ;  /* 0x0000000000017941 */ /* 0x000fea0003800000 */
.L_x_435:
[----:B------:R-:W-:-:S05]  /*5620*/  IMAD R36, R36, UR6, R229 ;  /* 0x0000000624247c24 */ /* 0x000fca000f8e02e5 */
[----:B------:R-:W-:Y:S02]  /*5630*/  VIMNMX R24, R24, R36, !PT ;  /* 0x0000002418187248 */ /* 0x000fe40007fe0100 */
[----:B------:R-:W-:-:S07]  /*5640*/  VIADDMNMX R25, R36, UR6, R25, PT ;  /* 0x0000000624197c46 */ /* 0x000fce000b800119 */
.L_x_434:
[----:B------:R-:W4:Y:S01]  /*5650*/  S2R R227, SR_CTAID.X ;  /* 0x0000000000e37919 */ /* 0x000f220000002500 */
[----:B------:R-:W-:Y:S01]  /*5660*/  ULDC UR4, c[0x0][0x744] ;  /* 0x0001d10000047ab9 */ /* 0x000fe20000000800 */
[----:B------:R-:W-:Y:S01]  /*5670*/  UMOV UR57, 0x40000040 ;  /* 0x4000004000397882 */ /* 0x000fe20000000000 */
[----:B------:R-:W-:Y:S01]  /*5680*/  UMOV UR59, 0x40 ;  /* 0x00000040003b7882 */ /* 0x000fe20000000000 */
[----:B------:R-:W-:Y:S01]  /*5690*/  UMOV UR9, UR57 ;  /* 0x0000003900097c82 */ /* 0x000fe20008000000 */
[----:B------:R-:W-:Y:S01]  /*56a0*/  UMOV UR11, 0x40 ;  /* 0x00000040000b7882 */ /* 0x000fe20000000000 */
[----:B------:R-:W-:Y:S01]  /*56b0*/  UMOV UR17, UR57 ;  /* 0x0000003900117c82 */ /* 0x000fe20008000000 */
        /* <DEDUP_REMOVED lines=20> */
[----:B----4-:R-:W-:-:S05]  /*5800*/  IMAD R227, R227, -0x50, RZ ;  /* 0xffffffb0e3e37824 */ /* 0x010fca00078e02ff */
        /* <DEDUP_REMOVED lines=10> */
[C---:B------:R-:W-:Y:S01]  /*58b0*/  FSEL R43, R8.reuse, -INF , !P4 ;  /* 0xff800000082b7808 */ /* 0x040fe20006000000 */
[----:B------:R-:W-:Y:S01]  /*58c0*/  FFMA.FTZ R8, -R8, R8, 1 ;  /* 0x3f80000008087423 */ /* 0x000fe20000010108 */
[----:B------:R-:W-:-:S02]  /*58d0*/  ISETP.LT.OR P2, PT, R25, 0x11, P2 ;  /* 0x000000111900780c */ /* 0x000fc40001741670 */
[C---:B-1----:R-:W-:Y:S01]  /*58e0*/  FSEL R36, R11.reuse, -INF , !P3 ;  /* 0xff8000000b247808 */ /* 0x042fe20005800000 */
[----:B------:R-:W-:Y:S01]  /*58f0*/  FFMA.FTZ R11, -R11, R11, 1 ;  /* 0x3f8000000b0b7423 */ /* 0x000fe2000001010b */
[----:B------:R-:W-:Y:S02]  /*5900*/  ISETP.LT.OR P5, PT, R25, 0x2, P5 ;  /* 0x000000021900780c */ /* 0x000fe40002fa1670 */
[----:B------:R-:W-:Y:S02]  /*5910*/  ISETP.GE.AND P0, PT, R227, 0x22, PT ;  /* 0x00000022e300780c */ /* 0x000fe40003f06270 */
[C---:B------:R-:W-:Y:S02]  /*5920*/  ISETP.GT.AND P4, PT, R226.reuse, 0x11, !P6 ;  /* 0x00000011e200780c */ /* 0x040fe40007784270 */
[----:B------:R-:W-:Y:S02]  /*5930*/  ISETP.GT.AND P3, PT, R226, 0x20, !P1 ;  /* 0x00000020e200780c */ /* 0x000fe40004f64270 */
[C---:B------:R-:W-:Y:S01]  /*5940*/  FSEL R35, R13.reuse, -INF , !P2 ;  /* 0xff8000000d237808 */ /* 0x040fe20005000000 */
[----:B------:R-:W-:Y:S01]  /*5950*/  FFMA.FTZ R13, -R13, R13, 1 ;  /* 0x3f8000000d0d7423 */ /* 0x000fe2000001010d */
[----:B------:R-:W-:-:S02]  /*5960*/  FSEL R224, R10, -INF , !P5 ;  /* 0xff8000000ae07808 */ /* 0x000fc40006800000 */
[----:B------:R-:W-:Y:S01]  /*5970*/  ISETP.LT.OR P4, PT, R32, 0x12, P4 ;  /* 0x000000122000780c */ /* 0x000fe20002781670 */
[--C-:B---3--:R-:W-:Y:S01]  /*5980*/  FFMA.FTZ R35, R35, UR4, -R5.reuse ;  /* 0x0000000423237c23 */ /* 0x108fe20008010805 */
[----:B------:R-:W-:Y:S01]  /*5990*/  ISETP.GT.AND P2, PT, R226, 0x21, !P0 ;  /* 0x00000021e200780c */ /* 0x000fe20004744270 */
[----:B------:R-:W-:Y:S01]  /*59a0*/  FFMA.FTZ R224, R224, UR4, -R5 ;  /* 0x00000004e0e07c23 */ /* 0x000fe20008010805 */
[----:B------:R-:W-:Y:S02]  /*59b0*/  ISETP.LT.OR P3, PT, R32, 0x21, P3 ;  /* 0x000000212000780c */ /* 0x000fe40001f61670 */
[----:B------:R-:W-:Y:S02]  /*59c0*/  ISETP.GE.AND P5, PT, R227, 0x31, PT ;  /* 0x00000031e300780c */ /* 0x000fe40003fa6270 */
[----:B------:R-:W-:Y:S01]  /*59d0*/  FSEL R39, R12, -INF , !P4 ;  /* 0xff8000000c277808 */ /* 0x000fe20006000000 */
[----:B------:R-:W-:Y:S01]  /*59e0*/  MUFU.EX2 R224, R224 ;  /* 0x000000e000e07308 */ /* 0x000fe20000000800 */
[----:B------:R-:W-:Y:S01]  /*59f0*/  ISETP.LT.OR P2, PT, R32, 0x22, P2 ;  /* 0x000000222000780c */ /* 0x000fe20001741670 */
[----:B------:R-:W-:Y:S01]  /*5a00*/  FFMA.FTZ R12, -R12, R12, 1 ;  /* 0x3f8000000c0c7423 */ /* 0x000fe2000001010c */
[C---:B------:R-:W-:Y:S01]  /*5a10*/  FSEL R40, R15.reuse, -INF , !P3 ;  /* 0xff8000000f287808 */ /* 0x040fe20005800000 */
[----:B------:R-:W-:Y:S01]  /*5a20*/  FFMA.FTZ R15, -R15, R15, 1 ;  /* 0x3f8000000f0f7423 */ /* 0x000fe2000001010f */
[----:B------:R-:W-:-:S02]  /*5a30*/  ISETP.GE.AND P4, PT, R227, 0x32, PT ;  /* 0x00000032e300780c */ /* 0x000fc40003f86270 */
[----:B------:R-:W-:Y:S02]  /*5a40*/  ISETP.GT.AND P3, PT, R226, 0x30, !P5 ;  /* 0x00000030e200780c */ /* 0x000fe40006f64270 */
[C---:B------:R-:W-:Y:S01]  /*5a50*/  FSEL R41, R20.reuse, -INF , !P2 ;  /* 0xff80000014297808 */ /* 0x040fe20005000000 */
[----:B------:R-:W-:Y:S01]  /*5a60*/  FFMA.FTZ R20, -R20, R20, 1 ;  /* 0x3f80000014147423 */ /* 0x000fe20000010114 */
[----:B------:R-:W-:Y:S02]  /*5a70*/  ISETP.GT.AND P2, PT, R226, 0x31, !P4 ;  /* 0x00000031e200780c */ /* 0x000fe40006744270 */
[C---:B------:R-:W-:Y:S02]  /*5a80*/  ISETP.LT.OR P3, PT, R32.reuse, 0x31, P3 ;  /* 0x000000312000780c */ /* 0x040fe40001f61670 */
[----:B------:R-:W-:Y:S02]  /*5a90*/  ISETP.LT.OR P2, PT, R32, 0x32, P2 ;  /* 0x000000322000780c */ /* 0x000fe40001741670 */
[----:B------:R-:W-:-:S02]  /*5aa0*/  FSEL R38, R23, -INF , !P3 ;  /* 0xff80000017267808 */ /* 0x000fc40005800000 */
[C---:B------:R-:W-:Y:S02]  /*5ab0*/  ISETP.GE.AND P3, PT, R227.reuse, 0x41, PT ;  /* 0x00000041e300780c */ /* 0x040fe40003f66270 */
[C---:B------:R-:W-:Y:S01]  /*5ac0*/  FSEL R33, R26.reuse, -INF , !P2 ;  /* 0xff8000001a217808 */ /* 0x040fe20005000000 */
[----:B------:R-:W-:Y:S01]  /*5ad0*/  FFMA.FTZ R26, -R26, R26, 1 ;  /* 0x3f8000001a1a7423 */ /* 0x000fe2000001011a */
[----:B------:R-:W-:Y:S02]  /*5ae0*/  ISETP.GT.AND P2, PT, R226, 0x40, !P3 ;  /* 0x00000040e200780c */ /* 0x000fe40005f44270 */
[----:B------:R-:W-:Y:S01]  /*5af0*/  ISETP.GE.AND P6, PT, R227, 0x1, PT ;  /* 0x00000001e300780c */ /* 0x000fe20003fc6270 */
[----:B--2---:R-:W-:Y:S01]  /*5b00*/  FFMA.FTZ R33, R33, UR4, -R6 ;  /* 0x0000000421217c23 */ /* 0x004fe20008010806 */
[----:B------:R-:W-:Y:S02]  /*5b10*/  ISETP.LT.OR P2, PT, R32, 0x41, P2 ;  /* 0x000000412000780c */ /* 0x000fe40001741670 */
[----:B------:R-:W-:-:S02]  /*5b20*/  P2R R42, PR, RZ, 0x2 ;  /* 0x00000002ff2a7803 */ /* 0x000fc40000000000 */
        /* <DEDUP_REMOVED lines=8> */
[--C-:B------:R-:W-:Y:S01]  /*5bb0*/  FFMA.FTZ R225, R225, UR4, -R6.reuse ;  /* 0x00000004e1e17c23 */ /* 0x100fe20008010806 */
[----:B------:R-:W-:Y:S02]  /*5bc0*/  ISETP.GT.AND P1, PT, R226, 0x41, !P2 ;  /* 0x00000041e200780c */ /* 0x000fe40005724270 */
[----:B------:R-:W-:Y:S02]  /*5bd0*/  FSEL R226, R9, -INF , !P6 ;  /* 0xff80000009e27808 */ /* 0x000fe40007000000 */
[----:B------:R-:W-:Y:S01]  /*5be0*/  ISETP.LT.OR P1, PT, R32, 0x42, P1 ;  /* 0x000000422000780c */ /* 0x000fe20000f21670 */
[----:B------:R-:W-:Y:S01]  /*5bf0*/  MUFU.EX2 R225, R225 ;  /* 0x000000e100e17308 */ /* 0x000fe20000000800 */
[----:B------:R-:W-:Y:S01]  /*5c00*/  ISETP.GE.AND P6, PT, R227, 0x12, PT ;  /* 0x00000012e300780c */ /* 0x000fe20003fc6270 */
[----:B------:R-:W-:Y:S01]  /*5c10*/  IMAD R227, R18, 0x4, R17 ;  /* 0x0000000412e37824 */ /* 0x000fe200078e0211 */
[----:B------:R-:W-:Y:S01]  /*5c20*/  FSEL R32, R30, -INF , !P1 ;  /* 0xff8000001e207808 */ /* 0x000fe20004800000 */
[----:B------:R-:W-:Y:S01]  /*5c30*/  FFMA.FTZ R226, R226, UR4, -R5 ;  /* 0x00000004e2e27c23 */ /* 0x000fe20008010805 */
[----:B------:R-:W-:Y:S01]  /*5c40*/  ISETP.NE.AND P1, PT, R42, RZ, PT ;  /* 0x000000ff2a00720c */ /* 0x000fe20003f25270 */
[----:B------:R-:W-:Y:S01]  /*5c50*/  FFMA.FTZ R42, R43, UR4, -R6 ;  /* 0x000000042b2a7c23 */ /* 0x000fe20008010806 */
[C---:B------:R-:W-:Y:S01]  /*5c60*/  ISETP.GT.AND P6, PT, R24.reuse, 0x11, !P6 ;  /* 0x000000111800780c */ /* 0x040fe200077c4270 */
[----:B------:R-:W1:Y:S01]  /*5c70*/  LDS R43, [R227+0x2c320] ;  /* 0x02c32000e32b7984 */ /* 0x000e620000000800 */
[C---:B------:R-:W-:Y:S01]  /*5c80*/  ISETP.GT.AND P1, PT, R24.reuse, 0x20, !P1 ;  /* 0x000000201800780c */ /* 0x040fe20004f24270 */
[----:B------:R-:W2:Y:S01]  /*5c90*/  MUFU.EX2 R226, R226 ;  /* 0x000000e200e27308 */ /* 0x000ea20000000800 */
[----:B------:R-:W-:-:S02]  /*5ca0*/  ISETP.GT.AND P5, PT, R24, 0x30, !P5 ;  /* 0x000000301800780c */ /* 0x000fc40006fa4270 */
[C---:B------:R-:W-:Y:S02]  /*5cb0*/  ISETP.GT.AND P4, PT, R24.reuse, 0x31, !P4 ;  /* 0x000000311800780c */ /* 0x040fe40006784270 */
[C---:B------:R-:W-:Y:S02]  /*5cc0*/  ISETP.GT.AND P3, PT, R24.reuse, 0x40, !P3 ;  /* 0x000000401800780c */ /* 0x040fe40005f64270 */
[----:B------:R-:W-:Y:S01]  /*5cd0*/  ISETP.GT.AND P2, PT, R24, 0x41, !P2 ;  /* 0x000000411800780c */ /* 0x000fe20005744270 */
[----:B------:R-:W3:Y:S01]  /*5ce0*/  MUFU.EX2 R42, R42 ;  /* 0x0000002a002a7308 */ /* 0x000ee20000000800 */
[----:B------:R1:W4:Y:S01]  /*5cf0*/  LDS R24, [R227+0x2c300] ;  /* 0x02c30000e3187984 */ /* 0x0003220000000800 */
[----:B------:R-:W-:Y:S02]  /*5d00*/  WARPGROUP.DEPBAR.LE gsb0, 0x0 ;  /* 0x00008000000079c5 */ /* 0x000fe40000010000 */
[C---:B------:R-:W-:Y:S02]  /*5d10*/  ISETP.LT.OR P6, PT, R25.reuse, 0x12, P6 ;  /* 0x000000121900780c */ /* 0x040fe400037c1670 */
[----:B------:R-:W-:-:S02]  /*5d20*/  ISETP.LT.OR P1, PT, R25, 0x21, P1 ;  /* 0x000000211900780c */ /* 0x000fc40000f21670 */
[C---:B------:R-:W-:Y:S02]  /*5d30*/  ISETP.LT.OR P0, PT, R25.reuse, 0x22, P0 ;  /* 0x000000221900780c */ /* 0x040fe40000701670 */
[C---:B------:R-:W-:Y:S02]  /*5d40*/  ISETP.LT.OR P5, PT, R25.reuse, 0x31, P5 ;  /* 0x000000311900780c */ /* 0x040fe40002fa1670 */
[C---:B------:R-:W-:Y:S02]  /*5d50*/  ISETP.LT.OR P4, PT, R25.reuse, 0x32, P4 ;  /* 0x000000321900780c */ /* 0x040fe40002781670 */
[C---:B------:R-:W-:Y:S02]  /*5d60*/  ISETP.LT.OR P3, PT, R25.reuse, 0x41, P3 ;  /* 0x000000411900780c */ /* 0x040fe40001f61670 */
[----:B------:R-:W-:Y:S02]  /*5d70*/  ISETP.LT.OR P2, PT, R25, 0x42, P2 ;  /* 0x000000421900780c */ /* 0x000fe40001741670 */
[----:B--2---:R-:W-:Y:S01]  /*5d80*/  F2FP.BF16.F32.PACK_AB R25, R224, R226 ;  /* 0x000000e2e019723e */ /* 0x004fe200000010ff */
[--C-:B-1----:R-:W-:Y:S01]  /*5d90*/  FADD.FTZ R227, R46, -R43.reuse ;  /* 0x8000002b2ee37221 */ /* 0x102fe20000010000 */
[--C-:B------:R-:W-:Y:S01]  /*5da0*/  FADD.FTZ R47, R47, -R43.reuse ;  /* 0x8000002b2f2f7221 */ /* 0x100fe20000010000 */
[----:B------:R-:W-:Y:S01]  /*5db0*/  FFMA.FTZ R46, -R14, R14, 1 ;  /* 0x3f8000000e2e7423 */ /* 0x000fe2000001010e */
[--C-:B------:R-:W-:Y:S01]  /*5dc0*/  FADD.FTZ R50, R50, -R43.reuse ;  /* 0x8000002b32327221 */ /* 0x100fe20000010000 */
[----:B------:R-:W-:Y:S01]  /*5dd0*/  FMUL.FTZ R227, R226, R227 ;  /* 0x000000e3e2e37220 */ /* 0x000fe20000410000 */
[----:B------:R-:W-:Y:S01]  /*5de0*/  FMUL.FTZ R47, R224, R47 ;  /* 0x0000002fe02f7220 */ /* 0x000fe20000410000 */
[--C-:B------:R-:W-:Y:S01]  /*5df0*/  FADD.FTZ R51, R51, -R43.reuse ;  /* 0x8000002b33337221 */ /* 0x100fe20000010000 */
[--C-:B------:R-:W-:Y:S01]  /*5e00*/  FADD.FTZ R54, R54, -R43.reuse ;  /* 0x8000002b36367221 */ /* 0x100fe20000010000 */
[--C-:B------:R-:W-:Y:S01]  /*5e10*/  FADD.FTZ R55, R55, -R43.reuse ;  /* 0x8000002b37377221 */ /* 0x100fe20000010000 */
[--C-:B------:R-:W-:Y:S01]  /*5e20*/  FADD.FTZ R219, R219, -R43.reuse ;  /* 0x8000002bdbdb7221 */ /* 0x100fe20000010000 */
[--C-:B------:R-:W-:Y:S01]  /*5e30*/  FADD.FTZ R218, R218, -R43.reuse ;  /* 0x8000002bdada7221 */ /* 0x100fe20000010000 */
[--C-:B----4-:R-:W-:Y:S01]  /*5e40*/  FADD.FTZ R44, R44, -R24.reuse ;  /* 0x800000182c2c7221 */ /* 0x110fe20000010000 */
        /* <DEDUP_REMOVED lines=9> */
[C---:B---3--:R-:W-:Y:S01]  /*5ee0*/  F2FP.BF16.F32.PACK_AB R24, R42.reuse, R225 ;  /* 0x000000e12a18723e */ /* 0x048fe200000010ff */
[----:B------:R-:W-:Y:S01]  /*5ef0*/  BAR.SYNC.DEFER_BLOCKING 0x9, 0x100 ;  /* 0x0244000000007b1d */ /* 0x000fe20000010000 */
[----:B------:R-:W-:Y:S01]  /*5f00*/  FMUL.FTZ R45, R42, R45 ;  /* 0x0000002d2a2d7220 */ /* 0x000fe20000410000 */
[----:B------:R-:W-:Y:S01]  /*5f10*/  FSEL R42, R28, -INF , !P4 ;  /* 0xff8000001c2a7808 */ /* 0x000fe20006000000 */
[----:B------:R-:W-:Y:S01]  /*5f20*/  FMUL.FTZ R44, R225, R44 ;  /* 0x0000002ce12c7220 */ /* 0x000fe20000410000 */
[--C-:B------:R-:W-:Y:S01]  /*5f30*/  FADD.FTZ R222, R222, -R43.reuse ;  /* 0x8000002bdede7221 */ /* 0x100fe20000010000 */
[----:B------:R-:W-:Y:S01]  /*5f40*/  FMUL.FTZ R45, R45, R8 ;  /* 0x000000082d2d7220 */ /* 0x000fe20000410000 */
[----:B------:R-:W-:Y:S01]  /*5f50*/  FADD.FTZ R43, R223, -R43 ;  /* 0x8000002bdf2b7221 */ /* 0x000fe20000010000 */
[----:B------:R1:W-:Y:S02]  /*5f60*/  STSM.16.M88.2 [R0+0x2c500], R24 ;  /* 0x02c5001800007844 */ /* 0x0003e40000000100 */
[--C-:B-1----:R-:W-:Y:S01]  /*5f70*/  FFMA.FTZ R25, R36, UR4, -R6.reuse ;  /* 0x0000000424197c23 */ /* 0x102fe20008010806 */
[--C-:B------:R-:W-:Y:S01]  /*5f80*/  FFMA.FTZ R24, R39, UR4, -R6.reuse ;  /* 0x0000000427187c23 */ /* 0x100fe20008010806 */
[--C-:B------:R-:W-:Y:S01]  /*5f90*/  FFMA.FTZ R39, R40, UR4, -R6.reuse ;  /* 0x0000000428277c23 */ /* 0x100fe20008010806 */
[--C-:B------:R-:W-:Y:S01]  /*5fa0*/  FFMA.FTZ R36, R41, UR4, -R6.reuse ;  /* 0x0000000429247c23 */ /* 0x100fe20008010806 */
[----:B------:R-:W-:Y:S01]  /*5fb0*/  FFMA.FTZ R41, R38, UR4, -R6 ;  /* 0x0000000426297c23 */ /* 0x000fe20008010806 */
[----:B------:R-:W-:Y:S01]  /*5fc0*/  FFMA.FTZ R40, -R9, R9, 1 ;  /* 0x3f80000009287423 */ /* 0x000fe20000010109 */
[----:B------:R-:W1:Y:S01]  /*5fd0*/  MUFU.EX2 R25, R25 ;  /* 0x0000001900197308 */ /* 0x000e620000000800 */
[----:B------:R-:W-:-:S02]  /*5fe0*/  VIADD R9, R17, 0x2c500 ;  /* 0x0002c50011097836 */ /* 0x000fc40000000000 */
[----:B------:R-:W-:-:S03]  /*5ff0*/  FMUL.FTZ R227, R227, R40 ;  /* 0x00000028e3e37220 */ /* 0x000fc60000410000 */
[----:B------:R-:W-:Y:S02]  /*6000*/  SHF.R.U32.HI R9, RZ, 0x4, R9 ;  /* 0x00000004ff097819 */ /* 0x000fe40000011609 */
[----:B------:R-:W2:Y:S02]  /*6010*/  MUFU.EX2 R24, R24 ;  /* 0x0000001800187308 */ /* 0x000ea40000000800 */
[----:B------:R-:W-:-:S04]  /*6020*/  LOP3.LUT R9, R9, 0x3fff, RZ, 0xc0, !PT ;  /* 0x00003fff09097812 */ /* 0x000fc800078ec0ff */
[----:B------:R-:W-:Y:S02]  /*6030*/  LOP3.LUT R9, R9, 0x80000, RZ, 0xfc, !PT ;  /* 0x0008000009097812 */ /* 0x000fe400078efcff */
[----:B------:R-:W3:Y:S01]  /*6040*/  MUFU.EX2 R39, R39 ;  /* 0x0000002700277308 */ /* 0x000ee20000000800 */
[----:B-1----:R-:W-:Y:S01]  /*6050*/  FMUL.FTZ R8, R25, R48 ;  /* 0x0000003019087220 */ /* 0x002fe20000410000 */
[----:B------:R-:W-:-:S03]  /*6060*/  R2UR UR58, R9 ;  /* 0x00000000093a72ca */ /* 0x000fc600000e0000 */
[----:B------:R-:W-:-:S03]  /*6070*/  FMUL.FTZ R8, R8, R11 ;  /* 0x0000000b08087220 */ /* 0x000fc60000410000 */
[----:B------:R-:W1:Y:S01]  /*6080*/  MUFU.EX2 R38, R33 ;  /* 0x0000002100267308 */ /* 0x000e620000000800 */
[C---:B--2---:R-:W-:Y:S01]  /*6090*/  FMUL.FTZ R11, R24.reuse, R49 ;  /* 0x00000031180b7220 */ /* 0x044fe20000410000 */
[----:B------:R-:W-:Y:S01]  /*60a0*/  FFMA.FTZ R49, -R29, R29, 1 ;  /* 0x3f8000001d317423 */ /* 0x000fe2000001011d */
[----:B------:R-:W-:Y:S02]  /*60b0*/  F2FP.BF16.F32.PACK_AB R24, R24, R25 ;  /* 0x000000191818723e */ /* 0x000fe400000010ff */
[----:B------:R-:W-:-:S03]  /*60c0*/  FMUL.FTZ R11, R11, R12 ;  /* 0x0000000c0b0b7220 */ /* 0x000fc60000410000 */
[----:B------:R-:W2:Y:S01]  /*60d0*/  MUFU.EX2 R36, R36 ;  /* 0x0000002400247308 */ /* 0x000ea20000000800 */
[----:B---3--:R-:W-:-:S04]  /*60e0*/  FMUL.FTZ R12, R39, R52 ;  /* 0x00000034270c7220 */ /* 0x008fc80000410000 */
[----:B------:R-:W-:Y:S01]  /*60f0*/  FMUL.FTZ R12, R12, R15 ;  /* 0x0000000f0c0c7220 */ /* 0x000fe20000410000 */
[--C-:B------:R-:W-:Y:S01]  /*6100*/  FFMA.FTZ R15, R37, UR4, -R6.reuse ;  /* 0x00000004250f7c23 */ /* 0x100fe20008010806 */
[----:B------:R-:W-:Y:S01]  /*6110*/  FFMA.FTZ R37, -R23, R23, 1 ;  /* 0x3f80000017257423 */ /* 0x000fe20000010117 */
[----:B------:R-:W3:Y:S01]  /*6120*/  MUFU.EX2 R41, R41 ;  /* 0x0000002900297308 */ /* 0x000ee20000000800 */
[----:B-1----:R-:W-:Y:S01]  /*6130*/  FMUL.FTZ R33, R38, R217 ;  /* 0x000000d926217220 */ /* 0x002fe20000410000 */
[----:B------:R-:W-:Y:S01]  /*6140*/  FFMA.FTZ R6, R32, UR4, -R6 ;  /* 0x0000000420067c23 */ /* 0x000fe20008010806 */
[----:B------:R-:W-:Y:S02]  /*6150*/  MOV R217, UR59 ;  /* 0x0000003b00d97c02 */ /* 0x000fe40008000f00 */
[----:B------:R-:W-:Y:S01]  /*6160*/  FMUL.FTZ R33, R33, R26 ;  /* 0x0000001a21217220 */ /* 0x000fe20000410000 */
[----:B------:R-:W-:Y:S01]  /*6170*/  FSEL R26, R14, -INF , !P6 ;  /* 0xff8000000e1a7808 */ /* 0x000fe20007000000 */
[--C-:B------:R-:W-:Y:S01]  /*6180*/  FFMA.FTZ R14, R42, UR4, -R5.reuse ;  /* 0x000000042a0e7c23 */ /* 0x100fe20008010805 */
[----:B------:R-:W1:Y:S01]  /*6190*/  MUFU.EX2 R15, R15 ;  /* 0x0000000f000f7308 */ /* 0x000e620000000800 */
[----:B--2---:R-:W-:Y:S01]  /*61a0*/  FMUL.FTZ R23, R36, R53 ;  /* 0x0000003524177220 */ /* 0x004fe20000410000 */
[----:B------:R-:W-:Y:S01]  /*61b0*/  FSEL R42, R31, -INF , !P3 ;  /* 0xff8000001f2a7808 */ /* 0x000fe20005800000 */
[----:B------:R-:W-:Y:S01]  /*61c0*/  FFMA.FTZ R32, R26, UR4, -R5 ;  /* 0x000000041a207c23 */ /* 0x000fe20008010805 */
[----:B------:R-:W-:Y:S01]  /*61d0*/  FSEL R26, R21, -INF , !P1 ;  /* 0xff800000151a7808 */ /* 0x000fe20004800000 */
[----:B------:R-:W-:Y:S01]  /*61e0*/  FMUL.FTZ R23, R23, R20 ;  /* 0x0000001417177220 */ /* 0x000fe20000410000 */
[----:B------:R-:W-:Y:S01]  /*61f0*/  F2FP.BF16.F32.PACK_AB R36, R36, R39 ;  /* 0x000000272424723e */ /* 0x000fe200000010ff */
[----:B------:R-:W-:Y:S01]  /*6200*/  FFMA.FTZ R31, -R31, R31, 1 ;  /* 0x3f8000001f1f7423 */ /* 0x000fe2000001011f */
[----:B------:R-:W2:Y:S01]  /*6210*/  MUFU.EX2 R29, R35 ;  /* 0x00000023001d7308 */ /* 0x000ea20000000800 */
[----:B---3--:R-:W-:Y:S01]  /*6220*/  FMUL.FTZ R216, R41, R216 ;  /* 0x000000d829d87220 */ /* 0x008fe20000410000 */
[----:B------:R-:W-:-:S02]  /*6230*/  F2FP.BF16.F32.PACK_AB R38, R38, R41 ;  /* 0x000000292626723e */ /* 0x000fc400000010ff */
[----:B------:R-:W-:Y:S01]  /*6240*/  F2FP.BF16.F32.PACK_AB R12, R23, R12 ;  /* 0x0000000c170c723e */ /* 0x000fe200000010ff */
[----:B------:R-:W-:Y:S01]  /*6250*/  FMUL.FTZ R20, R216, R37 ;  /* 0x00000025d8147220 */ /* 0x000fe20000410000 */
[----:B------:R-:W-:Y:S01]  /*6260*/  FFMA.FTZ R37, -R7, R7, 1 ;  /* 0x3f80000007257423 */ /* 0x000fe20000010107 */
[----:B------:R-:W-:Y:S01]  /*6270*/  MOV R216, UR58 ;  /* 0x0000003a00d87c02 */ /* 0x000fe20008000f00 */
[----:B------:R-:W3:Y:S01]  /*6280*/  MUFU.EX2 R32, R32 ;  /* 0x0000002000207308 */ /* 0x000ee20000000800 */
[----:B-1----:R-:W-:Y:S01]  /*6290*/  FMUL.FTZ R220, R15, R220 ;  /* 0x000000dc0fdc7220 */ /* 0x002fe20000410000 */
[----:B------:R-:W-:Y:S01]  /*62a0*/  FMUL.FTZ R44, R44, R37 ;  /* 0x000000252c2c7220 */ /* 0x000fe20000410000 */
[--C-:B------:R-:W-:Y:S01]  /*62b0*/  FFMA.FTZ R37, R26, UR4, -R5.reuse ;  /* 0x000000041a257c23 */ /* 0x100fe20008010805 */
[----:B------:R-:W-:Y:S01]  /*62c0*/  F2FP.BF16.F32.PACK_AB R20, R33, R20 ;  /* 0x000000142114723e */ /* 0x000fe200000010ff */
[----:B------:R-:W-:Y:S01]  /*62d0*/  FMUL.FTZ R7, R220, R49 ;  /* 0x00000031dc077220 */ /* 0x000fe20000410000 */
[----:B------:R-:W-:Y:S01]  /*62e0*/  FFMA.FTZ R49, -R30, R30, 1 ;  /* 0x3f8000001e317423 */ /* 0x000fe2000001011e */
[C---:B------:R-:W-:Y:S01]  /*62f0*/  FSEL R30, R22.reuse, -INF , !P0 ;  /* 0xff800000161e7808 */ /* 0x040fe20004000000 */
[----:B------:R-:W-:Y:S01]  /*6300*/  MUFU.EX2 R14, R14 ;  /* 0x0000000e000e7308 */ /* 0x000fe20000000800 */
[----:B--2---:R-:W-:Y:S01]  /*6310*/  FMUL.FTZ R50, R29, R50 ;  /* 0x000000321d327220 */ /* 0x004fe20000410000 */
[----:B------:R-:W-:Y:S01]  /*6320*/  FFMA.FTZ R22, -R22, R22, 1 ;  /* 0x3f80000016167423 */ /* 0x000fe20000010116 */
[----:B------:R-:W-:Y:S01]  /*6330*/  F2FP.BF16.F32.PACK_AB R44, R45, R44 ;  /* 0x0000002c2d2c723e */ /* 0x000fe200000010ff */
[----:B------:R-:W-:Y:S01]  /*6340*/  FFMA.FTZ R40, R30, UR4, -R5 ;  /* 0x000000041e287c23 */ /* 0x000fe20008010805 */
[----:B------:R-:W-:Y:S01]  /*6350*/  FFMA.FTZ R30, -R10, R10, 1 ;  /* 0x3f8000000a1e7423 */ /* 0x000fe2000001010a */
[----:B------:R-:W-:-:S02]  /*6360*/  FSEL R10, R27, -INF , !P5 ;  /* 0xff8000001b0a7808 */ /* 0x000fc40006800000 */
[----:B------:R-:W1:Y:S01]  /*6370*/  MUFU.EX2 R37, R37 ;  /* 0x0000002500257308 */ /* 0x000e620000000800 */
[----:B------:R-:W-:Y:S01]  /*6380*/  FMUL.FTZ R30, R47, R30 ;  /* 0x0000001e2f1e7220 */ /* 0x000fe20000410000 */
[--C-:B------:R-:W-:Y:S01]  /*6390*/  FFMA.FTZ R47, R42, UR4, -R5.reuse ;  /* 0x000000042a2f7c23 */ /* 0x100fe20008010805 */
[----:B------:R-:W-:Y:S01]  /*63a0*/  FSEL R42, R34, -INF , !P2 ;  /* 0xff800000222a7808 */ /* 0x000fe20005000000 */
[--C-:B------:R-:W-:Y:S01]  /*63b0*/  FFMA.FTZ R35, R10, UR4, -R5.reuse ;  /* 0x000000040a237c23 */ /* 0x100fe20008010805 */
[----:B------:R-:W-:Y:S01]  /*63c0*/  FMUL.FTZ R10, R50, R13 ;  /* 0x0000000d320a7220 */ /* 0x000fe20000410000 */
[C---:B---3--:R-:W-:Y:S01]  /*63d0*/  FMUL.FTZ R13, R32.reuse, R51 ;  /* 0x00000033200d7220 */ /* 0x048fe20000410000 */
[----:B------:R-:W-:Y:S01]  /*63e0*/  F2FP.BF16.F32.PACK_AB R25, R32, R29 ;  /* 0x0000001d2019723e */ /* 0x000fe200000010ff */
[----:B------:R-:W2:Y:S01]  /*63f0*/  MUFU.EX2 R40, R40 ;  /* 0x0000002800287308 */ /* 0x000ea20000000800 */
[----:B------:R-:W-:Y:S01]  /*6400*/  FFMA.FTZ R42, R42, UR4, -R5 ;  /* 0x000000042a2a7c23 */ /* 0x000fe20008010805 */
[----:B------:R-:W-:Y:S01]  /*6410*/  FMUL.FTZ R13, R13, R46 ;  /* 0x0000002e0d0d7220 */ /* 0x000fe20000410000 */
[C---:B------:R-:W-:Y:S01]  /*6420*/  VIADD R5, R9.reuse, 0x80 ;  /* 0x0000008009057836 */ /* 0x040fe20000000000 */
[----:B------:R-:W-:Y:S01]  /*6430*/  STSM.16.M88.2 [R0+0x2cd00], R24 ;  /* 0x02cd001800007844 */ /* 0x000fe20000000100 */
[----:B------:R-:W-:Y:S01]  /*6440*/  VIADD R46, R9, 0x100 ;  /* 0x00000100092e7836 */ /* 0x000fe20000000000 */
[----:B------:R-:W-:-:S02]  /*6450*/  F2FP.BF16.F32.PACK_AB R45, R30, R227 ;  /* 0x000000e31e2d723e */ /* 0x000fc400000010ff */
[----:B------:R-:W3:Y:S01]  /*6460*/  MUFU.EX2 R35, R35 ;  /* 0x0000002300237308 */ /* 0x000ee20000000800 */
[----:B------:R-:W-:Y:S01]  /*6470*/  R2UR UR4, R5 ;  /* 0x00000000050472ca */ /* 0x000fe200000e0000 */
[----:B-1----:R-:W-:Y:S01]  /*6480*/  FMUL.FTZ R5, R37, R54 ;  /* 0x0000003625057220 */ /* 0x002fe20000410000 */
[----:B------:R-:W-:Y:S01]  /*6490*/  R2UR UR5, R46 ;  /* 0x000000002e0572ca */ /* 0x000fe200000e0000 */
[----:B------:R-:W-:Y:S01]  /*64a0*/  FFMA.FTZ R46, -R21, R21, 1 ;  /* 0x3f800000152e7423 */ /* 0x000fe20000010115 */
[----:B------:R-:W-:Y:S01]  /*64b0*/  VIADD R21, R9, 0x180 ;  /* 0x0000018009157836 */ /* 0x000fe20000000000 */
[----:B------:R-:W-:Y:S02]  /*64c0*/  F2FP.BF16.F32.PACK_AB R29, R13, R10 ;  /* 0x0000000a0d1d723e */ /* 0x000fe400000010ff */
[----:B------:R-:W1:Y:S01]  /*64d0*/  MUFU.EX2 R6, R6 ;  /* 0x0000000600067308 */ /* 0x000e620000000800 */
[C---:B--2---:R-:W-:Y:S01]  /*64e0*/  FMUL.FTZ R55, R40.reuse, R55 ;  /* 0x0000003728377220 */ /* 0x044fe20000410000 */
[----:B------:R-:W-:Y:S01]  /*64f0*/  FMUL.FTZ R5, R5, R46 ;  /* 0x0000002e05057220 */ /* 0x000fe20000410000 */
[----:B------:R-:W-:-:S02]  /*6500*/  F2FP.BF16.F32.PACK_AB R37, R40, R37 ;  /* 0x000000252825723e */ /* 0x000fc400000010ff */
[----:B------:R-:W-:Y:S01]  /*6510*/  FMUL.FTZ R46, R55, R22 ;  /* 0x00000016372e7220 */ /* 0x000fe20000410000 */
[----:B------:R-:W-:Y:S01]  /*6520*/  FFMA.FTZ R22, -R27, R27, 1 ;  /* 0x3f8000001b167423 */ /* 0x000fe2000001011b */
[----:B------:R-:W-:Y:S01]  /*6530*/  FFMA.FTZ R27, -R28, R28, 1 ;  /* 0x3f8000001c1b7423 */ /* 0x000fe2000001011c */
[----:B------:R-:W2:Y:S01]  /*6540*/  MUFU.EX2 R47, R47 ;  /* 0x0000002f002f7308 */ /* 0x000ea20000000800 */
[----:B------:R-:W-:Y:S01]  /*6550*/  FFMA.FTZ R28, -R34, R34, 1 ;  /* 0x3f800000221c7423 */ /* 0x000fe20000010122 */
[C---:B------:R-:W-:Y:S01]  /*6560*/  FMUL.FTZ R34, R14.reuse, R219 ;  /* 0x000000db0e227220 */ /* 0x040fe20000410000 */
[----:B---3--:R-:W-:Y:S01]  /*6570*/  F2FP.BF16.F32.PACK_AB R39, R14, R35 ;  /* 0x000000230e27723e */ /* 0x008fe200000010ff */
[----:B------:R-:W-:Y:S01]  /*6580*/  STSM.16.M88.2 [R0+0x2d500], R36 ;  /* 0x02d5002400007844 */ /* 0x000fe20000000100 */
[----:B------:R-:W-:Y:S01]  /*6590*/  R2UR UR6, R21 ;  /* 0x00000000150672ca */ /* 0x000fe200000e0000 */
[----:B------:R-:W-:Y:S01]  /*65a0*/  FMUL.FTZ R21, R35, R218 ;  /* 0x000000da23157220 */ /* 0x000fe20000410000 */
[----:B------:R-:W-:Y:S01]  /*65b0*/  FMUL.FTZ R34, R34, R27 ;  /* 0x0000001b22227220 */ /* 0x000fe20000410000 */
[----:B------:R-:W3:Y:S01]  /*65c0*/  MUFU.EX2 R42, R42 ;  /* 0x0000002a002a7308 */ /* 0x000ee20000000800 */
[----:B-1----:R-:W-:Y:S01]  /*65d0*/  F2FP.BF16.F32.PACK_AB R14, R6, R15 ;  /* 0x0000000f060e723e */ /* 0x002fe200000010ff */
[----:B------:R-:W-:Y:S01]  /*65e0*/  STSM.16.M88.2 [R0+0x2dd00], R38 ;  /* 0x02dd002600007844 */ /* 0x000fe20000000100 */
[----:B------:R-:W-:Y:S01]  /*65f0*/  FMUL.FTZ R21, R21, R22 ;  /* 0x0000001615157220 */ /* 0x000fe20000410000 */
[----:B------:R-:W-:-:S02]  /*6600*/  IMAD R22, R4, 0x2000, R17 ;  /* 0x0000200004167824 */ /* 0x000fc400078e0211 */
[----:B------:R-:W-:Y:S01]  /*6610*/  FMUL.FTZ R26, R6, R221 ;  /* 0x000000dd061a7220 */ /* 0x000fe20000410000 */
[----:B------:R-:W-:Y:S01]  /*6620*/  F2FP.BF16.F32.PACK_AB R13, R46, R5 ;  /* 0x000000052e0d723e */ /* 0x000fe200000010ff */
[----:B------:R-:W-:Y:S01]  /*6630*/  VIADD R5, R9, 0x200 ;  /* 0x0000020009057836 */ /* 0x000fe20000000000 */
[----:B------:R-:W-:Y:S01]  /*6640*/  F2FP.BF16.F32.PACK_AB R21, R34, R21 ;  /* 0x000000152215723e */ /* 0x000fe200000010ff */
[----:B------:R-:W-:Y:S02]  /*6650*/  VIADD R6, R22, 0x24100 ;  /* 0x0002410016067836 */ /* 0x000fe40000000000 */
[----:B--2---:R-:W-:Y:S01]  /*6660*/  FMUL.FTZ R222, R47, R222 ;  /* 0x000000de2fde7220 */ /* 0x004fe20000410000 */
[----:B------:R-:W-:Y:S01]  /*6670*/  FMUL.FTZ R26, R26, R49 ;  /* 0x000000311a1a7220 */ /* 0x000fe20000410000 */
[----:B------:R-:W-:Y:S01]  /*6680*/  R2UR UR7, R5 ;  /* 0x00000000050772ca */ /* 0x000fe200000e0000 */
[----:B------:R-:W-:Y:S01]  /*6690*/  UMOV UR10, UR4 ;  /* 0x00000004000a7c82 */ /* 0x000fe20008000000 */
[----:B------:R-:W-:Y:S01]  /*66a0*/  SHF.R.U32.HI R6, RZ, 0x4, R6 ;  /* 0x00000004ff067819 */ /* 0x000fe20000011606 */
[----:B------:R-:W-:Y:S01]  /*66b0*/  FMUL.FTZ R27, R222, R31 ;  /* 0x0000001fde1b7220 */ /* 0x000fe20000410000 */
[----:B------:R-:W-:Y:S01]  /*66c0*/  F2FP.BF16.F32.PACK_AB R26, R26, R7 ;  /* 0x000000071a1a723e */ /* 0x000fe200000010ff */
[C---:B---3--:R-:W-:Y:S01]  /*66d0*/  FMUL.FTZ R43, R42.reuse, R43 ;  /* 0x0000002b2a2b7220 */ /* 0x048fe20000410000 */
[----:B------:R-:W-:Y:S01]  /*66e0*/  F2FP.BF16.F32.PACK_AB R15, R42, R47 ;  /* 0x0000002f2a0f723e */ /* 0x000fe200000010ff */
[----:B------:R-:W-:Y:S01]  /*66f0*/  UMOV UR12, UR10 ;  /* 0x0000000a000c7c82 */ /* 0x000fe20008000000 */
[----:B------:R-:W-:Y:S01]  /*6700*/  UMOV UR18, UR6 ;  /* 0x0000000600127c82 */ /* 0x000fe20008000000 */
[----:B------:R-:W-:Y:S01]  /*6710*/  FMUL.FTZ R48, R43, R28 ;  /* 0x0000001c2b307220 */ /* 0x000fe20000410000 */
[----:B------:R-:W-:Y:S01]  /*6720*/  F2FP.BF16.F32.PACK_AB R28, R11, R8 ;  /* 0x000000080b1c723e */ /* 0x000fe200000010ff */
[----:B------:R1:W-:Y:S01]  /*6730*/  STSM.16.M88.2 [R0+0x2e500], R14 ;  /* 0x02e5000e00007844 */ /* 0x0003e20000000100 */
[----:B------:R-:W-:Y:S01]  /*6740*/  LOP3.LUT R8, R6, 0x3fff, RZ, 0xc0, !PT ;  /* 0x00003fff06087812 */ /* 0x000fe200078ec0ff */
[C---:B------:R-:W-:Y:S01]  /*6750*/  VIADD R6, R9.reuse, 0x10 ;  /* 0x0000001009067836 */ /* 0x040fe20000000000 */
[----:B------:R-:W-:Y:S01]  /*6760*/  F2FP.BF16.F32.PACK_AB R27, R48, R27 ;  /* 0x0000001b301b723e */ /* 0x000fe200000010ff */
[----:B------:R2:W-:Y:S06]  /*6770*/  MEMBAR.ALL.CTA ;  /* 0x0000000000007992 */ /* 0x0005ec0000008000 */
[----:B--2---:R-:W2:Y:S01]  /*6780*/  FENCE.VIEW.ASYNC.S ;  /* 0x00000000000073c6 */ /* 0x004ea20000000000 */
[C---:B------:R-:W-:Y:S01]  /*6790*/  R2UR UR56, R8.reuse ;  /* 0x00000000083872ca */ /* 0x040fe200000e0000 */
[----:B------:R-:W-:Y:S01]  /*67a0*/  VIADD R5, R8, 0x80 ;  /* 0x0000008008057836 */ /* 0x000fe20000000000 */
[----:B------:R-:W-:Y:S01]  /*67b0*/  R2UR UR50, R6 ;  /* 0x00000000063272ca */ /* 0x000fe200000e0000 */
[----:B------:R-:W-:-:S03]  /*67c0*/  VIADD R6, R9, 0x110 ;  /* 0x0000011009067836 */ /* 0x000fc60000000000 */
[----:B------:R-:W-:Y:S01]  /*67d0*/  R2UR UR48, R5 ;  /* 0x00000000053072ca */ /* 0x000fe200000e0000 */
[C---:B------:R-:W-:Y:S02]  /*67e0*/  VIADD R5, R9.reuse, 0x90 ;  /* 0x0000009009057836 */ /* 0x040fe40000000000 */
[----:B-1----:R-:W-:Y:S02]  /*67f0*/  VIADD R14, R8, 0x180 ;  /* 0x00000180080e7836 */ /* 0x002fe40000000000 */
[----:B------:R-:W-:Y:S01]  /*6800*/  VIADD R15, R9, 0x30 ;  /* 0x00000030090f7836 */ /* 0x000fe20000000000 */
[----:B------:R-:W-:Y:S01]  /*6810*/  R2UR UR4, R5 ;  /* 0x00000000050472ca */ /* 0x000fe200000e0000 */
[----:B------:R-:W-:Y:S01]  /*6820*/  UMOV UR8, UR56 ;  /* 0x0000003800087c82 */ /* 0x000fe20008000000 */
[----:B------:R-:W-:Y:S01]  /*6830*/  UMOV UR16, UR56 ;  /* 0x0000003800107c82 */ /* 0x000fe20008000000 */
[----:B------:R-:W-:-:S04]  /*6840*/  VIADD R5, R9, 0x190 ;  /* 0x0000019009057836 */ /* 0x000fc80000000000 */
[----:B------:R-:W-:Y:S01]  /*6850*/  UMOV UR52, UR48 ;  /* 0x0000003000347c82 */ /* 0x000fe20008000000 */
[----:B------:R-:W-:Y:S01]  /*6860*/  R2UR UR54, R5 ;  /* 0x00000000053672ca */ /* 0x000fe200000e0000 */
[----:B------:R-:W-:Y:S01]  /*6870*/  VIADD R5, R9, 0x210 ;  /* 0x0000021009057836 */ /* 0x000fe20000000000 */
[----:B------:R-:W-:Y:S01]  /*6880*/  UMOV UR44, UR48 ;  /* 0x00000030002c7c82 */ /* 0x000fe20008000000 */
[----:B--2---:R-:W-:Y:S03]  /*6890*/  BAR.SYNC.DEFER_BLOCKING 0x9, 0x100 ;  /* 0x0244000000007b1d */ /* 0x004fe60000010000 */
        /* <DEDUP_REMOVED lines=8> */
[----:B------:R-:W-:Y:S01]  /*6920*/  UMOV UR40, UR28 ;  /* 0x0000001c00287c82 */ /* 0x000fe20008000000 */
[----:B------:R-:W-:Y:S01]  /*6930*/  STSM.16.M88.2 [R0+0x2ed00], R44 ;  /* 0x02ed002c00007844 */ /* 0x000fe20000000100 */
[----:B------:R-:W-:Y:S01]  /*6940*/  UMOV UR36, UR28 ;  /* 0x0000001c00247c82 */ /* 0x000fe20008000000 */
[----:B------:R-:W-:Y:S01]  /*6950*/  UMOV UR32, UR28 ;  /* 0x0000001c00207c82 */ /* 0x000fe20008000000 */
[----:B------:R-:W-:Y:S01]  /*6960*/  R2UR UR26, R5 ;  /* 0x00000000051a72ca */ /* 0x000fe200000e0000 */
[----:B------:R-:W-:Y:S01]  /*6970*/  STSM.16.M88.2 [R0+0x2f500], R28 ;  /* 0x02f5001c00007844 */ /* 0x000fe20000000100 */
[----:B------:R-:W-:Y:S01]  /*6980*/  UMOV UR24, UR28 ;  /* 0x0000001c00187c82 */ /* 0x000fe20008000000 */
[----:B------:R-:W-:Y:S02]  /*6990*/  IMAD R5, R4, 0x2800, R17 ;  /* 0x0000280004057824 */ /* 0x000fe400078e0211 */
[----:B------:R-:W-:Y:S03]  /*69a0*/  STSM.16.M88.2 [R0+0x2fd00], R12 ;  /* 0x02fd000c00007844 */ /* 0x000fe60000000100 */
[----:B------:R-:W-:Y:S01]  /*69b0*/  SHF.R.U32.HI R5, RZ, 0x4, R5 ;  /* 0x00000004ff057819 */ /* 0x000fe20000011605 */
[----:B------:R1:W-:Y:S03]  /*69c0*/  STSM.16.M88.2 [R0+0x30500], R20 ;  /* 0x0305001400007844 */ /* 0x0003e60000000100 */
[----:B------:R-:W-:Y:S01]  /*69d0*/  LOP3.LUT R5, R5, 0x3fff, RZ, 0xc0, !PT ;  /* 0x00003fff05057812 */ /* 0x000fe200078ec0ff */
[----:B------:R2:W-:Y:S01]  /*69e0*/  STSM.16.M88.2 [R0+0x30d00], R26 ;  /* 0x030d001a00007844 */ /* 0x0005e20000000100 */
[----:B------:R-:W-:-:S06]  /*69f0*/  WARPGROUP.ARRIVE ;  /* 0x00000000000079c5 */ /* 0x000fcc0000000000 */
[----:B------:R-:W-:Y:S01]  /*6a00*/  HGMMA.64x16x16.F32.BF16 R56, gdesc[UR56].tnspA.tnspB, R56 ;  /* 0x60200000383879f0 */ /* 0x000fe20008701838 */
[----:B-1----:R-:W-:-:S03]  /*6a10*/  VIADD R20, R9, 0xb0 ;  /* 0x000000b009147836 */ /* 0x002fc60000000000 */
[----:B------:R-:W-:Y:S01]  /*6a20*/  HGMMA.64x16x16.F32.BF16 R64, gdesc[UR8].tnspA.tnspB, R64 ;  /* 0x60200000084079f0 */ /* 0x000fe20008701840 */
[----:B------:R-:W-:Y:S01]  /*6a30*/  UMOV UR8, UR56 ;  /* 0x0000003800087c82 */ /* 0x000fe20008000000 */
[----:B------:R-:W-:Y:S01]  /*6a40*/  UMOV UR9, UR57 ;  /* 0x0000003900097c82 */ /* 0x000fe20008000000 */
[----:B------:R-:W-:Y:S01]  /*6a50*/  UMOV UR10, UR5 ;  /* 0x00000005000a7c82 */ /* 0x000fe20008000000 */
[----:B------:R-:W-:Y:S01]  /*6a60*/  UMOV UR11, 0x40 ;  /* 0x00000040000b7882 */ /* 0x000fe20000000000 */
[----:B------:R-:W-:Y:S01]  /*6a70*/  R2UR UR5, R6 ;  /* 0x00000000060572ca */ /* 0x000fe200000e0000 */
[----:B------:R-:W-:Y:S01]  /*6a80*/  HGMMA.64x16x16.F32.BF16 R72, gdesc[UR8].tnspA.tnspB, R72 ;  /* 0x60200000084879f0 */ /* 0x000fe20008701848 */
[----:B------:R-:W-:Y:S01]  /*6a90*/  UMOV UR8, UR18 ;  /* 0x0000001200087c82 */ /* 0x000fe20008000000 */
[----:B------:R-:W-:Y:S01]  /*6aa0*/  UMOV UR9, UR19 ;  /* 0x0000001300097c82 */ /* 0x000fe20008000000 */
[C---:B------:R-:W-:Y:S01]  /*6ab0*/  VIADD R6, R9.reuse, 0x20 ;  /* 0x0000002009067836 */ /* 0x040fe20000000000 */
        /* <DEDUP_REMOVED lines=14> */
[----:B------:R-:W-:Y:S01]  /*6ba0*/  R2UR UR30, R6 ;  /* 0x00000000061e72ca */ /* 0x000fe200000e0000 */
[----:B------:R-:W-:Y:S01]  /*6bb0*/  VIADD R6, R9, 0x120 ;  /* 0x0000012009067836 */ /* 0x000fe20000000000 */
[----:B------:R-:W-:Y:S01]  /*6bc0*/  MOV R7, UR56 ;  /* 0x0000003800077c02 */ /* 0x000fe20008000f00 */
[----:B------:R-:W-:Y:S01]  /*6bd0*/  UMOV UR56, UR12 ;  /* 0x0000000c00387c82 */ /* 0x000fe20008000000 */
[----:B------:R-:W-:Y:S01]  /*6be0*/  MOV R220, UR57 ;  /* 0x0000003900dc7c02 */ /* 0x000fe20008000f00 */
[----:B------:R-:W-:Y:S01]  /*6bf0*/  UMOV UR57, UR13 ;  /* 0x0000000d00397c82 */ /* 0x000fe20008000000 */
[----:B------:R-:W-:Y:S01]  /*6c00*/  R2UR UR38, R6 ;  /* 0x00000000062672ca */ /* 0x000fe200000e0000 */
[----:B------:R-:W-:Y:S01]  /*6c10*/  VIADD R6, R17, 0x2ed00 ;  /* 0x0002ed0011067836 */ /* 0x000fe20000000000 */
[----:B------:R-:W-:-:S02]  /*6c20*/  MOV R12, UR56 ;  /* 0x00000038000c7c02 */ /* 0x000fc40008000f00 */
[----:B------:R-:W-:Y:S01]  /*6c30*/  MOV R13, UR57 ;  /* 0x00000039000d7c02 */ /* 0x000fe20008000f00 */
[----:B------:R-:W-:Y:S01]  /*6c40*/  UMOV UR57, 0x40000040 ;  /* 0x4000004000397882 */ /* 0x000fe20000000000 */
[----:B------:R-:W-:-:S04]  /*6c50*/  SHF.R.U32.HI R6, RZ, 0x4, R6 ;  /* 0x00000004ff067819 */ /* 0x000fc80000011606 */
[----:B------:R-:W-:-:S04]  /*6c60*/  LOP3.LUT R23, R6, 0x3fff, RZ, 0xc0, !PT ;  /* 0x00003fff06177812 */ /* 0x000fc800078ec0ff */
[----:B------:R-:W-:Y:S01]  /*6c70*/  LOP3.LUT R6, R23, 0x400000, RZ, 0xfc, !PT ;  /* 0x0040000017067812 */ /* 0x000fe200078efcff */
[----:B------:R-:W-:Y:S03]  /*6c80*/  HGMMA.64x16x16.F32.BF16 R56, gdesc[UR48].tnspA.tnspB, R56 ;  /* 0x60200000303879f0 */ /* 0x000fe60008701838 */
[----:B------:R-:W-:Y:S01]  /*6c90*/  R2UR UR4, R6 ;  /* 0x00000000060472ca */ /* 0x000fe200000e0000 */
[----:B------:R-:W-:Y:S01]  /*6ca0*/  HGMMA.64x16x16.F32.BF16 R64, gdesc[UR16].tnspA.tnspB, R64 ;  /* 0x60200000104079f0 */ /* 0x000fe20008701840 */
[----:B------:R-:W-:Y:S01]  /*6cb0*/  UMOV UR16, UR48 ;  /* 0x0000003000107c82 */ /* 0x000fe20008000000 */
[----:B------:R-:W-:Y:S01]  /*6cc0*/  UMOV UR17, UR49 ;  /* 0x0000003100117c82 */ /* 0x000fe20008000000 */
[----:B------:R-:W-:Y:S01]  /*6cd0*/  UMOV UR18, UR5 ;  /* 0x0000000500127c82 */ /* 0x000fe20008000000 */
[----:B------:R-:W-:Y:S01]  /*6ce0*/  UMOV UR19, 0x40 ;  /* 0x0000004000137882 */ /* 0x000fe20000000000 */
[----:B------:R-:W-:Y:S01]  /*6cf0*/  UMOV UR58, UR18 ;  /* 0x00000012003a7c82 */ /* 0x000fe20008000000 */
[----:B------:R-:W-:Y:S01]  /*6d00*/  HGMMA.64x16x16.F32.BF16 R72, gdesc[UR16].tnspA.tnspB, R72 ;  /* 0x60200000104879f0 */ /* 0x000fe20008701848 */
[----:B------:R-:W-:Y:S01]  /*6d10*/  MOV R219, UR58 ;  /* 0x0000003a00db7c02 */ /* 0x000fe20008000f00 */
[----:B------:R-:W-:Y:S01]  /*6d20*/  UMOV UR58, UR6 ;  /* 0x00000006003a7c82 */ /* 0x000fe20008000000 */
[----:B------:R-:W-:Y:S01]  /*6d30*/  R2UR UR18, R20 ;  /* 0x00000000141272ca */ /* 0x000fe200000e0000 */
[----:B------:R-:W-:Y:S01]  /*6d40*/  HGMMA.64x16x16.F32.BF16 R80, gdesc[UR52].tnspA.tnspB, R80 ;  /* 0x60200000345079f0 */ /* 0x000fe20008701850 */
[----:B------:R-:W-:Y:S01]  /*6d50*/  MOV R10, UR58 ;  /* 0x0000003a000a7c02 */ /* 0x000fe20008000f00 */
[----:B------:R-:W-:Y:S01]  /*6d60*/  UMOV UR52, UR8 ;  /* 0x0000000800347c82 */ /* 0x000fe20008000000 */
[----:B------:R-:W-:Y:S01]  /*6d70*/  UMOV UR58, UR10 ;  /* 0x0000000a003a7c82 */ /* 0x000fe20008000000 */
[----:B------:R-:W-:Y:S01]  /*6d80*/  R2UR UR8, R14 ;  /* 0x000000000e0872ca */ /* 0x000fe200000e0000 */
[----:B------:R-:W-:Y:S01]  /*6d90*/  VIADD R14, R9, 0x130 ;  /* 0x00000130090e7836 */ /* 0x000fe20000000000 */
[----:B------:R-:W-:Y:S01]  /*6da0*/  HGMMA.64x16x16.F32.BF16 R88, gdesc[UR44].tnspA.tnspB, R88 ;  /* 0x602000002c5879f0 */ /* 0x000fe20008701858 */
[----:B------:R-:W-:Y:S01]  /*6db0*/  R2UR UR10, R15 ;  /* 0x000000000f0a72ca */ /* 0x000fe200000e0000 */
[----:B------:R-:W-:Y:S01]  /*6dc0*/  VIADD R15, R9, 0x1b0 ;  /* 0x000001b0090f7836 */ /* 0x000fe20000000000 */
[----:B------:R-:W-:Y:S01]  /*6dd0*/  R2UR UR5, R5 ;  /* 0x00000000050572ca */ /* 0x000fe200000e0000 */
[----:B------:R-:W-:Y:S01]  /*6de0*/  VIADD R9, R9, 0x230 ;  /* 0x0000023009097836 */ /* 0x000fe20000000000 */
[----:B------:R-:W-:Y:S01]  /*6df0*/  R2UR UR22, R14 ;  /* 0x000000000e1672ca */ /* 0x000fe200000e0000 */
[----:B------:R-:W-:Y:S01]  /*6e00*/  UMOV UR59, UR19 ;  /* 0x00000013003b7c82 */ /* 0x000fe20008000000 */
[----:B------:R-:W-:Y:S01]  /*6e10*/  R2UR UR14, R15 ;  /* 0x000000000f0e72ca */ /* 0x000fe200000e0000 */
[----:B------:R-:W-:Y:S01]  /*6e20*/  UMOV UR53, UR9 ;  /* 0x0000000900357c82 */ /* 0x000fe20008000000 */
[----:B------:R-:W-:Y:S01]  /*6e30*/  R2UR UR6, R9 ;  /* 0x00000000090672ca */ /* 0x000fe200000e0000 */
[----:B------:R-:W-:Y:S01]  /*6e40*/  UMOV UR9, 0x40000040 ;  /* 0x4000004000097882 */ /* 0x000fe20000000000 */
[----:B------:R-:W-:Y:S01]  /*6e50*/  MOV R218, UR59 ;  /* 0x0000003b00da7c02 */ /* 0x000fe20008000f00 */
[----:B------:R-:W-:Y:S01]  /*6e60*/  UMOV UR59, UR7 ;  /* 0x00000007003b7c82 */ /* 0x000fe20008000000 */
[----:B------:R-:W-:Y:S01]  /*6e70*/  UMOV UR16, UR8 ;  /* 0x0000000800107c82 */ /* 0x000fe20008000000 */
[----:B------:R-:W-:Y:S01]  /*6e80*/  MOV R11, UR59 ;  /* 0x0000003b000b7c02 */ /* 0x000fe20008000f00 */
[----:B------:R-:W-:Y:S01]  /*6e90*/  UMOV UR59, UR11 ;  /* 0x0000000b003b7c82 */ /* 0x000fe20008000000 */
[----:B------:R-:W-:Y:S01]  /*6ea0*/  UMOV UR11, 0x40 ;  /* 0x00000040000b7882 */ /* 0x000fe20000000000 */
[----:B------:R-:W-:Y:S01]  /*6eb0*/  UMOV UR17, UR9 ;  /* 0x0000000900117c82 */ /* 0x000fe20008000000 */
[----:B------:R-:W-:Y:S01]  /*6ec0*/  UMOV UR19, 0x40 ;  /* 0x0000004000137882 */ /* 0x000fe20000000000 */
[----:B------:R-:W-:Y:S01]  /*6ed0*/  MOV R221, UR58 ;  /* 0x0000003a00dd7c02 */ /* 0x000fe20008000f00 */
        /* <DEDUP_REMOVED lines=9> */
[----:B------:R-:W-:Y:S01]  /*6f70*/  MOV R222, UR59 ;  /* 0x0000003b00de7c02 */ /* 0x000fe20008000f00 */
[----:B------:R-:W-:Y:S01]  /*6f80*/  UMOV UR59, 0x8 ;  /* 0x00000008003b7882 */ /* 0x000fe20000000000 */
[----:B------:R-:W-:Y:S01]  /*6f90*/  VIADD R9, R5, 0x80 ;  /* 0x0000008005097836 */ /* 0x000fe20000000000 */
[----:B------:R-:W-:Y:S01]  /*6fa0*/  HGMMA.64x16x16.F32.BF16 R56, gdesc[UR28].tnspA.tnspB, R56 ;  /* 0x602000001c3879f0 */ /* 0x000fe20008701838 */
[----:B------:R-:W-:Y:S01]  /*6fb0*/  VIADD R14, R6, 0x80 ;  /* 0x00000080060e7836 */ /* 0x000fe20000000000 */
[----:B------:R-:W-:Y:S01]  /*6fc0*/  UMOV UR29, 0x40000040 ;  /* 0x40000040001d7882 */ /* 0x000fe20000000000 */
[----:B------:R-:W-:Y:S01]  /*6fd0*/  IMAD.U32 R20, RZ, RZ, UR58 ;  /* 0x0000003aff147e24 */ /* 0x000fe2000f8e00ff */
[----:B------:R-:W-:Y:S01]  /*6fe0*/  HGMMA.64x16x16.F32.BF16 R64, gdesc[UR40].tnspA.tnspB, R64 ;  /* 0x60200000284079f0 */ /* 0x000fe20008701840 */
[----:B------:R-:W-:Y:S01]  /*6ff0*/  IMAD.U32 R21, RZ, RZ, UR59 ;  /* 0x0000003bff157e24 */ /* 0x000fe2000f8e00ff */
[----:B------:R-:W-:Y:S01]  /*7000*/  UMOV UR40, UR52 ;  /* 0x0000003400287c82 */ /* 0x000fe20008000000 */
[----:B------:R-:W-:Y:S01]  /*7010*/  UMOV UR41, UR53 ;  /* 0x0000003500297c82 */ /* 0x000fe20008000000 */
[----:B------:R-:W-:Y:S04]  /*7020*/  HGMMA.64x16x16.F32.BF16 R72, gdesc[UR36].tnspA.tnspB, R72 ;  /* 0x60200000244879f0 */ /* 0x000fe80008701848 */
[----:B------:R-:W-:Y:S04]  /*7030*/  HGMMA.64x16x16.F32.BF16 R80, gdesc[UR32].tnspA.tnspB, R80 ;  /* 0x60200000205079f0 */ /* 0x000fe80008701850 */
[----:B------:R-:W-:Y:S01]  /*7040*/  HGMMA.64x16x16.F32.BF16 R88, gdesc[UR24].tnspA.tnspB, R88 ;  /* 0x60200000185879f0 */ /* 0x000fe20008701858 */
[----:B------:R-:W-:-:S03]  /*7050*/  UMOV UR25, UR29 ;  /* 0x0000001d00197c82 */ /* 0x000fc60008000000 */
[----:B------:R-:W-:Y:S01]  /*7060*/  HGMMA.64x16x16.F32.BF16 R56, gdesc[UR8].tnspA.tnspB, R56 ;  /* 0x60200000083879f0 */ /* 0x000fe20008701838 */
[----:B------:R-:W-:-:S03]  /*7070*/  UMOV UR9, 0x40000040 ;  /* 0x4000004000097882 */ /* 0x000fc60000000000 */
[----:B------:R-:W-:Y:S01]  /*7080*/  HGMMA.64x16x16.F32.BF16 R64, gdesc[UR16].tnspA.tnspB, R64 ;  /* 0x60200000104079f0 */ /* 0x000fe20008701840 */
[----:B------:R-:W-:-:S03]  /*7090*/  UMOV UR17, UR9 ;  /* 0x0000000900117c82 */ /* 0x000fc60008000000 */
        /* <DEDUP_REMOVED lines=10> */
[----:B-1----:R-:W-:Y:S06]  /*7140*/  BAR.SYNC.DEFER_BLOCKING 0x9, 0x100 ;  /* 0x0244000000007b1d */ /* 0x002fec0000010000 */
[----:B--2---:R-:W-:-:S06]  /*7150*/  WARPGROUP.ARRIVE ;  /* 0x00000000000079c5 */ /* 0x004fcc0000000000 */
[----:B------:R-:W-:Y:S01]  /*7160*/  HGMMA.64x64x16.F32.BF16 R24, gdesc[UR56].tnspA, RZ, !UPT ;  /* 0x20e00000381879f0 */ /* 0x000fe2000c7018ff */
[----:B------:R-:W-:Y:S01]  /*7170*/  UMOV UR56, UR4 ;  /* 0x0000000400387c82 */ /* 0x000fe20008000000 */
[----:B------:R-:W-:Y:S01]  /*7180*/  UMOV UR57, 0x40000040 ;  /* 0x4000004000397882 */ /* 0x000fe20000000000 */
[----:B------:R-:W-:Y:S01]  /*7190*/  UMOV UR58, UR5 ;  /* 0x00000005003a7c82 */ /* 0x000fe20008000000 */
[----:B------:R-:W-:Y:S01]  /*71a0*/  UMOV UR59, 0x8 ;  /* 0x00000008003b7882 */ /* 0x000fe20000000000 */
[----:B------:R-:W-:Y:S01]  /*71b0*/  IMAD.U32 R14, RZ, RZ, UR58 ;  /* 0x0000003aff0e7e24 */ /* 0x000fe2000f8e00ff */
[----:B------:R-:W-:Y:S01]  /*71c0*/  R2UR UR4, R9 ;  /* 0x00000000090472ca */ /* 0x000fe200000e0000 */
[----:B------:R-:W-:Y:S02]  /*71d0*/  IMAD.U32 R15, RZ, RZ, UR59 ;  /* 0x0000003bff0f7e24 */ /* 0x000fe4000f8e00ff */
[----:B------:R-:W-:Y:S01]  /*71e0*/  VIADD R9, R5, 0x180 ;  /* 0x0000018005097836 */ /* 0x000fe20000000000 */
[----:B------:R-:W-:Y:S01]  /*71f0*/  HGMMA.64x64x16.F32.BF16 R24, gdesc[UR56].tnspA, R24 ;  /* 0x20e00000381879f0 */ /* 0x000fe20008701818 */
[----:B------:R-:W-:Y:S01]  /*7200*/  R2UR UR56, R12 ;  /* 0x000000000c3872ca */ /* 0x000fe200000e0000 */
[----:B------:R-:W-:Y:S01]  /*7210*/  VIADD R12, R6, 0x100 ;  /* 0x00000100060c7836 */ /* 0x000fe20000000000 */
[----:B------:R-:W-:-:S02]  /*7220*/  R2UR UR59, R222 ;  /* 0x00000000de3b72ca */ /* 0x000fc400000e0000 */
[----:B------:R-:W-:Y:S02]  /*7230*/  R2UR UR58, R221 ;  /* 0x00000000dd3a72ca */ /* 0x000fe400000e0000 */
[----:B------:R-:W-:Y:S02]  /*7240*/  R2UR UR57, R13 ;  /* 0x000000000d3972ca */ /* 0x000fe400000e0000 */
[----:B------:R-:W-:-:S05]  /*7250*/  R2UR UR5, R12 ;  /* 0x000000000c0572ca */ /* 0x000fca00000e0000 */
[----:B------:R-:W-:Y:S01]  /*7260*/  UMOV UR32, UR56 ;  /* 0x0000003800207c82 */ /* 0x000fe20008000000 */
[----:B------:R-:W-:Y:S01]  /*7270*/  UMOV UR56, UR4 ;  /* 0x0000000400387c82 */ /* 0x000fe20008000000 */
[----:B------:R-:W-:Y:S01]  /*7280*/  UMOV UR37, UR59 ;  /* 0x0000003b00257c82 */ /* 0x000fe20008000000 */
[----:B------:R-:W-:Y:S01]  /*7290*/  UMOV UR59, 0x8 ;  /* 0x00000008003b7882 */ /* 0x000fe20000000000 */
[----:B------:R-:W-:Y:S01]  /*72a0*/  UMOV UR36, UR58 ;  /* 0x0000003a00247c82 */ /* 0x000fe20008000000 */
[----:B------:R-:W-:Y:S01]  /*72b0*/  IMAD.U32 R13, RZ, RZ, UR59 ;  /* 0x0000003bff0d7e24 */ /* 0x000fe2000f8e00ff */
[----:B------:R-:W-:Y:S01]  /*72c0*/  UMOV UR33, UR57 ;  /* 0x0000003900217c82 */ /* 0x000fe20008000000 */
[----:B------:R-:W-:Y:S01]  /*72d0*/  UMOV UR57, 0x40000040 ;  /* 0x4000004000397882 */ /* 0x000fe20000000000 */
[----:B------:R-:W-:Y:S01]  /*72e0*/  UMOV UR58, UR5 ;  /* 0x00000005003a7c82 */ /* 0x000fe20008000000 */
[----:B------:R-:W-:Y:S01]  /*72f0*/  R2UR UR4, R9 ;  /* 0x00000000090472ca */ /* 0x000fe200000e0000 */
[----:B------:R-:W-:-:S02]  /*7300*/  IMAD.U32 R12, RZ, RZ, UR58 ;  /* 0x0000003aff0c7e24 */ /* 0x000fc4000f8e00ff */
[----:B------:R-:W-:Y:S01]  /*7310*/  VIADD R9, R8, 0x400 ;  /* 0x0000040008097836 */ /* 0x000fe20000000000 */
[----:B------:R-:W-:Y:S01]  /*7320*/  HGMMA.64x64x16.F32.BF16 R24, gdesc[UR56].tnspA, R24 ;  /* 0x20e00000381879f0 */ /* 0x000fe20008701818 */
[----:B------:R-:W-:Y:S01]  /*7330*/  R2UR UR58, R10 ;  /* 0x000000000a3a72ca */ /* 0x000fe200000e0000 */
[----:B------:R-:W-:Y:S01]  /*7340*/  VIADD R10, R6, 0x180 ;  /* 0x00000180060a7836 */ /* 0x000fe20000000000 */
[----:B------:R-:W-:-:S06]  /*7350*/  R2UR UR59, R11 ;  /* 0x000000000b3b72ca */ /* 0x000fcc00000e0000 */
[----:B------:R-:W-:Y:S01]  /*7360*/  UMOV UR56, UR4 ;  /* 0x0000000400387c82 */ /* 0x000fe20008000000 */
[----:B------:R-:W-:Y:S01]  /*7370*/  UMOV UR57, 0x40000040 ;  /* 0x4000004000397882 */ /* 0x000fe20000000000 */
[----:B------:R-:W-:Y:S01]  /*7380*/  VIADD R6, R6, 0x200 ;  /* 0x0000020006067836 */ /* 0x000fe20000000000 */
[----:B------:R-:W-:Y:S02]  /*7390*/  R2UR UR5, R10 ;  /* 0x000000000a0572ca */ /* 0x000fe400000e0000 */
[----:B------:R-:W-:Y:S02]  /*73a0*/  UMOV UR48, UR58 ;  /* 0x0000003a00307c82 */ /* 0x000fe40008000000 */
[----:B------:R-:W-:Y:S01]  /*73b0*/  UMOV UR49, UR59 ;  /* 0x0000003b00317c82 */ /* 0x000fe20008000000 */
[----:B------:R-:W-:Y:S02]  /*73c0*/  UMOV UR59, 0x8 ;  /* 0x00000008003b7882 */ /* 0x000fe40000000000 */
[----:B------:R-:W-:-:S06]  /*73d0*/  IMAD.U32 R11, RZ, RZ, UR59 ;  /* 0x0000003bff0b7e24 */ /* 0x000fcc000f8e00ff */
[----:B------:R-:W-:Y:S01]  /*73e0*/  UMOV UR58, UR5 ;  /* 0x00000005003a7c82 */ /* 0x000fe20008000000 */
[----:B------:R-:W-:Y:S01]  /*73f0*/  R2UR UR5, R6 ;  /* 0x00000000060572ca */ /* 0x000fe200000e0000 */
[----:B------:R-:W-:Y:S01]  /*7400*/  IMAD.U32 R10, RZ, RZ, UR58 ;  /* 0x0000003aff0a7e24 */ /* 0x000fe2000f8e00ff */
[----:B------:R-:W-:Y:S01]  /*7410*/  HGMMA.64x64x16.F32.BF16 R24, gdesc[UR56].tnspA, R24 ;  /* 0x20e00000381879f0 */ /* 0x000fe20008701818 */
[----:B------:R-:W-:Y:S01]  /*7420*/  R2UR UR56, R7 ;  /* 0x00000000073872ca */ /* 0x000fe200000e0000 */
[----:B------:R-:W-:Y:S01]  /*7430*/  VIADD R7, R5, 0x200 ;  /* 0x0000020005077836 */ /* 0x000fe20000000000 */
[----:B------:R-:W-:Y:S02]  /*7440*/  R2UR UR59, R218 ;  /* 0x00000000da3b72ca */ /* 0x000fe400000e0000 */
[----:B------:R-:W-:Y:S02]  /*7450*/  R2UR UR58, R219 ;  /* 0x00000000db3a72ca */ /* 0x000fe400000e0000 */
[----:B------:R-:W-:-:S02]  /*7460*/  R2UR UR57, R220 ;  /* 0x00000000dc3972ca */ /* 0x000fc400000e0000 */
[----:B------:R-:W-:-:S05]  /*7470*/  R2UR UR4, R7 ;  /* 0x00000000070472ca */ /* 0x000fca00000e0000 */
[----:B------:R-:W-:Y:S02]  /*7480*/  UMOV UR44, UR56 ;  /* 0x00000038002c7c82 */ /* 0x000fe40008000000 */
        /* <DEDUP_REMOVED lines=8> */
[----:B------:R-:W-:Y:S01]  /*7510*/  ULDC.64 UR4, c[0x0][0x2c0] ;  /* 0x0000b00000047ab9 */ /* 0x000fe20000000a00 */
[----:B------:R-:W-:Y:S01]  /*7520*/  IMAD.U32 R7, RZ, RZ, UR59 ;  /* 0x0000003bff077e24 */ /* 0x000fe2000f8e00ff */
[----:B------:R-:W-:Y:S01]  /*7530*/  HGMMA.64x64x16.F32.BF16 R24, gdesc[UR56].tnspA, R24, gsb0 ;  /* 0x20e00000381879f0 */ /* 0x000fe20008001818 */
[----:B------:R-:W-:Y:S01]  /*7540*/  R2UR UR59, R217 ;  /* 0x00000000d93b72ca */ /* 0x000fe200000e0000 */
[----:B------:R-:W-:Y:S01]  /*7550*/  WARPGROUP.ARRIVE ;  /* 0x00000000000079c5 */ /* 0x000fe20000000000 */
[----:B------:R-:W-:Y:S01]  /*7560*/  R2UR UR58, R216 ;  /* 0x00000000d83a72ca */ /* 0x000fe200000e0000 */
[----:B------:R-:W-:Y:S01]  /*7570*/  UMOV UR57, 0x40000040 ;  /* 0x4000004000397882 */ /* 0x000fe20000000000 */
[----:B------:R-:W-:Y:S01]  /*7580*/  R2UR UR56, R9 ;  /* 0x00000000093872ca */ /* 0x000fe200000e0000 */
[----:B------:R-:W-:-:S12]  /*7590*/  VIADD R9, R8, 0x480 ;  /* 0x0000048008097836 */ /* 0x000fd80000000000 */
        /* <DEDUP_REMOVED lines=18> */
[----:B------:R-:W-:-:S02]  /*76c0*/  VIADD R9, R8, 0x500 ;  /* 0x0000050008097836 */ /* 0x000fc40000000000 */
[----:B------:R-:W-:-:S03]  /*76d0*/  VIADD R8, R8, 0x580 ;  /* 0x0000058008087836 */ /* 0x000fc60000000000 */
[----:B------:R-:W-:Y:S02]  /*76e0*/  R2UR UR28, R9 ;  /* 0x00000000091c72ca */ /* 0x000fe400000e0000 */
[----:B------:R-:W-:Y:S01]  /*76f0*/  R2UR UR8, R8 ;  /* 0x00000000080872ca */ /* 0x000fe200000e0000 */
[----:B------:R-:W-:-:S05]  /*7700*/  IMAD.SHL.U32 R8, R3, 0x4000, RZ ;  /* 0x0000400003087824 */ /* 0x000fca00078e00ff */
[----:B------:R-:W-:-:S04]  /*7710*/  IADD3 R9, P0, R8, R230, RZ ;  /* 0x000000e608097210 */ /* 0x000fc80007f1e0ff */
[----:B------:R-:W-:Y:S01]  /*7720*/  LEA.HI.X.SX32 R216, R8, R235, 0x1, P0 ;  /* 0x000000eb08d87211 */ /* 0x000fe200000f0eff */
[----:B------:R-:W-:Y:S01]  /*7730*/  UMOV UR40, UR28 ;  /* 0x0000001c00287c82 */ /* 0x000fe20008000000 */
[----:B------:R-:W-:Y:S01]  /*7740*/  UMOV UR36, UR28 ;  /* 0x0000001c00247c82 */ /* 0x000fe20008000000 */
[----:B------:R-:W-:Y:S01]  /*7750*/  UMOV UR32, UR28 ;  /* 0x0000001c00207c82 */ /* 0x000fe20008000000 */
[----:B------:R-:W-:Y:S01]  /*7760*/  UMOV UR24, UR28 ;  /* 0x0000001c00187c82 */ /* 0x000fe20008000000 */
[C---:B------:R-:W-:Y:S01]  /*7770*/  LEA R8, P0, R9.reuse, UR4, 0x2 ;  /* 0x0000000409087c11 */ /* 0x040fe2000f8010ff */
[----:B------:R-:W-:Y:S01]  /*7780*/  UMOV UR16, UR8 ;  /* 0x0000000800107c82 */ /* 0x000fe20008000000 */
[----:B------:R-:W-:Y:S01]  /*7790*/  UMOV UR20, UR8 ;  /* 0x0000000800147c82 */ /* 0x000fe20008000000 */
[----:B------:R-:W-:Y:S01]  /*77a0*/  UMOV UR12, UR8 ;  /* 0x00000008000c7c82 */ /* 0x000fe20008000000 */
[----:B------:R-:W-:Y:S01]  /*77b0*/  LEA.HI.X R9, R9, UR5, R216, 0x2, P0 ;  /* 0x0000000509097c11 */ /* 0x000fe200080f14d8 */
        /* <DEDUP_REMOVED lines=20> */
[----:B------:R-:W-:-:S05]  /*7900*/  VIADD R22, R22, 0x14100 ;  /* 0x0001410016167836 */ /* 0x000fca0000000000 */
[----:B------:R-:W-:-:S04]  /*7910*/  SHF.R.U32.HI R22, RZ, 0x4, R22 ;  /* 0x00000004ff167819 */ /* 0x000fc80000011616 */
[----:B------:R-:W-:-:S05]  /*7920*/  LOP3.LUT R237, R22, 0x3fff, RZ, 0xc0, !PT ;  /* 0x00003fff16ed7812 */ /* 0x000fca00078ec0ff */
[----:B------:R-:W-:Y:S01]  /*7930*/  IMAD R237, R2, 0x800, R237 ;  /* 0x0000080002ed7824 */ /* 0x000fe200078e02ed */
[----:B------:R-:W-:Y:S04]  /*7940*/  HGMMA.64x16x16.F32.BF16 R96, gdesc[UR8].tnspA.tnspB, R96 ;  /* 0x60200000086079f0 */ /* 0x000fe80008701860 */
[----:B------:R-:W-:Y:S04]  /*7950*/  HGMMA.64x16x16.F32.BF16 R104, gdesc[UR16].tnspA.tnspB, R104 ;  /* 0x60200000106879f0 */ /* 0x000fe80008701868 */
[----:B------:R-:W-:Y:S04]  /*7960*/  HGMMA.64x16x16.F32.BF16 R112, gdesc[UR20].tnspA.tnspB, R112 ;  /* 0x60200000147079f0 */ /* 0x000fe80008701870 */
[----:B------:R-:W-:Y:S04]  /*7970*/  HGMMA.64x16x16.F32.BF16 R120, gdesc[UR12].tnspA.tnspB, R120 ;  /* 0x602000000c7879f0 */ /* 0x000fe80008701878 */
[----:B------:R-:W-:Y:S03]  /*7980*/  HGMMA.64x16x16.F32.BF16 R128, gdesc[UR4].tnspA.tnspB, R128, gsb0 ;  /* 0x60200000048079f0 */ /* 0x000fe60008001880 */
[----:B------:R-:W-:-:S02]  /*7990*/  WARPGROUP.DEPBAR.LE gsb0, 0x1 ;  /* 0x00008000000079c5 */ /* 0x000fc40000010100 */
[----:B------:R1:W-:Y:S01]  /*79a0*/  REDG.E.ADD.F32x4.FTZ.RN.STRONG.GPU desc[UR60][R8.64], R24 ;  /* 0x00000018080079a6 */ /* 0x0003e2000c10f7bc */
[----:B------:R-:W-:Y:S01]  /*79b0*/  R2UR UR52, R237 ;  /* 0x00000000ed3472ca */ /* 0x000fe200000e0000 */
[----:B------:R-:W-:Y:S01]  /*79c0*/  WARPGROUP.ARRIVE ;  /* 0x00000000000079c5 */ /* 0x000fe20000000000 */
[----:B------:R-:W-:Y:S01]  /*79d0*/  UMOV UR53, 0x40000040 ;  /* 0x4000004000357882 */ /* 0x000fe20000000000 */
[----:B------:R-:W-:Y:S01]  /*79e0*/  UMOV UR55, 0x40 ;  /* 0x0000004000377882 */ /* 0x000fe20000000000 */
[----:B-1----:R-:W-:Y:S01]  /*79f0*/  LOP3.LUT R24, R23, 0x80000, RZ, 0xfc, !PT ;  /* 0x0008000017187812 */ /* 0x002fe200078efcff */
[----:B------:R-:W-:Y:S01]  /*7a00*/  UMOV UR59, 0x40 ;  /* 0x00000040003b7882 */ /* 0x000fe20000000000 */
[----:B------:R-:W-:Y:S01]  /*7a10*/  UMOV UR11, 0x40 ;  /* 0x00000040000b7882 */ /* 0x000fe20000000000 */
[----:B------:R-:W-:Y:S01]  /*7a20*/  UMOV UR45, 0x40000040 ;  /* 0x40000040002d7882 */ /* 0x000fe20000000000 */
[----:B------:R-:W-:Y:S01]  /*7a30*/  UMOV UR47, 0x40 ;  /* 0x00000040002f7882 */ /* 0x000fe20000000000 */
[C---:B------:R-:W-:Y:S01]  /*7a40*/  VIADD R22, R24.reuse, 0x80 ;  /* 0x0000008018167836 */ /* 0x040fe20000000000 */
[----:B------:R-:W-:Y:S01]  /*7a50*/  UMOV UR51, 0x40 ;  /* 0x0000004000337882 */ /* 0x000fe20000000000 */
[----:B------:R-:W-:Y:S01]  /*7a60*/  VIADD R23, R24, 0x100 ;  /* 0x0000010018177836 */ /* 0x000fe20000000000 */
[----:B------:R-:W-:Y:S01]  /*7a70*/  UMOV UR25, 0x40000040 ;  /* 0x4000004000197882 */ /* 0x000fe20000000000 */
[----:B------:R-:W-:Y:S01]  /*7a80*/  UMOV UR27, 0x40 ;  /* 0x00000040001b7882 */ /* 0x000fe20000000000 */
[----:B------:R-:W-:Y:S01]  /*7a90*/  R2UR UR4, R22 ;  /* 0x00000000160472ca */ /* 0x000fe200000e0000 */
[C---:B------:R-:W-:Y:S01]  /*7aa0*/  VIADD R22, R24.reuse, 0x180 ;  /* 0x0000018018167836 */ /* 0x040fe20000000000 */
[C---:B------:R-:W-:Y:S01]  /*7ab0*/  R2UR UR54, R24.reuse ;  /* 0x00000000183672ca */ /* 0x040fe200000e0000 */
[----:B------:R-:W-:Y:S01]  /*7ac0*/  VIADD R25, R24, 0x200 ;  /* 0x0000020018197836 */ /* 0x000fe20000000000 */
[----:B------:R-:W-:Y:S01]  /*7ad0*/  R2UR UR5, R23 ;  /* 0x00000000170572ca */ /* 0x000fe200000e0000 */
[----:B------:R-:W-:Y:S01]  /*7ae0*/  UMOV UR43, 0x40 ;  /* 0x00000040002b7882 */ /* 0x000fe20000000000 */
[----:B------:R-:W-:Y:S01]  /*7af0*/  R2UR UR6, R22 ;  /* 0x00000000160672ca */ /* 0x000fe200000e0000 */
[----:B------:R-:W-:Y:S01]  /*7b00*/  UMOV UR39, 0x40 ;  /* 0x0000004000277882 */ /* 0x000fe20000000000 */
[----:B------:R-:W-:Y:S01]  /*7b10*/  UMOV UR35, 0x40 ;  /* 0x0000004000237882 */ /* 0x000fe20000000000 */
[----:B------:R-:W-:Y:S01]  /*7b20*/  UMOV UR31, 0x40 ;  /* 0x00000040001f7882 */ /* 0x000fe20000000000 */
[----:B------:R-:W-:Y:S01]  /*7b30*/  PLOP3.LUT P0, PT, PT, PT, UP0, 0x40, 0x0 ;  /* 0x000000000000781c */ /* 0x000fe20003f0e808 */
[----:B------:R-:W-:Y:S01]  /*7b40*/  UMOV UR7, 0x40 ;  /* 0x0000004000077882 */ /* 0x000fe20000000000 */
[----:B------:R-:W-:Y:S01]  /*7b50*/  UMOV UR23, 0x40 ;  /* 0x0000004000177882 */ /* 0x000fe20000000000 */
[----:B------:R-:W-:Y:S01]  /*7b60*/  UMOV UR58, UR4 ;  /* 0x00000004003a7c82 */ /* 0x000fe20008000000 */
[----:B------:R-:W-:Y:S01]  /*7b70*/  R2UR UR4, R25 ;  /* 0x00000000190472ca */ /* 0x000fe200000e0000 */
[----:B------:R-:W-:Y:S01]  /*7b80*/  UMOV UR56, UR52 ;  /* 0x0000003400387c82 */ /* 0x000fe20008000000 */
[----:B------:R-:W-:Y:S01]  /*7b90*/  UMOV UR57, UR53 ;  /* 0x0000003500397c82 */ /* 0x000fe20008000000 */
[----:B------:R-:W-:Y:S01]  /*7ba0*/  HGMMA.64x16x16.F32.BF16 R136, gdesc[UR52].tnspA.tnspB, R136 ;  /* 0x60200000348879f0 */ /* 0x000fe20008701888 */
[----:B------:R-:W-:Y:S01]  /*7bb0*/  UMOV UR8, UR52 ;  /* 0x0000003400087c82 */ /* 0x000fe20008000000 */
[----:B------:R-:W-:Y:S01]  /*7bc0*/  UMOV UR9, UR53 ;  /* 0x0000003500097c82 */ /* 0x000fe20008000000 */
[----:B------:R-:W-:Y:S01]  /*7bd0*/  UMOV UR10, UR5 ;  /* 0x00000005000a7c82 */ /* 0x000fe20008000000 */
[----:B------:R-:W-:Y:S01]  /*7be0*/  HGMMA.64x16x16.F32.BF16 R144, gdesc[UR56].tnspA.tnspB, R144 ;  /* 0x60200000389079f0 */ /* 0x000fe20008701890 */
[----:B------:R-:W-:Y:S01]  /*7bf0*/  IMAD.U32 R216, RZ, RZ, UR10 ;  /* 0x0000000affd87e24 */ /* 0x000fe2000f8e00ff */
        /* <DEDUP_REMOVED lines=14> */
[----:B------:R1:W-:Y:S01]  /*7ce0*/  REDG.E.ADD.F32x4.FTZ.RN.STRONG.GPU desc[UR60][R8.64+0x800], R28 ;  /* 0x0008001c080079a6 */ /* 0x0003e2000c10f7bc */
[----:B------:R-:W-:Y:S01]  /*7cf0*/  HGMMA.64x16x16.F32.BF16 R168, gdesc[UR8].tnspA.tnspB, R168 ;  /* 0x6020000008a879f0 */ /* 0x000fe200087018a8 */
[----:B------:R-:W-:-:S02]  /*7d00*/  VIADD R25, R237, 0x80 ;  /* 0x00000080ed197836 */ /* 0x000fc40000000000 */
[C---:B------:R-:W-:Y:S01]  /*7d10*/  VIADD R26, R24.reuse, 0x10 ;  /* 0x00000010181a7836 */ /* 0x040fe20000000000 */
[----:B------:R-:W-:Y:S01]  /*7d20*/  UMOV UR49, UR45 ;  /* 0x0000002d00317c82 */ /* 0x000fe20008000000 */
[----:B------:R-:W-:Y:S01]  /*7d30*/  IMAD.U32 R220, RZ, RZ, UR10 ;  /* 0x0000000affdc7e24 */ /* 0x000fe2000f8e00ff */
[----:B------:R-:W-:Y:S01]  /*7d40*/  R2UR UR44, R25 ;  /* 0x00000000192c72ca */ /* 0x000fe200000e0000 */
[----:B------:R-:W-:Y:S01]  /*7d50*/  VIADD R25, R24, 0x110 ;  /* 0x0000011018197836 */ /* 0x000fe20000000000 */
[----:B------:R-:W-:Y:S01]  /*7d60*/  R2UR UR46, R26 ;  /* 0x000000001a2e72ca */ /* 0x000fe200000e0000 */
[C---:B------:R-:W-:Y:S01]  /*7d70*/  VIADD R26, R24.reuse, 0x90 ;  /* 0x00000090181a7836 */ /* 0x040fe20000000000 */
[----:B------:R-:W-:Y:S01]  /*7d80*/  UMOV UR41, UR25 ;  /* 0x0000001900297c82 */ /* 0x000fe20008000000 */
[----:B------:R-:W-:Y:S01]  /*7d90*/  IMAD.U32 R221, RZ, RZ, UR11 ;  /* 0x0000000bffdd7e24 */ /* 0x000fe2000f8e00ff */
[----:B------:R-:W-:Y:S01]  /*7da0*/  R2UR UR5, R25 ;  /* 0x00000000190572ca */ /* 0x000fe200000e0000 */
[----:B------:R-:W-:Y:S01]  /*7db0*/  VIADD R25, R24, 0x190 ;  /* 0x0000019018197836 */ /* 0x000fe20000000000 */
[----:B------:R-:W-:Y:S01]  /*7dc0*/  R2UR UR4, R26 ;  /* 0x000000001a0472ca */ /* 0x000fe200000e0000 */
[----:B------:R-:W-:Y:S01]  /*7dd0*/  UMOV UR37, UR25 ;  /* 0x0000001900257c82 */ /* 0x000fe20008000000 */
[----:B------:R-:W-:Y:S01]  /*7de0*/  UMOV UR33, UR25 ;  /* 0x0000001900217c82 */ /* 0x000fe20008000000 */
[----:B------:R-:W-:Y:S01]  /*7df0*/  UMOV UR29, UR25 ;  /* 0x00000019001d7c82 */ /* 0x000fe20008000000 */
[----:B------:R-:W-:Y:S01]  /*7e00*/  R2UR UR6, R25 ;  /* 0x00000000190672ca */ /* 0x000fe200000e0000 */
[C---:B------:R-:W-:Y:S01]  /*7e10*/  VIADD R25, R24.reuse, 0x210 ;  /* 0x0000021018197836 */ /* 0x040fe20000000000 */
[----:B------:R-:W-:Y:S01]  /*7e20*/  UMOV UR8, UR44 ;  /* 0x0000002c00087c82 */ /* 0x000fe20008000000 */
[----:B------:R-:W-:Y:S01]  /*7e30*/  UMOV UR15, 0x40 ;  /* 0x00000040000f7882 */ /* 0x000fe20000000000 */
[----:B------:R1:W-:Y:S02]  /*7e40*/  REDG.E.ADD.F32x4.FTZ.RN.STRONG.GPU desc[UR60][R8.64+0x1000], R32 ;  /* 0x00100020080079a6 */ /* 0x0003e4000c10f7bc */
[----:B------:R-:W-:Y:S01]  /*7e50*/  R2UR UR50, R25 ;  /* 0x00000000193272ca */ /* 0x000fe200000e0000 */
[----:B------:R-:W-:Y:S01]  /*7e60*/  UMOV UR9, UR45 ;  /* 0x0000002d00097c82 */ /* 0x000fe20008000000 */
[----:B------:R-:W-:Y:S01]  /*7e70*/  UMOV UR11, 0x40 ;  /* 0x00000040000b7882 */ /* 0x000fe20000000000 */
[----:B------:R-:W-:Y:S01]  /*7e80*/  UMOV UR10, UR4 ;  /* 0x00000004000a7c82 */ /* 0x000fe20008000000 */
[----:B------:R-:W-:Y:S01]  /*7e90*/  IMAD.U32 R223, RZ, RZ, UR11 ;  /* 0x0000000bffdf7e24 */ /* 0x000fe2000f8e00ff */
[----:B------:R-:W-:Y:S01]  /*7ea0*/  UMOV UR48, UR44 ;  /* 0x0000002c00307c82 */ /* 0x000fe20008000000 */
[----:B------:R-:W-:Y:S01]  /*7eb0*/  IMAD.U32 R222, RZ, RZ, UR10 ;  /* 0x0000000affde7e24 */ /* 0x000fe2000f8e00ff */
[----:B------:R-:W-:Y:S01]  /*7ec0*/  HGMMA.64x16x16.F32.BF16 R136, gdesc[UR44].tnspA.tnspB, R136 ;  /* 0x602000002c8879f0 */ /* 0x000fe20008701888 */
[----:B------:R-:W-:Y:S01]  /*7ed0*/  VIADD R26, R24, 0x20 ;  /* 0x00000020181a7836 */ /* 0x000fe20000000000 */
[----:B------:R1:W-:Y:S02]  /*7ee0*/  REDG.E.ADD.F32x4.FTZ.RN.STRONG.GPU desc[UR60][R8.64+0x1800], R36 ;  /* 0x00180024080079a6 */ /* 0x0003e4000c10f7bc */
        /* <DEDUP_REMOVED lines=12> */
[----:B------:R-:W-:Y:S01]  /*7fb0*/  VIADD R25, R237, 0x100 ;  /* 0x00000100ed197836 */ /* 0x000fe20000000000 */
[----:B------:R-:W-:Y:S01]  /*7fc0*/  HGMMA.64x16x16.F32.BF16 R160, gdesc[UR8].tnspA.tnspB, R160 ;  /* 0x6020000008a079f0 */ /* 0x000fe200087018a0 */
[----:B------:R-:W-:Y:S01]  /*7fd0*/  R2UR UR26, R26 ;  /* 0x000000001a1a72ca */ /* 0x000fe200000e0000 */
[----:B------:R1:W-:Y:S02]  /*7fe0*/  REDG.E.ADD.F32x4.FTZ.RN.STRONG.GPU desc[UR60][R8.64+0x2000], R40 ;  /* 0x00200028080079a6 */ /* 0x0003e4000c10f7bc */
[----:B------:R-:W-:Y:S01]  /*7ff0*/  HGMMA.64x16x16.F32.BF16 R168, gdesc[UR48].tnspA.tnspB, R168 ;  /* 0x6020000030a879f0 */ /* 0x000fe200087018a8 */
[----:B------:R-:W-:Y:S01]  /*8000*/  R2UR UR24, R25 ;  /* 0x00000000191872ca */ /* 0x000fe200000e0000 */
[C---:B------:R-:W-:Y:S01]  /*8010*/  VIADD R25, R24.reuse, 0x120 ;  /* 0x0000012018197836 */ /* 0x040fe20000000000 */
[----:B------:R-:W-:Y:S01]  /*8020*/  UMOV UR5, 0x40000040 ;  /* 0x4000004000057882 */ /* 0x000fe20000000000 */
[C---:B------:R-:W-:Y:S01]  /*8030*/  VIADD R26, R24.reuse, 0xa0 ;  /* 0x000000a0181a7836 */ /* 0x040fe20000000000 */
[----:B------:R1:W-:Y:S02]  /*8040*/  REDG.E.ADD.F32x4.FTZ.RN.STRONG.GPU desc[UR60][R8.64+0x2800], R44 ;  /* 0x0028002c080079a6 */ /* 0x0003e4000c10f7bc */
[----:B------:R-:W-:Y:S01]  /*8050*/  R2UR UR38, R25 ;  /* 0x00000000192672ca */ /* 0x000fe200000e0000 */
[----:B------:R-:W-:Y:S01]  /*8060*/  VIADD R25, R24, 0x1a0 ;  /* 0x000001a018197836 */ /* 0x000fe20000000000 */
[----:B------:R-:W-:-:S05]  /*8070*/  R2UR UR42, R26 ;  /* 0x000000001a2a72ca */ /* 0x000fca00000e0000 */
[----:B------:R-:W-:Y:S01]  /*8080*/  UMOV UR40, UR24 ;  /* 0x0000001800287c82 */ /* 0x000fe20008000000 */
[----:B------:R-:W-:Y:S01]  /*8090*/  R2UR UR34, R25 ;  /* 0x00000000192272ca */ /* 0x000fe200000e0000 */
[----:B------:R-:W-:Y:S01]  /*80a0*/  VIADD R25, R24, 0x220 ;  /* 0x0000022018197836 */ /* 0x000fe20000000000 */
[----:B------:R-:W-:Y:S01]  /*80b0*/  UMOV UR36, UR24 ;  /* 0x0000001800247c82 */ /* 0x000fe20008000000 */
[----:B------:R-:W-:Y:S01]  /*80c0*/  UMOV UR32, UR24 ;  /* 0x0000001800207c82 */ /* 0x000fe20008000000 */
[----:B------:R-:W-:Y:S01]  /*80d0*/  UMOV UR28, UR24 ;  /* 0x00000018001c7c82 */ /* 0x000fe20008000000 */
[----:B------:R-:W-:Y:S01]  /*80e0*/  HGMMA.64x16x16.F32.BF16 R136, gdesc[UR24].tnspA.tnspB, R136 ;  /* 0x60200000188879f0 */ /* 0x000fe20008701888 */
[----:B------:R-:W-:Y:S01]  /*80f0*/  R2UR UR30, R25 ;  /* 0x00000000191e72ca */ /* 0x000fe200000e0000 */
[----:B------:R-:W-:Y:S01]  /*8100*/  IMAD.U32 R226, RZ, RZ, UR10 ;  /* 0x0000000affe27e24 */ /* 0x000fe2000f8e00ff */
[----:B------:R-:W-:Y:S01]  /*8110*/  UMOV UR21, UR5 ;  /* 0x0000000500157c82 */ /* 0x000fe20008000000 */
[----:B------:R-:W-:Y:S01]  /*8120*/  HGMMA.64x16x16.F32.BF16 R144, gdesc[UR40].tnspA.tnspB, R144 ;  /* 0x60200000289079f0 */ /* 0x000fe20008701890 */
[----:B------:R-:W-:Y:S01]  /*8130*/  UMOV UR17, UR5 ;  /* 0x0000000500117c82 */ /* 0x000fe20008000000 */
[----:B------:R-:W-:Y:S01]  /*8140*/  IMAD.U32 R227, RZ, RZ, UR11 ;  /* 0x0000000bffe37e24 */ /* 0x000fe2000f8e00ff */
[----:B------:R-:W-:Y:S01]  /*8150*/  UMOV UR13, UR5 ;  /* 0x00000005000d7c82 */ /* 0x000fe20008000000 */
[----:B------:R-:W-:Y:S01]  /*8160*/  UMOV UR9, UR5 ;  /* 0x0000000500097c82 */ /* 0x000fe20008000000 */
[----:B------:R1:W-:Y:S01]  /*8170*/  REDG.E.ADD.F32x4.FTZ.RN.STRONG.GPU desc[UR60][R8.64+0x3000], R48 ;  /* 0x00300030080079a6 */ /* 0x0003e2000c10f7bc */
[----:B------:R-:W-:Y:S01]  /*8180*/  HGMMA.64x16x16.F32.BF16 R152, gdesc[UR36].tnspA.tnspB, R152 ;  /* 0x60200000249879f0 */ /* 0x000fe20008701898 */
[----:B------:R-:W-:-:S02]  /*8190*/  VIADD R25, R237, 0x180 ;  /* 0x00000180ed197836 */ /* 0x000fc40000000000 */
[C---:B------:R-:W-:Y:S01]  /*81a0*/  VIADD R26, R24.reuse, 0x30 ;  /* 0x00000030181a7836 */ /* 0x040fe20000000000 */
[----:B------:R-:W-:Y:S01]  /*81b0*/  UMOV UR11, 0x40 ;  /* 0x00000040000b7882 */ /* 0x000fe20000000000 */
[----:B------:R1:W-:Y:S01]  /*81c0*/  REDG.E.ADD.F32x4.FTZ.RN.STRONG.GPU desc[UR60][R8.64+0x3800], R52 ;  /* 0x00380034080079a6 */ /* 0x0003e2000c10f7bc */
[----:B------:R-:W-:Y:S01]  /*81d0*/  R2UR UR4, R25 ;  /* 0x00000000190472ca */ /* 0x000fe200000e0000 */
[----:B------:R-:W-:Y:S01]  /*81e0*/  HGMMA.64x16x16.F32.BF16 R160, gdesc[UR32].tnspA.tnspB, R160 ;  /* 0x6020000020a079f0 */ /* 0x000fe200087018a0 */
[----:B------:R-:W-:Y:S01]  /*81f0*/  VIADD R25, R24, 0x130 ;  /* 0x0000013018197836 */ /* 0x000fe20000000000 */
[----:B------:R-:W-:Y:S01]  /*8200*/  R2UR UR6, R26 ;  /* 0x000000001a0672ca */ /* 0x000fe200000e0000 */
[C---:B------:R-:W-:Y:S01]  /*8210*/  VIADD R26, R24.reuse, 0xb0 ;  /* 0x000000b0181a7836 */ /* 0x040fe20000000000 */
[----:B------:R-:W-:Y:S01]  /*8220*/  HGMMA.64x16x16.F32.BF16 R168, gdesc[UR28].tnspA.tnspB, R168 ;  /* 0x602000001ca879f0 */ /* 0x000fe200087018a8 */
[----:B------:R-:W-:Y:S01]  /*8230*/  IMAD.U32 R22, RZ, RZ, UR58 ;  /* 0x0000003aff167e24 */ /* 0x000fe2000f8e00ff */
[----:B------:R-:W-:Y:S01]  /*8240*/  R2UR UR18, R25 ;  /* 0x00000000191272ca */ /* 0x000fe200000e0000 */
[----:B------:R-:W-:Y:S01]  /*8250*/  VIADD R25, R24, 0x1b0 ;  /* 0x000001b018197836 */ /* 0x000fe20000000000 */
[----:B------:R-:W-:Y:S01]  /*8260*/  R2UR UR22, R26 ;  /* 0x000000001a1672ca */ /* 0x000fe200000e0000 */
[----:B------:R-:W-:-:S02]  /*8270*/  VIADD R24, R24, 0x230 ;  /* 0x0000023018187836 */ /* 0x000fc40000000000 */
[----:B------:R-:W-:Y:S01]  /*8280*/  IMAD.U32 R23, RZ, RZ, UR59 ;  /* 0x0000003bff177e24 */ /* 0x000fe2000f8e00ff */
[----:B------:R-:W-:Y:S01]  /*8290*/  R2UR UR14, R25 ;  /* 0x00000000190e72ca */ /* 0x000fe200000e0000 */
[----:B------:R-:W-:Y:S01]  /*82a0*/  UMOV UR20, UR4 ;  /* 0x0000000400147c82 */ /* 0x000fe20008000000 */
[----:B------:R-:W-:Y:S01]  /*82b0*/  R2UR UR10, R24 ;  /* 0x00000000180a72ca */ /* 0x000fe200000e0000 */
        /* <DEDUP_REMOVED lines=9> */
[----:B-1----:R-:W-:Y:S05]  /*8350*/  @P0 BRA `(.L_x_438) ;  /* 0x0000000000040947 */ /* 0x002fea0003800000 */
[----:B------:R-:W-:Y:S01]  /*8360*/  BPT.TRAP 0x1 ;  /* 0x000000040000795c */ /* 0x000fe20000300000 */
.L_x_438:
        /* <DEDUP_REMOVED lines=45> */
[----:B------:R-:W-:Y:S01]  /*8640*/  PLOP3.LUT P0, PT, PT, PT, UP0, 0x40, 0x0 ;  /* 0x000000000000781c */ /* 0x000fe20003f0e808 */
[----:B------:R-:W-:Y:S01]  /*8650*/  HGMMA.64x16x16.F32.BF16 R176, gdesc[UR52].tnspA.tnspB, R176 ;  /* 0x6020000034b079f0 */ /* 0x000fe200087018b0 */
[----:B------:R-:W-:Y:S01]  /*8660*/  R2UR UR54, R22 ;  /* 0x00000000163672ca */ /* 0x000fe200000e0000 */
[----:B------:R1:W-:Y:S01]  /*8670*/  REDG.E.ADD.F32x4.FTZ.RN.STRONG.GPU desc[UR60][R8.64+0x4000], R24 ;  /* 0x00400018080079a6 */ /* 0x0003e2000c10f7bc */
[----:B------:R-:W-:-:S02]  /*8680*/  R2UR UR55, R23 ;  /* 0x00000000173772ca */ /* 0x000fc400000e0000 */
        /* <DEDUP_REMOVED lines=60> */
[----:B-1----:R-:W-:Y:S05]  /*8a50*/  @P0 BRA `(.L_x_439) ;  /* 0x0000000000040947 */ /* 0x002fea0003800000 */
[----:B------:R-:W-:Y:S01]  /*8a60*/  BPT.TRAP 0x1 ;  /* 0x000000040000795c */ /* 0x000fe20000300000 */
.L_x_439:
        /* <DEDUP_REMOVED lines=96> */
.L_x_419:
[----:B------:R-:W-:Y:S05]  /*9070*/  @P0 BRA `(.L_x_417) ;  /* 0x0000002000c80947 */ /* 0x000fea0003800000 */
[----:B------:R-:W2:Y:S01]  /*9080*/  S2R R4, SR_TID.X ;  /* 0x0000000000047919 */ /* 0x000ea20000002100 */
[----:B------:R-:W3:Y:S01]  /*9090*/  S2UR UR6, SR_CgaCtaId ;  /* 0x00000000000679c3 */ /* 0x000ee20000008800 */
[----:B------:R-:W-:Y:S01]  /*90a0*/  UMOV UR4, 0x400 ;  /* 0x0000040000047882 */ /* 0x000fe20000000000 */
[----:B------:R-:W-:Y:S01]  /*90b0*/  ULDC.64 UR12, c[0x0][0x818] ;  /* 0x00020600000c7ab9 */ /* 0x000fe20000000a00 */
[----:B------:R-:W-:Y:S01]  /*90c0*/  ULDC.64 UR14, c[0x0][0x848] ;  /* 0x00021200000e7ab9 */ /* 0x000fe20000000a00 */
[----:B------:R-:W-:Y:S04]  /*90d0*/  BSSY B1, `(.L_x_441) ;  /* 0x0000056000017945 */ /* 0x000fe80003800000 */
[----:B------:R-:W-:Y:S08]  /*90e0*/  S2UR UR5, SR_CTAID.Y ;  /* 0x00000000000579c3 */ /* 0x000ff00000002600 */
[----:B------:R-:W4:Y:S01]  /*90f0*/  S2UR UR8, SR_CTAID.X ;  /* 0x00000000000879c3 */ /* 0x000f220000002500 */
[----:B---3--:R-:W-:-:S07]  /*9100*/  ULEA UR4, UR6, UR4, 0x18 ;  /* 0x0000000406047291 */ /* 0x008fce000f8ec03f */
[----:B------:R-:W3:Y:S01]  /*9110*/  S2UR UR16, SR_CTAID.Z ;  /* 0x00000000001079c3 */ /* 0x000ee20000002700 */
[----:B------:R-:W-:Y:S02]  /*9120*/  ULDC UR6, c[0x0][0x850] ;  /* 0x0002140000067ab9 */ /* 0x000fe40000000800 */
[----:B------:R-:W-:Y:S01]  /*9130*/  UISETP.NE.AND UP0, UPT, UR6, 0x1, UPT ;  /* 0x000000010600788c */ /* 0x000fe2000bf05270 */
[----:B--2---:R-:W-:-:S05]  /*9140*/  VIADD R3, R4, 0xffffff80 ;  /* 0xffffff8004037836 */ /* 0x004fca0000000000 */
[----:B------:R-:W-:Y:S01]  /*9150*/  SHF.R.S32.HI R0, RZ, 0x1f, R3 ;  /* 0x0000001fff007819 */ /* 0x000fe20000011403 */
[----:B------:R-:W-:Y:S01]  /*9160*/  BAR.SYNC.DEFER_BLOCKING 0x1, 0x100 ;  /* 0x0044000000007b1d */ /* 0x000fe20000010000 */
[----:B------:R-:W-:Y:S02]  /*9170*/  ISETP.NE.AND P0, PT, R3, RZ, PT ;  /* 0x000000ff0300720c */ /* 0x000fe40003f05270 */
[----:B------:R-:W-:Y:S01]  /*9180*/  LEA.HI R2, R0, R3, RZ, 0x7 ;  /* 0x0000000300027211 */ /* 0x000fe200078f38ff */
[----:B----4-:R-:W-:Y:S02]  /*9190*/  UIMAD UR8, UR8, 0x5000, URZ ;  /* 0x00005000080878a4 */ /* 0x010fe4000f8e023f */
[----:B------:R-:W-:Y:S01]  /*91a0*/  @UP0 ULDC UR6, c[0x0][0x854] ;  /* 0x0002150000060ab9 */ /* 0x000fe20000000800 */
[----:B------:R-:W-:Y:S01]  /*91b0*/  LOP3.LUT R0, R2, 0x3fffff80, RZ, 0xc0, !PT ;  /* 0x3fffff8002007812 */ /* 0x000fe200078ec0ff */
[----:B------:R-:W-:Y:S01]  /*91c0*/  UIMAD.WIDE.U32 UR6, UR5, UR6, URZ ;  /* 0x00000006050672a5 */ /* 0x000fe2000f8e003f */
[----:B------:R-:W-:Y:S01]  /*91d0*/  SHF.R.S32.HI R5, RZ, 0x7, R2 ;  /* 0x00000007ff057819 */ /* 0x000fe20000011402 */
[----:B------:R-:W-:-:S02]  /*91e0*/  @UP0 ULDC UR9, c[0x0][0x858] ;  /* 0x0002160000090ab9 */ /* 0x000fc40000000800 */
[----:B------:R-:W-:Y:S01]  /*91f0*/  IMAD.IADD R0, R3, 0x1, -R0 ;  /* 0x0000000103007824 */ /* 0x000fe200078e0a00 */
[----:B------:R-:W-:Y:S02]  /*9200*/  @UP0 USHF.R.U32.HI UR5, URZ, UR9, UR7 ;  /* 0x000000093f050299 */ /* 0x000fe40008011607 */
[----:B------:R-:W-:Y:S01]  /*9210*/  USHF.R.S32.HI UR9, URZ, 0x1f, UR8 ;  /* 0x0000001f3f097899 */ /* 0x000fe20008011408 */
[----:B------:R-:W-:Y:S01]  /*9220*/  IMAD R0, R5, 0xa00, R0 ;  /* 0x00000a0005007824 */ /* 0x000fe200078e0200 */
[----:B------:R-:W-:Y:S02]  /*9230*/  USHF.R.S32.HI UR10, URZ, 0x1f, UR5 ;  /* 0x0000001f3f0a7899 */ /* 0x000fe40008011405 */
[----:B------:R-:W-:Y:S01]  /*9240*/  UIMAD.WIDE.U32 UR6, UR5, UR12, UR8 ;  /* 0x0000000c050672a5 */ /* 0x000fe2000f8e0008 */
[----:B------:R-:W-:Y:S01]  /*9250*/  IMAD.SHL.U32 R0, R0, 0x4, RZ ;  /* 0x0000000400007824 */ /* 0x000fe200078e00ff */
[----:B------:R-:W-:Y:S02]  /*9260*/  UIMAD UR11, UR10, UR12, URZ ;  /* 0x0000000c0a0b72a4 */ /* 0x000fe4000f8e023f */
[----:B---3--:R-:W-:-:S02]  /*9270*/  USHF.R.S32.HI UR17, URZ, 0x1f, UR16 ;  /* 0x0000001f3f117899 */ /* 0x008fc40008011410 */
[----:B------:R-:W-:Y:S01]  /*9280*/  LEA R0, R0, UR4, 0x2 ;  /* 0x0000000400007c11 */ /* 0x000fe2000f8e10ff */
[----:B------:R-:W-:-:S03]  /*9290*/  UIMAD UR11, UR5, UR13, UR11 ;  /* 0x0000000d050b72a4 */ /* 0x000fc6000f8e020b */
[----:B------:R-:W-:Y:S01]  /*92a0*/  ULDC.64 UR12, c[0x0][0x840] ;  /* 0x00021000000c7ab9 */ /* 0x000fe20000000a00 */
[----:B------:R2:W-:Y:S01]  /*92b0*/  STS.128 [R0], R56 ;  /* 0x0000003800007388 */ /* 0x0005e20000000c00 */
[----:B------:R-:W-:Y:S02]  /*92c0*/  UIMAD UR10, UR10, UR12, URZ ;  /* 0x0000000c0a0a72a4 */ /* 0x000fe4000f8e023f */
[----:B------:R-:W-:Y:S01]  /*92d0*/  UIMAD.WIDE.U32 UR8, UR5, UR12, UR8 ;  /* 0x0000000c050872a5 */ /* 0x000fe2000f8e0008 */
[----:B------:R2:W-:Y:S01]  /*92e0*/  STS.128 [R0+0x800], R60 ;  /* 0x0008003c00007388 */ /* 0x0005e20000000c00 */
[----:B------:R-:W-:Y:S02]  /*92f0*/  UIMAD UR10, UR5, UR13, UR10 ;  /* 0x0000000d050a72a4 */ /* 0x000fe4000f8e020a */
[----:B------:R-:W-:Y:S01]  /*9300*/  UIADD3 UR7, UR7, UR11, URZ ;  /* 0x0000000b07077290 */ /* 0x000fe2000fffe03f */
[----:B------:R2:W-:Y:S01]  /*9310*/  STS.128 [R0+0x1000], R96 ;  /* 0x0010006000007388 */ /* 0x0005e20000000c00 */
[----:B------:R-:W-:Y:S01]  /*9320*/  ULDC.64 UR12, c[0x0][0x820] ;  /* 0x00020800000c7ab9 */ /* 0x000fe20000000a00 */
[----:B------:R-:W-:-:S02]  /*9330*/  UIMAD UR11, UR17, UR14, URZ ;  /* 0x0000000e110b72a4 */ /* 0x000fc4000f8e023f */
[----:B------:R2:W-:Y:S01]  /*9340*/  STS.128 [R0+0x1800], R100 ;  /* 0x0018006400007388 */ /* 0x0005e20000000c00 */
[----:B------:R-:W-:Y:S02]  /*9350*/  UIMAD UR5, UR17, UR12, URZ ;  /* 0x0000000c110572a4 */ /* 0x000fe4000f8e023f */
[----:B------:R-:W-:Y:S01]  /*9360*/  UIADD3 UR9, UR9, UR10, URZ ;  /* 0x0000000a09097290 */ /* 0x000fe2000fffe03f */
[----:B------:R2:W-:Y:S01]  /*9370*/  STS.128 [R0+0x2000], R64 ;  /* 0x0020004000007388 */ /* 0x0005e20000000c00 */
[----:B------:R-:W-:Y:S02]  /*9380*/  UIMAD UR5, UR16, UR13, UR5 ;  /* 0x0000000d100572a4 */ /* 0x000fe4000f8e0205 */
[----:B------:R-:W-:Y:S01]  /*9390*/  UIMAD.WIDE.U32 UR6, UR16, UR12, UR6 ;  /* 0x0000000c100672a5 */ /* 0x000fe2000f8e0006 */
[----:B------:R2:W-:Y:S01]  /*93a0*/  STS.128 [R0+0x2800], R68 ;  /* 0x0028004400007388 */ /* 0x0005e20000000c00 */
[----:B------:R-:W-:Y:S02]  /*93b0*/  UIMAD UR11, UR16, UR15, UR11 ;  /* 0x0000000f100b72a4 */ /* 0x000fe4000f8e020b */
[----:B------:R-:W-:Y:S01]  /*93c0*/  UIMAD.WIDE.U32 UR8, UR16, UR14, UR8 ;  /* 0x0000000e100872a5 */ /* 0x000fe2000f8e0008 */
[----:B------:R2:W-:Y:S01]  /*93d0*/  STS.128 [R0+0x3000], R104 ;  /* 0x0030006800007388 */ /* 0x0005e20000000c00 */
[----:B------:R-:W-:Y:S01]  /*93e0*/  ULDC.64 UR12, c[0x0][0x800] ;  /* 0x00020000000c7ab9 */ /* 0x000fe20000000a00 */
[----:B------:R-:W-:Y:S01]  /*93f0*/  ULDC.64 UR14, c[0x0][0x828] ;  /* 0x00020a00000e7ab9 */ /* 0x000fe20000000a00 */
[----:B------:R-:W-:Y:S01]  /*9400*/  UIADD3 UR7, UR7, UR5, URZ ;  /* 0x0000000507077290 */ /* 0x000fe2000fffe03f */
[----:B------:R2:W-:Y:S01]  /*9410*/  STS.128 [R0+0x3800], R108 ;  /* 0x0038006c00007388 */ /* 0x0005e20000000c00 */
[----:B------:R-:W-:-:S02]  /*9420*/  ULEA UR12, UP0, UR6, UR12, 0x2 ;  /* 0x0000000c060c7291 */ /* 0x000fc4000f80103f */
[----:B------:R-:W-:Y:S01]  /*9430*/  UIADD3 UR5, UR9, UR11, URZ ;  /* 0x0000000b09057290 */ /* 0x000fe2000fffe03f */
[----:B------:R2:W-:Y:S01]  /*9440*/  STS.128 [R0+0x4000], R72 ;  /* 0x0040004800007388 */ /* 0x0005e20000000c00 */
[----:B------:R-:W-:Y:S02]  /*9450*/  ULEA UR14, UP1, UR8, UR14, 0x2 ;  /* 0x0000000e080e7291 */ /* 0x000fe4000f82103f */
[----:B------:R-:W-:Y:S01]  /*9460*/  ULEA.HI.X UR13, UR6, UR13, UR7, 0x2, UP0 ;  /* 0x0000000d060d7291 */ /* 0x000fe200080f1407 */
[----:B------:R2:W-:Y:S01]  /*9470*/  STS.128 [R0+0x4800], R76 ;  /* 0x0048004c00007388 */ /* 0x0005e20000000c00 */
[----:B------:R-:W-:-:S03]  /*9480*/  ULEA.HI.X UR7, UR8, UR15, UR5, 0x2, UP1 ;  /* 0x0000000f08077291 */ /* 0x000fc600088f1405 */
        /* <DEDUP_REMOVED lines=18> */
[----:B------:R-:W-:-:S09]  /*95b0*/  UMOV UR6, UR14 ;  /* 0x0000000e00067c82 */ /* 0x000fd20008000000 */
.L_x_443:
[----:B------:R-:W-:Y:S01]  /*95c0*/  @P0 ELECT P1, URZ, PT ;  /* 0x00000000003f082f */ /* 0x000fe20003820000 */
[----:B------:R3:W-:-:S12]  /*95d0*/  UBLKRED.G.S.ADD.F32.RN [UR6], [UR4], UR5, desc[UR8] ;  /* 0x00000806040073bb */ /* 0x0007d800080a1405 */
[----:B------:R-:W-:Y:S02]  /*95e0*/  @P1 PLOP3.LUT P0, PT, P1, PT, PT, 0x8, 0x0 ;  /* 0x000000000000181c */ /* 0x000fe40000f0e170 */
[----:B------:R-:W-:-:S11]  /*95f0*/  PLOP3.LUT P1, PT, PT, PT, PT, 0x8, 0x0 ;  /* 0x000000000000781c */ /* 0x000fd60003f2e170 */
[----:B---3--:R-:W-:Y:S05]  /*9600*/  @P0 BRA.U.ANY `(.L_x_443) ;  /* 0xfffffffd00ec0947 */ /* 0x008fea000393ffff */
[----:B------:R0:W-:Y:S01]  /*9610*/  UTMACMDFLUSH ;  /* 0x00000000000079b7 */ /* 0x0001e20000000000 */
[----:B------:R-:W-:-:S04]  /*9620*/  DEPBAR.LE SB0, 0x0 ;  /* 0x000080000000791a */ /* 0x000fc80000000000 */
.L_x_442:
[----:B------:R-:W-:Y:S05]  /*9630*/  BSYNC B1 ;  /* 0x0000000000017941 */ /* 0x000fea0003800000 */
.L_x_441:
        /* <DEDUP_REMOVED lines=23> */
[----:B----4-:R-:W4:Y:S02]  /*97b0*/  FENCE.VIEW.ASYNC.S ;  /* 0x00000000000073c6 */ /* 0x010f240000000000 */
[----:B----4-:R-:W-:Y:S06]  /*97c0*/  BAR.SYNC.DEFER_BLOCKING 0x1, 0x100 ;  /* 0x0044000000007b1d */ /* 0x010fec0000010000 */
[----:B------:R-:W-:Y:S05]  /*97d0*/  @P0 BRA `(.L_x_417) ;  /* 0x0000001800f00947 */ /* 0x000fea0003800000 */
[----:B------:R-:W-:Y:S01]  /*97e0*/  PLOP3.LUT P0, PT, PT, PT, PT, 0x80, 0x0 ;  /* 0x000000000000781c */ /* 0x000fe20003f0f070 */
[----:B------:R-:W-:Y:S01]  /*97f0*/  UMOV UR5, 0x1400 ;  /* 0x0000140000057882 */ /* 0x000fe20000000000 */
[----:B------:R-:W-:Y:S01]  /*9800*/  UMOV UR8, 0x0 ;  /* 0x0000000000087882 */ /* 0x000fe20000000000 */
[----:B------:R-:W-:Y:S01]  /*9810*/  UMOV UR9, 0x14f00000 ;  /* 0x14f0000000097882 */ /* 0x000fe20000000000 */
[----:B------:R-:W-:Y:S01]  /*9820*/  UMOV UR6, UR12 ;  /* 0x0000000c00067c82 */ /* 0x000fe20008000000 */
[----:B------:R-:W-:-:S08]  /*9830*/  UMOV UR7, UR13 ;  /* 0x0000000d00077c82 */ /* 0x000fd00008000000 */
.L_x_444:
[----:B------:R-:W-:Y:S01]  /*9840*/  @P0 ELECT P1, URZ, PT ;  /* 0x00000000003f082f */ /* 0x000fe20003820000 */
[----:B------:R4:W-:-:S12]  /*9850*/  UBLKRED.G.S.ADD.F32.RN [UR6], [UR4], UR5, desc[UR8] ;  /* 0x00000806040073bb */ /* 0x0009d800080a1405 */
[----:B------:R-:W-:Y:S02]  /*9860*/  @P1 PLOP3.LUT P0, PT, P1, PT, PT, 0x8, 0x0 ;  /* 0x000000000000181c */ /* 0x000fe40000f0e170 */
[----:B------:R-:W-:-:S11]  /*9870*/  PLOP3.LUT P1, PT, PT, PT, PT, 0x8, 0x0 ;  /* 0x000000000000781c */ /* 0x000fd60003f2e170 */
[----:B----4-:R-:W-:Y:S05]  /*9880*/  @P0 BRA.U.ANY `(.L_x_444) ;  /* 0xfffffffd00ec0947 */ /* 0x010fea000393ffff */
[----:B------:R0:W-:Y:S01]  /*9890*/  UTMACMDFLUSH ;  /* 0x00000000000079b7 */ /* 0x0001e20000000000 */
[----:B------:R-:W-:-:S04]  /*98a0*/  DEPBAR.LE SB0, 0x0 ;  /* 0x000080000000791a */ /* 0x000fc80000000000 */
[----:B------:R-:W-:Y:S05]  /*98b0*/  BRA `(.L_x_417) ;  /* 0x0000001800b87947 */ /* 0x000fea0003800000 */
.L_x_415:
        /* <DEDUP_REMOVED lines=41> */
.L_x_446:
        /* <DEDUP_REMOVED lines=8> */
[----:B------:R-:W-:Y:S01]  /*9bd0*/  IMAD.MOV.U32 R0, RZ, RZ, RZ ;  /* 0x000000ffff007224 */ /* 0x000fe200078e00ff */
[----:B------:R-:W-:Y:S01]  /*9be0*/  UIMAD UR6, UR10, UR6, URZ ;  /* 0x000000060a0672a4 */ /* 0x000fe2000f8e023f */
[----:B------:R-:W-:Y:S01]  /*9bf0*/  IMAD.MOV.U32 R12, RZ, RZ, 0x1 ;  /* 0x00000001ff0c7424 */ /* 0x000fe200078e00ff */
[----:B------:R-:W-:Y:S02]  /*9c00*/  UIMAD UR10, UR10, UR12, URZ ;  /* 0x0000000c0a0a72a4 */ /* 0x000fe4000f8e023f */
        /* <DEDUP_REMOVED lines=30> */
.L_x_462:
        /* <DEDUP_REMOVED lines=12> */
.L_x_448:
        /* <DEDUP_REMOVED lines=20> */
[----:B------:R-:W-:Y:S01]  /*9ff0*/  UIADD3 UR9, UP0, UR19, UR30, URZ ;  /* 0x0000001e13097290 */ /* 0x000fe2000ff1e03f */
[----:B------:R-:W-:Y:S01]  /*a000*/  IMAD.MOV.U32 R12, RZ, RZ, 0x1 ;  /* 0x00000001ff0c7424 */ /* 0x000fe200078e00ff */
[----:B------:R-:W-:Y:S01]  /*a010*/  UIADD3 UR16, UR8, 0x14100, URZ ;  /* 0x0001410008107890 */ /* 0x000fe2000fffe03f */
[----:B-1----:R-:W-:Y:S01]  /*a020*/  IMAD.MOV.U32 R9, RZ, RZ, R2 ;  /* 0x000000ffff097224 */ /* 0x002fe200078e0002 */
[----:B------:R-:W-:Y:S01]  /*a030*/  ULEA.HI.X.SX32 UR10, UR19, UR38, 0x1, UP0 ;  /* 0x00000026130a7291 */ /* 0x000fe200080f0e3f */
[----:B------:R-:W-:Y:S01]  /*a040*/  IMAD.MOV.U32 R10, RZ, RZ, R3 ;  /* 0x000000ffff0a7224 */ /* 0x000fe200078e0003 */
[----:B------:R-:W-:-:S02]  /*a050*/  ULEA UR54, UP0, UR9, UR14, 0x2 ;  /* 0x0000000e09367291 */ /* 0x000fc4000f80103f */
[C---:B------:R-:W-:Y:S01]  /*a060*/  IADD3 R0, P1, R9.reuse, 0xf0, RZ ;  /* 0x000000f009007810 */ /* 0x040fe20007f3e0ff */
[----:B------:R-:W-:Y:S02]  /*a070*/  UIADD3 UR40, UR8, 0x16100, URZ ;  /* 0x0001610008287890 */ /* 0x000fe4000fffe03f */
[----:B------:R-:W-:Y:S01]  /*a080*/  UIADD3 UR32, UR8, 0x18100, URZ ;  /* 0x0001810008207890 */ /* 0x000fe2000fffe03f */
[----:B------:R-:W-:Y:S01]  /*a090*/  R2UR UR48, R0 ;  /* 0x00000000003072ca */ /* 0x000fe200000e0000 */
[----:B------:R-:W-:Y:S01]  /*a0a0*/  UIADD3 UR24, UR8, 0x1a100, URZ ;  /* 0x0001a10008187890 */ /* 0x000fe2000fffe03f */
[C---:B------:R-:W-:Y:S01]  /*a0b0*/  IADD3 R0, P2, R9.reuse, 0x2f0, RZ ;  /* 0x000002f009007810 */ /* 0x040fe20007f5e0ff */
[----:B------:R-:W-:Y:S02]  /*a0c0*/  UIADD3 UR52, UR8, 0x2c100, URZ ;  /* 0x0002c10008347890 */ /* 0x000fe4000fffe03f */
        /* <DEDUP_REMOVED lines=8> */
[--C-:B------:R-:W-:Y:S01]  /*a150*/  IMAD.X R0, RZ, RZ, R10.reuse, P1 ;  /* 0x000000ffff007224 */ /* 0x100fe200008e060a */
[----:B------:R-:W-:Y:S01]  /*a160*/  UMOV UR29, UR21 ;  /* 0x00000015001d7c82 */ /* 0x000fe20008000000 */
[----:B------:R-:W-:Y:S01]  /*a170*/  UMOV UR25, UR17 ;  /* 0x0000001100197c82 */ /* 0x000fe20008000000 */
[----:B------:R-:W-:Y:S01]  /*a180*/  UMOV UR27, UR19 ;  /* 0x00000013001b7c82 */ /* 0x000fe20008000000 */
[----:B------:R-:W-:Y:S01]  /*a190*/  UMOV UR9, 0x10 ;  /* 0x0000001000097882 */ /* 0x000fe20000000000 */
[----:B------:R-:W-:Y:S01]  /*a1a0*/  R2UR UR49, R0 ;  /* 0x00000000003172ca */ /* 0x000fe200000e0000 */
[--C-:B------:R-:W-:Y:S01]  /*a1b0*/  IMAD.X R0, RZ, RZ, R10.reuse, P2 ;  /* 0x000000ffff007224 */ /* 0x100fe200010e060a */
[----:B------:R-:W-:Y:S01]  /*a1c0*/  UMOV UR53, UR17 ;  /* 0x0000001100357c82 */ /* 0x000fe20008000000 */
[----:B------:R-:W-:Y:S01]  /*a1d0*/  UMOV UR13, UR21 ;  /* 0x00000015000d7c82 */ /* 0x000fe20008000000 */
[----:B------:R-:W-:Y:S01]  /*a1e0*/  UMOV UR10, UR18 ;  /* 0x00000012000a7c82 */ /* 0x000fe20008000000 */
[----:B------:R-:W-:Y:S01]  /*a1f0*/  UIADD3 UR56, UR8, 0x5000, URZ ;  /* 0x0000500008387890 */ /* 0x000fe2000fffe03f */
[----:B------:R-:W-:Y:S01]  /*a200*/  R2UR UR5, R0 ;  /* 0x00000000000572ca */ /* 0x000fe200000e0000 */
[----:B------:R-:W-:Y:S01]  /*a210*/  IMAD.X R0, RZ, RZ, R10, P3 ;  /* 0x000000ffff007224 */ /* 0x000fe200018e060a */
[----:B------:R-:W-:Y:S01]  /*a220*/  ISETP.GE.AND P1, PT, R5, R11, PT ;  /* 0x0000000b0500720c */ /* 0x000fe20003f26270 */
[----:B------:R-:W-:Y:S01]  /*a230*/  UMOV UR58, 0x80 ;  /* 0x00000080003a7882 */ /* 0x000fe20000000000 */
[----:B------:R-:W-:Y:S01]  /*a240*/  UMOV UR59, UR11 ;  /* 0x0000000b003b7c82 */ /* 0x000fe20008000000 */
[----:B------:R-:W-:Y:S01]  /*a250*/  UMOV UR60, UR12 ;  /* 0x0000000c003c7c82 */ /* 0x000fe20008000000 */
[----:B------:R-:W-:Y:S01]  /*a260*/  R2UR UR7, R0 ;  /* 0x00000000000772ca */ /* 0x000fe200000e0000 */
[----:B------:R1:W-:Y:S01]  /*a270*/  UTMALDG.4D [UR16], [UR48], desc[UR50] ;  /* 0x00003210300075b4 */ /* 0x0003e20008019000 */
[----:B------:R-:W-:Y:S01]  /*a280*/  UMOV UR61, UR21 ;  /* 0x00000015003d7c82 */ /* 0x000fe20008000000 */
        /* <DEDUP_REMOVED lines=43> */
[----:B----4-:R-:W-:Y:S05]  /*a540*/  @P1 BRA `(.L_x_449) ;  /* 0x0000000800201947 */ /* 0x010fea0003800000 */
        /* <DEDUP_REMOVED lines=20> */
.L_x_454:
[----:B------:R-:W-:-:S04]  /*a690*/  SHF.L.U32 R9, R12, 0x1f, RZ ;  /* 0x0000001f0c097819 */ /* 0x000fc800000006ff */
[----:B------:R-:W1:Y:S02]  /*a6a0*/  SYNCS.PHASECHK.TRANS64.TRYWAIT P1, [R6+URZ+0x31838], R9 ;  /* 0x03183809060075a7 */ /* 0x000e64000802017f */
[----:B-1----:R-:W-:Y:S05]  /*a6b0*/  @!P1 BRA `(.L_x_450) ;  /* 0x0000000c00909947 */ /* 0x002fea0003800000 */
.L_x_463:
[----:B------:R-:W-:Y:S05]  /*a6c0*/  @P0 BRA `(.L_x_451) ;  /* 0x0000000000140947 */ /* 0x000fea0003800000 */
[----:B------:R-:W-:Y:S01]  /*a6d0*/  ISETP.NE.AND P1, PT, R14, RZ, PT ;  /* 0x000000ff0e00720c */ /* 0x000fe20003f25270 */
[----:B-1----:R-:W-:-:S04]  /*a6e0*/  IMAD.MOV.U32 R9, RZ, RZ, 0x8100 ;  /* 0x00008100ff097424 */ /* 0x002fc800078e00ff */
[----:B------:R2:W-:Y:S08]  /*a6f0*/  SYNCS.ARRIVE.TRANS64 RZ, [R6+URZ+0x31830], R9 ;  /* 0x0318300906ff79a7 */ /* 0x0005f0000800003f */
[----:B------:R-:W-:Y:S05]  /*a700*/  @!P1 BRA `(.L_x_451) ;  /* 0x0000000000049947 */ /* 0x000fea0003800000 */
[----:B------:R-:W-:Y:S01]  /*a710*/  BPT.TRAP 0x1 ;  /* 0x000000040000795c */ /* 0x000fe20000300000 */
.L_x_451:
[----:B-12---:R-:W-:Y:S01]  /*a720*/  IMAD.MOV.U32 R9, RZ, RZ, R2 ;  /* 0x000000ffff097224 */ /* 0x006fe200078e0002 */
[----:B------:R-:W-:Y:S01]  /*a730*/  R2UR UR19, R15 ;  /* 0x000000000f1372ca */ /* 0x000fe200000e0000 */
[----:B------:R-:W-:Y:S01]  /*a740*/  IMAD.MOV.U32 R10, RZ, RZ, R3 ;  /* 0x000000ffff0a7224 */ /* 0x000fe200078e0003 */
[----:B------:R-:W-:Y:S01]  /*a750*/  R2UR UR14, R6 ;  /* 0x00000000060e72ca */ /* 0x000fe200000e0000 */
[----:B------:R-:W-:Y:S01]  /*a760*/  VIADD R13, R13, 0x1 ;  /* 0x000000010d0d7836 */ /* 0x000fe20000000000 */
[----:B------:R-:W-:Y:S01]  /*a770*/  IADD3 R0, P2, R9, 0x1f0, RZ ;  /* 0x000001f009007810 */ /* 0x000fe20007f5e0ff */
[----:B------:R-:W-:Y:S01]  /*a780*/  UMOV UR8, 0x0 ;  /* 0x0000000000087882 */ /* 0x000fe20000000000 */
[----:B------:R-:W-:Y:S01]  /*a790*/  UMOV UR9, 0x14f00000 ;  /* 0x14f0000000097882 */ /* 0x000fe20000000000 */
[----:B------:R-:W-:Y:S01]  /*a7a0*/  UMOV UR18, URZ ;  /* 0x0000003f00127c82 */ /* 0x000fe20008000000 */
[----:B------:R-:W-:Y:S01]  /*a7b0*/  R2UR UR6, R0 ;  /* 0x00000000000672ca */ /* 0x000fe200000e0000 */
[----:B------:R-:W-:Y:S01]  /*a7c0*/  IMAD.X R0, RZ, RZ, R10, P2 ;  /* 0x000000ffff007224 */ /* 0x000fe200010e060a */
[C---:B------:R-:W-:Y:S01]  /*a7d0*/  ISETP.NE.AND P1, PT, R13.reuse, 0x2, PT ;  /* 0x000000020d00780c */ /* 0x040fe20003f25270 */
[----:B------:R-:W-:Y:S01]  /*a7e0*/  UMOV UR34, 0x40 ;  /* 0x0000004000227882 */ /* 0x000fe20000000000 */
[----:B------:R-:W-:Y:S01]  /*a7f0*/  R2UR UR4, R16 ;  /* 0x00000000100472ca */ /* 0x000fe200000e0000 */
[----:B------:R-:W-:Y:S01]  /*a800*/  UIADD3 UR19, UR19, -0x40, URZ ;  /* 0xffffffc013137890 */ /* 0x000fe2000fffe03f */
[----:B------:R-:W-:Y:S01]  /*a810*/  R2UR UR7, R0 ;  /* 0x00000000000772ca */ /* 0x000fe200000e0000 */
        /* <DEDUP_REMOVED lines=23> */
[----:B------:R-:W-:Y:S01]  /*a990*/  ISETP.NE.AND P2, PT, R4, RZ, PT ;  /* 0x000000ff0400720c */ /* 0x000fe20003f45270 */
        /* <DEDUP_REMOVED lines=8> */
.L_x_465:
[----:B------:R-:W-:Y:S01]  /*aa20*/  LOP3.LUT R12, R12, 0x1, RZ, 0x3c, !PT ;  /* 0x000000010c0c7812 */ /* 0x000fe200078e3cff */
[----:B------:R-:W-:Y:S06]  /*aa30*/  @P2 BRA `(.L_x_453) ;  /* 0x0000000000142947 */ /* 0x000fec0003800000 */
[----:B------:R-:W-:Y:S01]  /*aa40*/  ISETP.NE.AND P1, PT, R14, RZ, PT ;  /* 0x000000ff0e00720c */ /* 0x000fe20003f25270 */
[----:B-1----:R-:W-:-:S04]  /*aa50*/  IMAD.MOV.U32 R0, RZ, RZ, 0x8100 ;  /* 0x00008100ff007424 */ /* 0x002fc800078e00ff */
[----:B------:R2:W-:Y:S08]  /*aa60*/  SYNCS.ARRIVE.TRANS64 RZ, [R20+URZ+0x31810], R0 ;  /* 0x0318100014ff79a7 */ /* 0x0005f0000800003f */
[----:B------:R-:W-:Y:S05]  /*aa70*/  @!P1 BRA `(.L_x_453) ;  /* 0x0000000000049947 */ /* 0x000fea0003800000 */
[----:B------:R-:W-:Y:S01]  /*aa80*/  BPT.TRAP 0x1 ;  /* 0x000000040000795c */ /* 0x000fe20000300000 */
.L_x_453:
        /* <DEDUP_REMOVED lines=13> */
[----:B------:R-:W-:Y:S01]  /*ab60*/  R2UR UR15, R19 ;  /* 0x00000000130f72ca */ /* 0x000fe200000e0000 */
[----:B------:R-:W-:Y:S01]  /*ab70*/  UIADD3 UR41, UR41, 0x31810, URZ ;  /* 0x0003181029297890 */ /* 0x000fe2000fffe03f */
[----:B------:R-:W-:Y:S01]  /*ab80*/  ISETP.GE.AND P1, PT, R5, R11, PT ;  /* 0x0000000b0500720c */ /* 0x000fe20003f26270 */
[----:B------:R-:W-:Y:S01]  /*ab90*/  UMOV UR45, UR21 ;  /* 0x00000015002d7c82 */ /* 0x000fe20008000000 */
        /* <DEDUP_REMOVED lines=20> */
[----:B------:R-:W-:Y:S01]  /*ace0*/  UIADD3 UR8, UR8, 0x2c100, URZ ;  /* 0x0002c10008087890 */ /* 0x000fe2000fffe03f */
[----:B------:R-:W-:Y:S01]  /*acf0*/  IMAD.X R18, RZ, RZ, R18, P3 ;  /* 0x000000ffff127224 */ /* 0x000fe200018e0612 */
[----:B------:R-:W-:Y:S01]  /*ad00*/  UMOV UR25, UR41 ;  /* 0x0000002900197c82 */ /* 0x000fe20008000000 */
        /* <DEDUP_REMOVED lines=12> */
.L_x_449:
[----:B------:R-:W-:-:S04]  /*add0*/  SHF.L.U32 R3, R12, 0x1f, RZ ;  /* 0x0000001f0c037819 */ /* 0x000fc800000006ff */
[----:B------:R-:W1:Y:S02]  /*ade0*/  SYNCS.PHASECHK.TRANS64.TRYWAIT P1, [R6+URZ+0x31838], R3 ;  /* 0x03183803060075a7 */ /* 0x000e64000802017f */
[----:B-1----:R-:W-:Y:S05]  /*adf0*/  @!P1 BRA `(.L_x_455) ;  /* 0x0000000400ec9947 */ /* 0x002fea0003800000 */
.L_x_466:
[----:B------:R-:W-:Y:S05]  /*ae00*/  @P0 BRA `(.L_x_456) ;  /* 0x0000000000140947 */ /* 0x000fea0003800000 */
[----:B------:R-:W-:Y:S01]  /*ae10*/  LOP3.LUT P0, RZ, R21, 0x1f, RZ, 0xc0, !PT ;  /* 0x0000001f15ff7812 */ /* 0x000fe2000780c0ff */
[----:B-1----:R-:W-:-:S04]  /*ae20*/  IMAD.MOV.U32 R3, RZ, RZ, 0x8100 ;  /* 0x00008100ff037424 */ /* 0x002fc800078e00ff */
[----:B------:R2:W-:Y:S08]  /*ae30*/  SYNCS.ARRIVE.TRANS64 RZ, [R6+URZ+0x31830], R3 ;  /* 0x0318300306ff79a7 */ /* 0x0005f0000800003f */
[----:B------:R-:W-:Y:S05]  /*ae40*/  @!P0 BRA `(.L_x_456) ;  /* 0x0000000000048947 */ /* 0x000fea0003800000 */
[----:B------:R-:W-:Y:S01]  /*ae50*/  BPT.TRAP 0x1 ;  /* 0x000000040000795c */ /* 0x000fe20000300000 */
.L_x_456:
        /* <DEDUP_REMOVED lines=18> */
[----:B------:R-:W-:Y:S01]  /*af80*/  ISETP.NE.AND P0, PT, R0, 0x2, PT ;  /* 0x000000020000780c */ /* 0x000fe20003f05270 */
        /* <DEDUP_REMOVED lines=31> */
.L_x_445:
[----:B------:R-:W-:Y:S05]  /*b180*/  WARPSYNC.ALL ;  /* 0x0000000000007948 */ /* 0x000fea0003800000 */
[----:B------:R-:W-:-:S13]  /*b190*/  ELECT P0, URZ, PT ;  /* 0x00000000003f782f */ /* 0x000fda0003800000 */
        /* <DEDUP_REMOVED lines=8> */
.L_x_457:
        /* <DEDUP_REMOVED lines=8> */
.L_x_467:
        /* <DEDUP_REMOVED lines=9> */
.L_x_468:
[----:B------:R-:W-:Y:S05]  /*b330*/  @!P1 BRA `(.L_x_460) ;  /* 0x0000000000049947 */ /* 0x000fea0003800000 */
[----:B------:R-:W-:Y:S01]  /*b340*/  BPT.TRAP 0x1 ;  /* 0x000000040000795c */ /* 0x000fe20000300000 */
.L_x_460:
[----:B------:R-:W-:-:S07]  /*b350*/  SHF.L.U32 R12, R12, 0x1f, RZ ;  /* 0x0000001f0c0c7819 */ /* 0x000fce00000006ff */
.L_x_461:
[----:B--2---:R2:W3:Y:S02]  /*b360*/  SYNCS.PHASECHK.TRANS64.TRYWAIT P0, [R7+URZ+0x31838], R12 ;  /* 0x0318380c070075a7 */ /* 0x0044e4000800017f */
[----:B---3--:R-:W-:Y:S05]  /*b370*/  @!P0 NANOSLEEP.SYNCS 0x989680 ;  /* 0x009896800000895d */ /* 0x008fea0003900000 */
[----:B------:R-:W3:Y:S02]  /*b380*/  @!P0 SYNCS.PHASECHK.TRANS64 P0, [R7+URZ+0x31838], R12 ;  /* 0x0318380c070085a7 */ /* 0x000ee4000800007f */
[----:B---3--:R-:W-:Y:S05]  /*b390*/  @!P0 BRA `(.L_x_461) ;  /* 0xfffffffc00f08947 */ /* 0x008fea000383ffff */
.L_x_417:
[----:B------:R-:W-:Y:S05]  /*b3a0*/  BSYNC B0 ;  /* 0x0000000000007941 */ /* 0x000fea0003800000 */
.L_x_414:
[----:B------:R-:W-:Y:S05]  /*b3b0*/  EXIT ;  /* 0x000000000000794d */ /* 0x000fea0003800000 */
.L_x_421:
[----:B-1----:R1:W2:Y:S02]  /*b3c0*/  SYNCS.PHASECHK.TRANS64.TRYWAIT P0, [R17+URZ+0x31800], R8 ;  /* 0x03180008110075a7 */ /* 0x0022a4000800017f */
[----:B--2---:R-:W-:Y:S05]  /*b3d0*/  @!P0 NANOSLEEP.SYNCS 0x989680 ;  /* 0x009896800000895d */ /* 0x004fea0003900000 */
[----:B------:R-:W2:Y:S02]  /*b3e0*/  @!P0 SYNCS.PHASECHK.TRANS64 P0, [R17+URZ+0x31800], R8 ;  /* 0x03180008110085a7 */ /* 0x000ea4000800007f */
[----:B--2---:R-:W-:Y:S05]  /*b3f0*/  @!P0 BRA `(.L_x_421) ;  /* 0xfffffffc00f08947 */ /* 0x004fea000383ffff */
[----:B------:R-:W-:Y:S05]  /*b400*/  BRA `(.L_x_420) ;  /* 0xffffff5800747947 */ /* 0x000fea000383ffff */
.L_x_425:
[----:B--2---:R2:W3:Y:S02]  /*b410*/  SYNCS.PHASECHK.TRANS64.TRYWAIT P0, [R16+URZ+0x31810], R9 ;  /* 0x03181009100075a7 */ /* 0x0044e4000800017f */
[----:B---3--:R-:W-:Y:S05]  /*b420*/  @!P0 NANOSLEEP.SYNCS 0x989680 ;  /* 0x009896800000895d */ /* 0x008fea0003900000 */
[----:B------:R-:W3:Y:S02]  /*b430*/  @!P0 SYNCS.PHASECHK.TRANS64 P0, [R16+URZ+0x31810], R9 ;  /* 0x03181009100085a7 */ /* 0x000ee4000800007f */
[----:B---3--:R-:W-:Y:S05]  /*b440*/  @!P0 BRA `(.L_x_425) ;  /* 0xfffffffc00f08947 */ /* 0x008fea000383ffff */
[----:B------:R-:W-:Y:S05]  /*b450*/  BRA `(.L_x_424) ;  /* 0xffffff6000f07947 */ /* 0x000fea000383ffff */
.L_x_429:
[----:B----4-:R4:W1:Y:S02]  /*b460*/  SYNCS.PHASECHK.TRANS64.TRYWAIT P0, [R17+URZ+0x31830], R10 ;  /* 0x0318300a110075a7 */ /* 0x010864000800017f */
[----:B-1----:R-:W-:Y:S05]  /*b470*/  @!P0 NANOSLEEP.SYNCS 0x989680 ;  /* 0x009896800000895d */ /* 0x002fea0003900000 */
[----:B------:R-:W1:Y:S02]  /*b480*/  @!P0 SYNCS.PHASECHK.TRANS64 P0, [R17+URZ+0x31830], R10 ;  /* 0x0318300a110085a7 */ /* 0x000e64000800007f */
[----:B-1----:R-:W-:Y:S05]  /*b490*/  @!P0 BRA `(.L_x_429) ;  /* 0xfffffffc00f08947 */ /* 0x002fea000383ffff */
[----:B------:R-:W-:Y:S05]  /*b4a0*/  BRA `(.L_x_428) ;  /* 0xffffff8000007947 */ /* 0x000fea000383ffff */
.L_x_447:
[----:B-1----:R1:W2:Y:S02]  /*b4b0*/  SYNCS.PHASECHK.TRANS64.TRYWAIT P0, [R6+URZ+0x31820], R3 ;  /* 0x03182003060075a7 */ /* 0x0022a4000800017f */
[----:B--2---:R-:W-:Y:S05]  /*b4c0*/  @!P0 NANOSLEEP.SYNCS 0x989680 ;  /* 0x009896800000895d */ /* 0x004fea0003900000 */
[----:B------:R-:W2:Y:S02]  /*b4d0*/  @!P0 SYNCS.PHASECHK.TRANS64 P0, [R6+URZ+0x31820], R3 ;  /* 0x03182003060085a7 */ /* 0x000ea4000800007f */
[----:B--2---:R-:W-:Y:S05]  /*b4e0*/  @!P0 BRA `(.L_x_447) ;  /* 0xfffffffc00f08947 */ /* 0x004fea000383ffff */
[----:B------:R-:W-:Y:S05]  /*b4f0*/  BRA `(.L_x_462) ;  /* 0xffffffe8003c7947 */ /* 0x000fea000383ffff */
.L_x_450:
[----:B-1----:R1:W2:Y:S02]  /*b500*/  SYNCS.PHASECHK.TRANS64.TRYWAIT P1, [R6+URZ+0x31838], R9 ;  /* 0x03183809060075a7 */ /* 0x0022a4000802017f */
[----:B--2---:R-:W-:Y:S05]  /*b510*/  @!P1 NANOSLEEP.SYNCS 0x989680 ;  /* 0x009896800000995d */ /* 0x004fea0003900000 */
[----:B------:R-:W2:Y:S02]  /*b520*/  @!P1 SYNCS.PHASECHK.TRANS64 P1, [R6+URZ+0x31838], R9 ;  /* 0x03183809060095a7 */ /* 0x000ea4000802007f */
[----:B--2---:R-:W-:Y:S05]  /*b530*/  @!P1 BRA `(.L_x_450) ;  /* 0xfffffffc00f09947 */ /* 0x004fea000383ffff */
[----:B------:R-:W-:Y:S05]  /*b540*/  BRA `(.L_x_463) ;  /* 0xfffffff0005c7947 */ /* 0x000fea000383ffff */
.L_x_452:
[----:B------:R-:W-:-:S07]  /*b550*/  SHF.L.U32 R0, R8, 0x1f, RZ ;  /* 0x0000001f08007819 */ /* 0x000fce00000006ff */
.L_x_464:
[----:B-1----:R1:W2:Y:S02]  /*b560*/  SYNCS.PHASECHK.TRANS64.TRYWAIT P1, [R20+URZ+0x31820], R0 ;  /* 0x03182000140075a7 */ /* 0x0022a4000802017f */
[----:B--2---:R-:W-:Y:S05]  /*b570*/  @!P1 NANOSLEEP.SYNCS 0x989680 ;  /* 0x009896800000995d */ /* 0x004fea0003900000 */
[----:B------:R-:W2:Y:S02]  /*b580*/  @!P1 SYNCS.PHASECHK.TRANS64 P1, [R20+URZ+0x31820], R0 ;  /* 0x03182000140095a7 */ /* 0x000ea4000802007f */
[----:B--2---:R-:W-:Y:S05]  /*b590*/  @!P1 BRA `(.L_x_464) ;  /* 0xfffffffc00f09947 */ /* 0x004fea000383ffff */
[----:B------:R-:W-:Y:S05]  /*b5a0*/  BRA `(.L_x_465) ;  /* 0xfffffff4001c7947 */ /* 0x000fea000383ffff */
.L_x_455:
[----:B-1----:R1:W2:Y:S02]  /*b5b0*/  SYNCS.PHASECHK.TRANS64.TRYWAIT P1, [R6+URZ+0x31838], R3 ;  /* 0x03183803060075a7 */ /* 0x0022a4000802017f */
[----:B--2---:R-:W-:Y:S05]  /*b5c0*/  @!P1 NANOSLEEP.SYNCS 0x989680 ;  /* 0x009896800000995d */ /* 0x004fea0003900000 */
[----:B------:R-:W2:Y:S02]  /*b5d0*/  @!P1 SYNCS.PHASECHK.TRANS64 P1, [R6+URZ+0x31838], R3 ;  /* 0x03183803060095a7 */ /* 0x000ea4000802007f */
[----:B--2---:R-:W-:Y:S05]  /*b5e0*/  @!P1 BRA `(.L_x_455) ;  /* 0xfffffffc00f09947 */ /* 0x004fea000383ffff */
[----:B------:R-:W-:Y:S05]  /*b5f0*/  BRA `(.L_x_466) ;  /* 0xfffffff800007947 */ /* 0x000fea000383ffff */
.L_x_458:
[----:B-1----:R1:W2:Y:S02]  /*b600*/  SYNCS.PHASECHK.TRANS64.TRYWAIT P0, [R5+URZ], R2 ;  /* 0x00000002050075a7 */ /* 0x0022a4000800017f */
[----:B--2---:R-:W-:Y:S05]  /*b610*/  @!P0 NANOSLEEP.SYNCS 0x989680 ;  /* 0x009896800000895d */ /* 0x004fea0003900000 */
[----:B------:R-:W2:Y:S02]  /*b620*/  @!P0 SYNCS.PHASECHK.TRANS64 P0, [R5+URZ], R2 ;  /* 0x00000002050085a7 */ /* 0x000ea4000800007f */
[----:B--2---:R-:W-:Y:S05]  /*b630*/  @!P0 BRA `(.L_x_458) ;  /* 0xfffffffc00f08947 */ /* 0x004fea000383ffff */
[----:B------:R-:W-:Y:S05]  /*b640*/  BRA `(.L_x_467) ;  /* 0xfffffffc00147947 */ /* 0x000fea000383ffff */
.L_x_459:
[----:B-1----:R1:W2:Y:S02]  /*b650*/  SYNCS.PHASECHK.TRANS64.TRYWAIT P0, [R3+URZ], R0 ;  /* 0x00000000030075a7 */ /* 0x0022a4000800017f */
[----:B--2---:R-:W-:Y:S05]  /*b660*/  @!P0 NANOSLEEP.SYNCS 0x989680 ;  /* 0x009896800000895d */ /* 0x004fea0003900000 */
[----:B------:R-:W2:Y:S02]  /*b670*/  @!P0 SYNCS.PHASECHK.TRANS64 P0, [R3+URZ], R0 ;  /* 0x00000000030085a7 */ /* 0x000ea4000800007f */
[----:B--2---:R-:W-:Y:S05]  /*b680*/  @!P0 BRA `(.L_x_459) ;  /* 0xfffffffc00f08947 */ /* 0x004fea000383ffff */
[----:B------:R-:W-:Y:S05]  /*b690*/  BRA `(.L_x_468) ;  /* 0xfffffffc00247947 */ /* 0x000fea000383ffff */
.L_x_469:
        /* <DEDUP_REMOVED lines=14> */
.L_x_2202:


//--------------------- .text._ZN7cutlass13device_kernelIN5flash11enable_sm90INS1_16FlashAttnBwdSm90INS1_25CollectiveMainloopBwdSm90ILi2ELi1ELi1EN4cute5tupleIJNS5_1CILi1EEES8_S8_EEENS6_IJNS7_ILi64EEENS7_ILi80EEENS7_ILi256EEEEEENS_10bfloat16_tEfNS_4arch4Sm90ELb0ELb1ELb1ELb1ELb0ELb0ELb1ELb1ELi2ELi1ELi1ELi1ELb0EEENS1_21CollectiveEpilogueBwdISD_SE_SG_Li256ELb1ELb1ELi2EEENS1_19SingleTileSchedulerILb1ELb0ELb0ELi80EEEEEEEEEvNT_6ParamsE --------------------------
	.section	.text._ZN7cutlass13device_kernelIN5flash11enable_sm90INS1_16FlashAttnBwdSm90INS1_25CollectiveMainloopBwdSm90ILi2ELi1ELi1EN4cute5tupleIJNS5_1CILi1EEES8_S8_EEENS6_IJNS7_ILi64EEENS7_ILi80EEENS7_ILi256EEEEEENS_10bfloat16_tEfNS_4arch4Sm90ELb0ELb1ELb1ELb1ELb0ELb0ELb1ELb1ELi2ELi1ELi1ELi1ELb0EEENS1_21CollectiveEpilogueBwdISD_SE_SG_Li256ELb1ELb1ELi2EEENS1_19SingleTileSchedulerILb1ELb0ELb0ELi80EEEEEEEEEvNT_6ParamsE,"ax",@progbits
	.align	128
.text._ZN7cutlass13device_kernelIN5flash11enable_sm90INS1_16FlashAttnBwdSm90INS1_25CollectiveMainloopBwdSm90ILi2ELi1ELi1EN4cute5tupleIJNS5_1CILi1EEES8_S8_EEENS6_IJNS7_ILi64EEENS7_ILi80EEENS7_ILi256EEEEEENS_10bfloat16_tEfNS_4arch4Sm90ELb0ELb1ELb1ELb1ELb0ELb0ELb1ELb1ELi2ELi1ELi1ELi1ELb0EEENS1_21CollectiveEpilogueBwdISD_SE_SG_Li256ELb1ELb1ELi2EEENS1_19SingleTileSchedulerILb1ELb0ELb0ELi80EEEEEEEEEvNT_6ParamsE:
        .type           _ZN7cutlass13device_kernelIN5flash11enable_sm90INS1_16FlashAttnBwdSm90INS1_25CollectiveMainloopBwdSm90ILi2ELi1ELi1EN4cute5tupleIJNS5_1CILi1EEES8_S8_EEENS6_IJNS7_ILi64EEENS7_ILi80EEENS7_ILi256EEEEEENS_10bfloat16_tEfNS_4arch4Sm90ELb0ELb1ELb1ELb1ELb0ELb0ELb1ELb1ELi2ELi1ELi1ELi1ELb0EEENS1_21CollectiveEpilogueBwdISD_SE_SG_Li256ELb1ELb1ELi2EEENS1_19SingleTileSchedulerILb1ELb0ELb0ELi80EEEEEEEEEvNT_6ParamsE,@function
        .size           _ZN7cutlass13device_kernelIN5flash11enable_sm90INS1_16FlashAttnBwdSm90INS1_25CollectiveMainloopBwdSm90ILi2ELi1ELi1EN4cute5tupleIJNS5_1CILi1EEES8_S8_EEENS6_IJNS7_ILi64EEENS7_ILi80EEENS7_ILi256EEEEEENS_10bfloat16_tEfNS_4arch4Sm90ELb0ELb1ELb1ELb1ELb0ELb0ELb1ELb1ELi2ELi1ELi1ELi1ELb0EEENS1_21CollectiveEpilogueBwdISD_SE_SG_Li256ELb1ELb1ELi2EEENS1_19SingleTileSchedulerILb1ELb0ELb0ELi80EEEEEEEEEvNT_6ParamsE,(.L_x_2203 - _ZN7cutlass13device_kernelIN5flash11enable_sm90INS1_16FlashAttnBwdSm90INS1_25CollectiveMainloopBwdSm90ILi2ELi1ELi1EN4cute5tupleIJNS5_1CILi1EEES8_S8_EEENS6_IJNS7_ILi64EEENS7_ILi80EEENS7_ILi256EEEEEENS_10bfloat16_tEfNS_4arch4Sm90ELb0ELb1ELb1ELb1ELb0ELb0ELb1ELb1ELi2ELi1ELi1ELi1ELb0EEENS1_21CollectiveEpilogueBwdISD_SE_SG_Li256ELb1ELb1ELi2EEENS1_19SingleTileSchedulerILb1ELb0ELb0ELi80EEEEEEEEEvNT_6ParamsE)
        .other          _ZN7cutlass13device_kernelIN5flash11enable_sm90INS1_16FlashAttnBwdSm90INS1_25CollectiveMainloopBwdSm90ILi2ELi1ELi1EN4cute5tupleIJNS5_1CILi1EEES8_S8_EEENS6_IJNS7_ILi64EEENS7_ILi80EEENS7_ILi256EEEEEENS_10bfloat16_tEfNS_4arch4Sm90ELb0ELb1ELb1ELb1ELb0ELb0ELb1ELb1ELi2ELi1ELi1ELi1ELb0EEENS1_21CollectiveEpilogueBwdISD_SE_SG_Li256ELb1ELb1ELi2EEENS1_19SingleTileSchedulerILb1ELb0ELb0ELi80EEEEEEEEEvNT_6ParamsE,@"STO_CUDA_ENTRY STV_DEFAULT"
_ZN7cutlass13device_kernelIN5flash11enable_sm90INS1_16FlashAttnBwdSm90INS1_25CollectiveMainloopBwdSm90ILi2ELi1ELi1EN4cute5tupleIJNS5_1CILi1EEES8_S8_EEENS6_IJNS7_ILi64EEENS7_ILi80EEENS7_ILi256EEEEEENS_10bfloat16_tEfNS_4arch4Sm90ELb0ELb1ELb1ELb1ELb0ELb0ELb1ELb1ELi2ELi1ELi1ELi1ELb0EEENS1_21CollectiveEpilogueBwdISD_SE_SG_Li256ELb1ELb1ELi2EEENS1_19SingleTileSchedulerILb1ELb0ELb0ELi80EEEEEEEEEvNT_6ParamsE:
[----:B------:R-:W0:Y:S02]  /*0000*/  LDC R1, c[0x0][0x28] ;  /* 0x00000a00ff017b82 */ /* 0x000e240000000800 */
[----:B0-----:R-:W-:Y:S01]  /*0010*/  VIADD R1, R1, 0xfffffff8 ;  /* 0xfffffff801017836 */ /* 0x001fe20000000000 */
[----:B------:R-:W0:Y:S01]  /*0020*/  S2R R21, SR_TID.X ;  /* 0x0000000000157919 */ /* 0x000e220000002100 */
[----:B------:R-:W-:Y:S01]  /*0030*/  ELECT P0, URZ, PT ;  /* 0x00000000003f782f */ /* 0x000fe20003800000 */
[----:B------:R-:W-:Y:S01]  /*0040*/  BSSY B0, `(.L_x_470) ;  /* 0x0000014000007945 */ /* 0x000fe20003800000 */
[----:B0-----:R-:W-:-:S05]  /*0050*/  SHF.R.U32.HI R0, RZ, 0x5, R21 ;  /* 0x00000005ff007819 */ /* 0x001fca0000011615 */
[----:B------:R-:W0:Y:S02]  /*0060*/  SHFL.IDX PT, R2, R0, RZ, 0x1f ;  /* 0x00001fff00027589 */ /* 0x000e2400000e0000 */
[----:B0-----:R-:W-:Y:S02]  /*0070*/  ISETP.EQ.AND P0, PT, R2, RZ, P0 ;  /* 0x000000ff0200720c */ /* 0x001fe40000702270 */
        /* <DEDUP_REMOVED lines=16> */
.L_x_471:
[----:B------:R-:W-:Y:S05]  /*0180*/  BSYNC B0 ;  /* 0x0000000000007941 */ /* 0x000fea0003800000 */
.L_x_470:
[----:B------:R-:W-:Y:S01]  /*0190*/  VOTEU.ANY UP0, P0 ;  /* 0x00000000003f7886 */ /* 0x000fe20000000100 */
[----:B------:R-:W0:Y:S01]  /*01a0*/  SHFL.IDX PT, R2, R2, RZ, 0x1f ;  /* 0x00001fff02027589 */ /* 0x000e2200000e0000 */
[----:B------:R-:W-:Y:S01]  /*01b0*/  UMOV UR4, 0x1 ;  /* 0x0000000100047882 */ /* 0x000fe20000000000 */
[----:B------:R-:W-:Y:S02]  /*01c0*/  VOTEU.ANY UP1, P0 ;  /* 0x00000000003f7886 */ /* 0x000fe40000020100 */
[----:B------:R-:W1:Y:S01]  /*01d0*/  @UP0 S2UR UR7, SR_CgaCtaId ;  /* 0x00000000000709c3 */ /* 0x000e620000008800 */
[----:B------:R-:W-:Y:S01]  /*01e0*/  @UP0 UMOV UR6, 0x400 ;  /* 0x0000040000060882 */ /* 0x000fe20000000000 */
[----:B------:R-:W-:-:S04]  /*01f0*/  @UP0 UIADD3 UR4, -UR4, 0x100000, URZ ;  /* 0x0010000004040890 */ /* 0x000fc8000fffe13f */
[----:B------:R-:W-:Y:S02]  /*0200*/  @UP0 USHF.L.U32 UR5, UR4, 0xb, URZ ;  /* 0x0000000b04050899 */ /* 0x000fe4000800063f */
[----:B------:R-:W-:Y:S01]  /*0210*/  @UP0 USHF.L.U32 UR4, UR4, 0x1, URZ ;  /* 0x0000000104040899 */ /* 0x000fe2000800063f */
[----:B------:R-:W2:Y:S01]  /*0220*/  SHFL.IDX PT, R3, R0, RZ, 0x1f ;  /* 0x00001fff00037589 */ /* 0x000ea200000e0000 */
[----:B0-----:R-:W-:Y:S01]  /*0230*/  R2UR UR8, R2 ;  /* 0x00000000020872ca */ /* 0x001fe200000e0000 */
[----:B-1----:R-:W-:-:S03]  /*0240*/  @UP0 ULEA UR6, UR7, UR6, 0x18 ;  /* 0x0000000607060291 */ /* 0x002fc6000f8ec03f */
[----:B------:R-:W-:Y:S01]  /*0250*/  UMOV UR7, 0x1 ;  /* 0x0000000100077882 */ /* 0x000fe20000000000 */
[----:B--2---:R-:W-:-:S08]  /*0260*/  ISETP.NE.AND P1, PT, R3, RZ, PT ;  /* 0x000000ff0300720c */ /* 0x004fd00003f25270 */
[----:B------:R-:W-:Y:S01]  /*0270*/  UISETP.NE.AND UP0, UPT, UR8, URZ, UPT ;  /* 0x0000003f0800728c */ /* 0x000fe2000bf05270 */
[----:B------:R-:W0:Y:S02]  /*0280*/  FENCE.VIEW.ASYNC.S ;  /* 0x00000000000073c6 */ /* 0x000e240000000000 */
[----:B0-----:R0:W1:Y:S02]  /*0290*/  @UP1 SYNCS.EXCH.64 URZ, [UR6+0x31600], UR4 ;  /* 0x03160004063f15b2 */ /* 0x0010640008000100 */
[----:B0-----:R-:W-:-:S06]  /*02a0*/  USEL UR4, UR7, 0x2, !UP0 ;  /* 0x0000000207047887 */ /* 0x001fcc000c000000 */
[----:B------:R-:W-:-:S05]  /*02b0*/  IMAD.U32 R2, RZ, RZ, UR4 ;  /* 0x00000004ff027e24 */ /* 0x000fca000f8e00ff */
[----:B------:R0:W-:Y:S01]  /*02c0*/  STL [R1], R2 ;  /* 0x0000000201007387 */ /* 0x0001e20000100800 */
[----:B------:R-:W-:Y:S05]  /*02d0*/  @P1 BRA `(.L_x_472) ;  /* 0x0000000000481947 */ /* 0x000fea0003800000 */
[----:B------:R-:W2:Y:S01]  /*02e0*/  S2UR UR5, SR_CgaCtaId ;  /* 0x00000000000579c3 */ /* 0x000ea20000008800 */
        /* <DEDUP_REMOVED lines=12> */
[----:B--2---:R2:W3:Y:S08]  /*03b0*/  SYNCS.EXCH.64 URZ, [UR8+0x31610], UR6 ;  /* 0x03161006083f75b2 */ /* 0x0044f00008000100 */
[----:B------:R2:W4:Y:S01]  /*03c0*/  SYNCS.EXCH.64 URZ, [UR8+0x31620], UR4 ;  /* 0x03162004083f75b2 */ /* 0x0005220008000100 */
[----:B------:R2:W0:Y:S01]  /*03d0*/  SYNCS.EXCH.64 URZ, [UR8+0x31618], UR6 ;  /* 0x03161806083f75b2 */ /* 0x0004220008000100 */
[----:B------:R2:W0:Y:S01]  /*03e0*/  SYNCS.EXCH.64 URZ, [UR8+0x31628], UR4 ;  /* 0x03162804083f75b2 */ /* 0x0004220008000100 */
[----:B------:R-:W-:Y:S01]  /*03f0*/  NOP ;  /* 0x0000000000007918 */ /* 0x000fe20000000000 */
.L_x_472:
[----:B0-----:R-:W0:Y:S01]  /*0400*/  SHFL.IDX PT, R2, R0, RZ, 0x1f ;  /* 0x00001fff00027589 */ /* 0x001e2200000e0000 */
[----:B------:R-:W-:Y:S01]  /*0410*/  NOP ;  /* 0x0000000000007918 */ /* 0x000fe20000000000 */
[----:B0-----:R-:W-:-:S13]  /*0420*/  ISETP.NE.AND P0, PT, R2, RZ, PT ;  /* 0x000000ff0200720c */ /* 0x001fda0003f05270 */
[----:B------:R-:W-:Y:S05]  /*0430*/  @P0 BRA `(.L_x_473) ;  /* 0x0000000000400947 */ /* 0x000fea0003800000 */
[----:B--2---:R-:W0:Y:S01]  /*0440*/  S2UR UR5, SR_CgaCtaId ;  /* 0x00000000000579c3 */ /* 0x004e220000008800 */
[----:B------:R-:W-:Y:S01]  /*0450*/  UMOV UR4, 0x400 ;  /* 0x0000040000047882 */ /* 0x000fe20000000000 */
[----:B------:R-:W-:Y:S01]  /*0460*/  UMOV UR6, 0x1 ;  /* 0x0000000100067882 */ /* 0x000fe20000000000 */
[----:B------:R-:W-:Y:S01]  /*0470*/  UMOV UR7, 0x100 ;  /* 0x0000010000077882 */ /* 0x000fe20000000000 */
[----:B------:R-:W-:Y:S01]  /*0480*/  ELECT P0, URZ, PT ;  /* 0x00000000003f782f */ /* 0x000fe20003800000 */
[----:B0-----:R-:W-:Y:S02]  /*0490*/  ULEA UR8, UR5, UR4, 0x18 ;  /* 0x0000000405087291 */ /* 0x001fe4000f8ec03f */
[----:B------:R-:W-:-:S04]  /*04a0*/  UIADD3 UR4, -UR6, 0x100000, URZ ;  /* 0x0010000006047890 */ /* 0x000fc8000fffe13f */
[----:B------:R-:W-:Y:S02]  /*04b0*/  USHF.L.U32 UR5, UR4, 0xb, URZ ;  /* 0x0000000b04057899 */ /* 0x000fe4000800063f */
[----:B------:R-:W-:Y:S02]  /*04c0*/  USHF.L.U32 UR4, UR4, 0x1, URZ ;  /* 0x0000000104047899 */ /* 0x000fe4000800063f */
[----:B------:R-:W-:-:S04]  /*04d0*/  UIADD3 UR6, -UR7, 0x100000, URZ ;  /* 0x0010000007067890 */ /* 0x000fc8000fffe13f */
[----:B------:R-:W-:Y:S02]  /*04e0*/  USHF.L.U32 UR7, UR6, 0xb, URZ ;  /* 0x0000000b06077899 */ /* 0x000fe4000800063f */
[----:B------:R-:W-:Y:S01]  /*04f0*/  USHF.L.U32 UR6, UR6, 0x1, URZ ;  /* 0x0000000106067899 */ /* 0x000fe2000800063f */
[----:B------:R-:W0:Y:S03]  /*0500*/  FENCE.VIEW.ASYNC.S ;  /* 0x00000000000073c6 */ /* 0x000e260000000000 */
[----:B0-----:R0:W2:Y:S08]  /*0510*/  SYNCS.EXCH.64 URZ, [UR8+0x31630], UR4 ;  /* 0x03163004083f75b2 */ /* 0x0010b00008000100 */
[----:B------:R0:W0:Y:S01]  /*0520*/  SYNCS.EXCH.64 URZ, [UR8+0x31638], UR6 ;  /* 0x03163806083f75b2 */ /* 0x0000220008000100 */
[----:B------:R-:W-:Y:S01]  /*0530*/  NOP ;  /* 0x0000000000007918 */ /* 0x000fe20000000000 */
.L_x_473:
[----:B------:R-:W-:Y:S01]  /*0540*/  PLOP3.LUT P0, PT, PT, PT, UP0, 0x80, 0x0 ;  /* 0x000000000000781c */ /* 0x000fe20003f0f008 */
[----:B------:R-:W-:Y:S01]  /*0550*/  NOP ;  /* 0x0000000000007918 */ /* 0x000fe20000000000 */
[----:B------:R-:W-:Y:S01]  /*0560*/  BSSY B0, `(.L_x_474) ;  /* 0x0000f59000007945 */ /* 0x000fe20003800000 */
[----:B------:R-:W-:Y:S01]  /*0570*/  LOP3.LUT R11, R21, 0x7f, RZ, 0xc0, !PT ;  /* 0x0000007f150b7812 */ /* 0x000fe200078ec0ff */
[----:B01234-:R-:W-:Y:S09]  /*0580*/  BAR.SYNC.DEFER_BLOCKING 0x0 ;  /* 0x0000000000007b1d */ /* 0x01fff20000010000 */
[----:B------:R-:W-:Y:S05]  /*0590*/  @!P0 BRA `(.L_x_475) ;  /* 0x000000d000848947 */ /* 0x000fea0003800000 */
.L_x_476:
        /* <DEDUP_REMOVED lines=15> */
.L_x_477:
        /* <DEDUP_REMOVED lines=11> */
.L_x_479:
[----:B------:R-:W2:Y:S02]  /*0740*/  LDC R0, c[0x0][0x8bc] ;  /* 0x00022f00ff007b82 */ /* 0x000ea40000000800 */
.L_x_478:
[----:B0-----:R-:W-:-:S05]  /*0750*/  IMAD R11, R2, 0x50, RZ ;  /* 0x00000050020b7824 */ /* 0x001fca00078e02ff */
[----:B--2--5:R-:W-:-:S04]  /*0760*/  ISETP.GE.AND P0, PT, R11, R0, PT ;  /* 0x000000000b00720c */ /* 0x024fc80003f06270 */
[----:B-1----:R-:W-:-:S04]  /*0770*/  SEL R234, R7, 0xffffffff, !P0 ;  /* 0xffffffff07ea7807 */ /* 0x002fc80004000000 */
[----:B------:R-:W-:-:S13]  /*0780*/  ISETP.GE.AND P0, PT, R234, RZ, PT ;  /* 0x000000ffea00720c */ /* 0x000fda0003f06270 */
[----:B------:R-:W-:Y:S05]  /*0790*/  @!P0 BRA `(.L_x_480) ;  /* 0x000000f000d48947 */ /* 0x000fea0003800000 */
[----:B------:R-:W0:Y:S01]  /*07a0*/  LDC.64 R6, c[0x0][0x770] ;  /* 0x0001dc00ff067b82 */ /* 0x000e220000000a00 */
[----:B------:R-:W-:-:S07]  /*07b0*/  ULDC.64 UR6, c[0x0][0x208] ;  /* 0x0000820000067ab9 */ /* 0x000fce0000000a00 */
[----:B------:R-:W1:Y:S08]  /*07c0*/  LDC.64 R8, c[0x0][0x780] ;  /* 0x0001e000ff087b82 */ /* 0x000e700000000a00 */
[----:B------:R-:W2:Y:S01]  /*07d0*/  LDC.64 R4, c[0x0][0x770] ;  /* 0x0001dc00ff047b82 */ /* 0x000ea20000000a00 */
[----:B0-----:R-:W-:-:S04]  /*07e0*/  ISETP.NE.U32.AND P1, PT, R6, RZ, PT ;  /* 0x000000ff0600720c */ /* 0x001fc80003f25070 */
[----:B------:R-:W-:Y:S02]  /*07f0*/  ISETP.NE.AND.EX P1, PT, R7, RZ, PT, P1 ;  /* 0x000000ff0700720c */ /* 0x000fe40003f25310 */
[----:B-1----:R-:W-:-:S04]  /*0800*/  ISETP.NE.U32.AND P0, PT, R8, RZ, PT ;  /* 0x000000ff0800720c */ /* 0x002fc80003f05070 */
[----:B------:R-:W-:Y:S01]  /*0810*/  ISETP.NE.AND.EX P0, PT, R9, RZ, PT, P0 ;  /* 0x000000ff0900720c */ /* 0x000fe20003f05300 */
[----:B--2---:R-:W-:-:S06]  /*0820*/  IMAD.WIDE R8, R234, 0x4, R4 ;  /* 0x00000004ea087825 */ /* 0x004fcc00078e0204 */
[----:B------:R-:W2:Y:S06]  /*0830*/  @P1 LDG.E R3, desc[UR6][R8.64] ;  /* 0x0000000608031981 */ /* 0x000eac000c1e1900 */
[----:B------:R-:W0:Y:S08]  /*0840*/  @P0 LDC.64 R6, c[0x0][0x780] ;  /* 0x0001e000ff060b82 */ /* 0x000e300000000a00 */
[----:B------:R-:W1:Y:S01]  /*0850*/  LDC R0, c[0x0][0x290] ;  /* 0x0000a400ff007b82 */ /* 0x000e620000000800 */
[----:B------:R-:W-:-:S02]  /*0860*/  ULDC UR4, c[0x0][0x280] ;  /* 0x0000a00000047ab9 */ /* 0x000fc40000000800 */
[----:B------:R-:W-:Y:S01]  /*0870*/  IMAD.U32 R5, RZ, RZ, UR4 ;  /* 0x00000004ff057e24 */ /* 0x000fe2000f8e00ff */
[----:B------:R-:W-:Y:S02]  /*0880*/  ULDC.64 UR4, c[0x0][0x788] ;  /* 0x0001e20000047ab9 */ /* 0x000fe40000000a00 */
[----:B------:R-:W-:-:S04]  /*0890*/  ISETP.NE.U32.AND P2, PT, RZ, UR4, PT ;  /* 0x00000004ff007c0c */ /* 0x000fc8000bf45070 */
[----:B------:R-:W-:Y:S01]  /*08a0*/  ISETP.NE.AND.EX P2, PT, RZ, UR5, PT, P2 ;  /* 0x00000005ff007c0c */ /* 0x000fe2000bf45320 */
[----:B0-----:R-:W-:-:S05]  /*08b0*/  @P0 IMAD.WIDE R6, R234, 0x4, R6 ;  /* 0x00000004ea060825 */ /* 0x001fca00078e0206 */
        /* <DEDUP_REMOVED lines=12> */
.L_x_481:
[----:B------:R-:W-:Y:S01]  /*0980*/  @P1 LOP3.LUT R3, R4, 0xffffc000, RZ, 0xc0, !PT ;  /* 0xffffc00004031812 */ /* 0x000fe200078ec0ff */
[----:B------:R-:W-:Y:S06]  /*0990*/  @!P2 BRA `(.L_x_482) ;  /* 0x000000000014a947 */ /* 0x000fec0003800000 */
[----:B------:R-:W0:Y:S01]  /*09a0*/  LDC.64 R6, c[0x0][0x788] ;  /* 0x0001e200ff067b82 */ /* 0x000e220000000a00 */
[----:B------:R-:W-:Y:S01]  /*09b0*/  ULDC.64 UR4, c[0x0][0x208] ;  /* 0x0000820000047ab9 */ /* 0x000fe20000000a00 */
[----:B0-----:R-:W-:-:S05]  /*09c0*/  IMAD.WIDE R6, R234, 0x4, R6 ;  /* 0x00000004ea067825 */ /* 0x001fca00078e0206 */
[----:B------:R0:W5:Y:S01]  /*09d0*/  LDG.E R0, desc[UR4][R6.64] ;  /* 0x0000000406007981 */ /* 0x000162000c1e1900 */
[----:B------:R-:W-:Y:S05]  /*09e0*/  BRA `(.L_x_483) ;  /* 0x0000000000287947 */ /* 0x000fea0003800000 */
.L_x_482:
        /* <DEDUP_REMOVED lines=10> */
.L_x_483:
[----:B-----5:R-:W-:Y:S01]  /*0a90*/  VIADD R4, R5, 0x3f ;  /* 0x0000003f05047836 */ /* 0x020fe20000000000 */
[----:B------:R-:W-:Y:S01]  /*0aa0*/  ISETP.GE.AND P2, PT, R2, RZ, PT ;  /* 0x000000ff0200720c */ /* 0x000fe20003f46270 */
[----:B------:R-:W-:Y:S01]  /*0ab0*/  ULDC UR4, c[0x0][0x74c] ;  /* 0x0001d30000047ab9 */ /* 0x000fe20000000800 */
[----:B0-----:R-:W-:Y:S02]  /*0ac0*/  IADD3 R6, R11, R5, -R0 ;  /* 0x000000050b067210 */ /* 0x001fe40007ffe800 */
[----:B------:R-:W-:Y:S02]  /*0ad0*/  SHF.R.S32.HI R7, RZ, 0x1f, R4 ;  /* 0x0000001fff077819 */ /* 0x000fe40000011404 */
[----:B------:R-:W-:Y:S01]  /*0ae0*/  PLOP3.LUT P0, PT, PT, PT, PT, 0x80, 0x0 ;  /* 0x000000000000781c */ /* 0x000fe20003f0f070 */
[----:B------:R-:W-:Y:S01]  /*0af0*/  VIADD R6, R6, -UR4 ;  /* 0x8000000406067c36 */ /* 0x000fe20008000000 */
[----:B------:R-:W-:-:S04]  /*0b00*/  LEA.HI R7, R7, R4, RZ, 0x6 ;  /* 0x0000000407077211 */ /* 0x000fc800078f30ff */
[----:B------:R-:W-:Y:S02]  /*0b10*/  SHF.R.S32.HI R7, RZ, 0x6, R7 ;  /* 0x00000006ff077819 */ /* 0x000fe40000011407 */
[----:B------:R-:W-:Y:S02]  /*0b20*/  SHF.R.S32.HI R9, RZ, 0x1f, R6 ;  /* 0x0000001fff097819 */ /* 0x000fe40000011406 */
[----:B------:R-:W-:Y:S02]  /*0b30*/  R2UR UR61, R7 ;  /* 0x00000000073d72ca */ /* 0x000fe400000e0000 */
[----:B------:R-:W-:Y:S01]  /*0b40*/  LEA.HI R9, R9, R6, RZ, 0x6 ;  /* 0x0000000609097211 */ /* 0x000fe200078f30ff */
[----:B------:R-:W-:-:S12]  /*0b50*/  @!P2 BRA `(.L_x_484) ;  /* 0x000000000024a947 */ /* 0x000fd80003800000 */
[----:B------:R-:W-:Y:S01]  /*0b60*/  IADD3 R4, -R0, 0x8f, R5 ;  /* 0x0000008f00047810 */ /* 0x000fe20007ffe105 */
[----:B------:R-:W-:-:S03]  /*0b70*/  ULDC UR4, c[0x0][0x748] ;  /* 0x0001d20000047ab9 */ /* 0x000fc60000000800 */
[----:B------:R-:W-:-:S04]  /*0b80*/  IADD3 R4, R4, UR4, R11 ;  /* 0x0000000404047c10 */ /* 0x000fc8000fffe00b */
[----:B------:R-:W-:-:S04]  /*0b90*/  SHF.R.S32.HI R7, RZ, 0x1f, R4 ;  /* 0x0000001fff077819 */ /* 0x000fc80000011404 */
[----:B------:R-:W-:-:S04]  /*0ba0*/  LEA.HI R7, R7, R4, RZ, 0x6 ;  /* 0x0000000407077211 */ /* 0x000fc800078f30ff */
[----:B------:R-:W-:-:S04]  /*0bb0*/  SHF.R.S32.HI R7, RZ, 0x6, R7 ;  /* 0x00000006ff077819 */ /* 0x000fc80000011407 */
[----:B------:R-:W-:-:S13]  /*0bc0*/  R2UR UR4, R7 ;  /* 0x00000000070472ca */ /* 0x000fda00000e0000 */
[----:B------:R-:W-:-:S04]  /*0bd0*/  UISETP.LT.AND UP0, UPT, UR61, UR4, UPT ;  /* 0x000000043d00728c */ /* 0x000fc8000bf01270 */
[----:B------:R-:W-:-:S12]  /*0be0*/  USEL UR61, UR61, UR4, UP0 ;  /* 0x000000043d3d7287 */ /* 0x000fd80008000000 */
.L_x_484:
[----:B------:R-:W-:Y:S02]  /*0bf0*/  SHF.R.S32.HI R9, RZ, 0x6, R9 ;  /* 0x00000006ff097819 */ /* 0x000fe40000011409 */
[----:B------:R-:W-:Y:S02]  /*0c00*/  CS2R R134, SRZ ;  /* 0x0000000000867805 */ /* 0x000fe4000001ff00 */
[----:B------:R-:W-:Y:S02]  /*0c10*/  CS2R R132, SRZ ;  /* 0x0000000000847805 */ /* 0x000fe4000001ff00 */
[----:B------:R-:W-:Y:S02]  /*0c20*/  CS2R R130, SRZ ;  /* 0x0000000000827805 */ /* 0x000fe4000001ff00 */
[----:B------:R-:W-:Y:S02]  /*0c30*/  VIMNMX R9, RZ, R9, !PT ;  /* 0x00000009ff097248 */ /* 0x000fe40007fe0100 */
[----:B------:R-:W-:-:S02]  /*0c40*/  CS2R R128, SRZ ;  /* 0x0000000000807805 */ /* 0x000fc4000001ff00 */
[----:B------:R-:W-:Y:S02]  /*0c50*/  CS2R R94, SRZ ;  /* 0x00000000005e7805 */ /* 0x000fe4000001ff00 */
[----:B------:R-:W-:Y:S02]  /*0c60*/  CS2R R92, SRZ ;  /* 0x00000000005c7805 */ /* 0x000fe4000001ff00 */
[----:B------:R-:W-:Y:S02]  /*0c70*/  ISETP.LT.AND P2, PT, R9, UR61, PT ;  /* 0x0000003d09007c0c */ /* 0x000fe4000bf41270 */
        /* <DEDUP_REMOVED lines=73> */
[----:B------:R-:W-:Y:S01]  /*1110*/  CS2R R136, SRZ ;  /* 0x0000000000887805 */ /* 0x000fe2000001ff00 */
[----:B------:R-:W-:Y:S06]  /*1120*/  @!P2 BRA `(.L_x_485) ;  /* 0x0000008000e8a947 */ /* 0x000fec0003800000 */
[----:B------:R-:W0:Y:S01]  /*1130*/  S2R R4, SR_CgaCtaId ;  /* 0x0000000000047919 */ /* 0x000e220000008800 */
[----:B------:R-:W-:Y:S01]  /*1140*/  MOV R17, 0x400 ;  /* 0x0000040000117802 */ /* 0x000fe20000000f00 */
[----:B------:R-:W-:Y:S01]  /*1150*/  VIADD R21, R21, 0xffffff80 ;  /* 0xffffff8015157836 */ /* 0x000fe20000000000 */
[----:B------:R-:W-:Y:S02]  /*1160*/  SHF.L.U32 R12, RZ, 0x1f, RZ ;  /* 0x0000001fff0c7819 */ /* 0x000fe400000006ff */
[----:B0-----:R-:W-:Y:S02]  /*1170*/  LEA R17, R4, R17, 0x18 ;  /* 0x0000001104117211 */ /* 0x001fe400078ec0ff */
[----:B------:R-:W-:Y:S02]  /*1180*/  SHF.R.S32.HI R4, RZ, 0x1f, R21 ;  /* 0x0000001fff047819 */ /* 0x000fe40000011415 */
[----:B------:R-:W0:Y:S02]  /*1190*/  SYNCS.PHASECHK.TRANS64.TRYWAIT P0, [R17+URZ+0x31600], R12 ;  /* 0x0316000c110075a7 */ /* 0x000e24000800017f */
[----:B------:R-:W-:-:S02]  /*11a0*/  LEA.HI R6, R4, R21, RZ, 0x7 ;  /* 0x0000001504067211 */ /* 0x000fc400078f38ff */
[CC--:B------:R-:W-:Y:S02]  /*11b0*/  LEA.HI R10, R4.reuse, R21.reuse, RZ, 0x5 ;  /* 0x00000015040a7211 */ /* 0x0c0fe400078f28ff */
[----:B------:R-:W-:Y:S02]  /*11c0*/  SHF.R.S32.HI R7, RZ, 0x7, R6 ;  /* 0x00000007ff077819 */ /* 0x000fe40000011406 */
[----:B------:R-:W-:-:S03]  /*11d0*/  LEA.HI R4, R4, R21, RZ, 0x4 ;  /* 0x0000001504047211 */ /* 0x000fc600078f20ff */
[----:B------:R1:W2:Y:S02]  /*11e0*/  SHFL.IDX PT, R8, R7, RZ, 0x1f ;  /* 0x00001fff07087589 */ /* 0x0002a400000e0000 */
[----:B012---:R-:W-:Y:S05]  /*11f0*/  @P0 BRA `(.L_x_486) ;  /* 0x0000000000080947 */ /* 0x007fea0003800000 */
[----:B------:R-:W0:Y:S02]  /*1200*/  SYNCS.PHASECHK.TRANS64.TRYWAIT P0, [R17+URZ+0x31600], R12 ;  /* 0x0316000c110075a7 */ /* 0x000e24000800017f */
[----:B0-----:R-:W-:Y:S05]  /*1210*/  @!P0 BRA `(.L_x_487) ;  /* 0x000000e8003c8947 */ /* 0x001fea0003800000 */
.L_x_486:
[----:B------:R-:W2:Y:S01]  /*1220*/  LDL R11, [R1] ;  /* 0x00000000010b7983 */ /* 0x000ea20000100800 */
[----:B------:R-:W-:Y:S01]  /*1230*/  LOP3.LUT R6, R6, 0xffffff80, RZ, 0xc0, !PT ;  /* 0xffffff8006067812 */ /* 0x000fe200078ec0ff */
[----:B------:R-:W1:Y:S01]  /*1240*/  S2UR UR4, SR_CTAID.Y ;  /* 0x00000000000479c3 */ /* 0x000e620000002600 */
[----:B------:R-:W-:Y:S01]  /*1250*/  LOP3.LUT R4, R4, 0xffffff0, RZ, 0xc0, !PT ;  /* 0x0ffffff004047812 */ /* 0x000fe200078ec0ff */
[----:B------:R-:W-:Y:S01]  /*1260*/  IMAD R20, R2, -0x50, RZ ;  /* 0xffffffb002147824 */ /* 0x000fe200078e02ff */
[----:B0-----:R-:W-:Y:S01]  /*1270*/  SHF.R.S32.HI R12, RZ, 0x5, R10 ;  /* 0x00000005ff0c7819 */ /* 0x001fe2000001140a */
[----:B------:R-:W-:Y:S01]  /*1280*/  IMAD.IADD R230, R0, 0x1, -R5 ;  /* 0x0000000100e67824 */ /* 0x000fe200078e0a05 */
[----:B------:R-:W-:Y:S01]  /*1290*/  SEL R229, R234, RZ, !P1 ;  /* 0x000000ffeae57207 */ /* 0x000fe20004800000 */
[----:B------:R-:W-:Y:S01]  /*12a0*/  IMAD.IADD R4, R21, 0x1, -R4 ;  /* 0x0000000115047824 */ /* 0x000fe200078e0a04 */
[----:B------:R-:W-:Y:S01]  /*12b0*/  CS2R R134, SRZ ;  /* 0x0000000000867805 */ /* 0x000fe2000001ff00 */
[----:B------:R-:W0:Y:S01]  /*12c0*/  LDC.64 R18, c[0x0][0x2d8] ;  /* 0x0000b600ff127b82 */ /* 0x000e220000000a00 */
[----:B------:R-:W-:Y:S01]  /*12d0*/  IMAD.IADD R232, R20, 0x1, R0 ;  /* 0x0000000114e87824 */ /* 0x000fe200078e0200 */
[----:B------:R-:W-:Y:S01]  /*12e0*/  CS2R R132, SRZ ;  /* 0x0000000000847805 */ /* 0x000fe2000001ff00 */
[----:B------:R-:W-:Y:S01]  /*12f0*/  IMAD R16, R7, 0x40, R4 ;  /* 0x0000004007107824 */ /* 0x000fe200078e0204 */
[----:B------:R-:W-:Y:S01]  /*1300*/  LEA.HI R4, R8, R8, RZ, 0x1 ;  /* 0x0000000808047211 */ /* 0x000fe200078f08ff */
        /* <DEDUP_REMOVED lines=11> */
[----:B-1----:R-:W-:Y:S01]  /*13c0*/  USHF.R.S32.HI UR5, URZ, 0x1f, UR4 ;  /* 0x0000001f3f057899 */ /* 0x002fe20008011404 */
        /* <DEDUP_REMOVED lines=68> */
[----:B------:R-:W-:Y:S01]  /*1810*/  UMOV UR60, URZ ;  /* 0x0000003f003c7c82 */ /* 0x000fe20008000000 */
[----:B--2---:R-:W-:-:S02]  /*1820*/  R2UR UR6, R11 ;  /* 0x000000000b0672ca */ /* 0x004fc400000e0000 */
[----:B------:R-:W-:Y:S01]  /*1830*/  SHF.R.S32.HI R11, RZ, 0x1f, R10 ;  /* 0x0000001fff0b7819 */ /* 0x000fe2000001140a */
[----:B------:R-:W-:Y:S01]  /*1840*/  IMAD.IADD R10, R21, 0x1, -R6 ;  /* 0x00000001150a7824 */ /* 0x000fe200078e0a06 */
[----:B------:R-:W-:Y:S02]  /*1850*/  LEA.HI R6, R7, R7, RZ, 0x1 ;  /* 0x0000000707067211 */ /* 0x000fe400078f08ff */
[----:B------:R-:W-:Y:S02]  /*1860*/  LEA.HI R11, R11, R12, RZ, 0x2 ;  /* 0x0000000c0b0b7211 */ /* 0x000fe400078f10ff */
[----:B------:R-:W-:Y:S02]  /*1870*/  LOP3.LUT R6, R6, 0x1ffffffe, RZ, 0xc0, !PT ;  /* 0x1ffffffe06067812 */ /* 0x000fe400078ec0ff */
[----:B------:R-:W-:Y:S02]  /*1880*/  LOP3.LUT R13, R11, 0xfffffc, RZ, 0xc0, !PT ;  /* 0x00fffffc0b0d7812 */ /* 0x000fe400078ec0ff */
[----:B------:R-:W-:Y:S01]  /*1890*/  SHF.R.S32.HI R11, RZ, 0x1f, R10 ;  /* 0x0000001fff0b7819 */ /* 0x000fe2000001140a */
[----:B------:R-:W-:-:S02]  /*18a0*/  IMAD.IADD R14, R7, 0x1, -R6 ;  /* 0x00000001070e7824 */ /* 0x000fc400078e0a06 */
[----:B------:R-:W-:Y:S01]  /*18b0*/  IMAD R6, R7, 0x800, R10 ;  /* 0x0000080007067824 */ /* 0x000fe200078e020a */
[----:B------:R-:W-:Y:S01]  /*18c0*/  LOP3.LUT R7, R4, 0xfffffffe, RZ, 0xc0, !PT ;  /* 0xfffffffe04077812 */ /* 0x000fe200078ec0ff */
[----:B------:R-:W-:Y:S02]  /*18d0*/  IMAD.IADD R13, R12, 0x1, -R13 ;  /* 0x000000010c0d7824 */ /* 0x000fe400078e0a0d */
[----:B------:R-:W-:Y:S02]  /*18e0*/  IMAD.SHL.U32 R6, R6, 0x4, RZ ;  /* 0x0000000406067824 */ /* 0x000fe400078e00ff */
[----:B------:R-:W-:Y:S01]  /*18f0*/  IMAD.IADD R4, R8, 0x1, -R7 ;  /* 0x0000000108047824 */ /* 0x000fe200078e0a07 */
[----:B------:R-:W-:Y:S01]  /*1900*/  LEA.HI R7, R11, R10, RZ, 0x2 ;  /* 0x0000000a0b077211 */ /* 0x000fe200078f10ff */
[----:B------:R-:W-:Y:S01]  /*1910*/  IMAD R16, R13, 0x10, R16 ;  /* 0x000000100d107824 */ /* 0x000fe200078e0210 */
[----:B------:R-:W-:Y:S02]  /*1920*/  SHF.R.S32.HI R12, RZ, 0x1f, R6 ;  /* 0x0000001fff0c7819 */ /* 0x000fe40000011406 */
[----:B------:R-:W-:Y:S01]  /*1930*/  IADD3 R6, P0, R6, R3, RZ ;  /* 0x0000000306067210 */ /* 0x000fe20007f1e0ff */
[----:B------:R-:W-:Y:S01]  /*1940*/  IMAD.SHL.U32 R0, R16, 0x8, RZ ;  /* 0x0000000810007824 */ /* 0x000fe200078e00ff */
[----:B------:R-:W-:-:S02]  /*1950*/  SHF.R.S32.HI R8, RZ, 0x2, R7 ;  /* 0x00000002ff087819 */ /* 0x000fc40000011407 */
[----:B------:R-:W-:Y:S01]  /*1960*/  SHF.R.S32.HI R13, RZ, 0x1f, R7 ;  /* 0x0000001fff0d7819 */ /* 0x000fe20000011407 */
[----:B------:R-:W-:Y:S01]  /*1970*/  IMAD R0, R0, 0x2, R17 ;  /* 0x0000000200007824 */ /* 0x000fe200078e0211 */
[----:B------:R-:W-:Y:S02]  /*1980*/  LOP3.LUT R15, R7, 0x7ffffffc, RZ, 0xc0, !PT ;  /* 0x7ffffffc070f7812 */ /* 0x000fe400078ec0ff */
[----:B------:R-:W-:Y:S02]  /*1990*/  LEA.HI.X.SX32 R7, R3, R12, 0x1, P0 ;  /* 0x0000000c03077211 */ /* 0x000fe400000f0eff */
[----:B------:R-:W-:Y:S01]  /*19a0*/  LEA.HI R13, R13, R8, RZ, 0x3 ;  /* 0x000000080d0d7211 */ /* 0x000fe200078f18ff */
[----:B------:R-:W-:Y:S01]  /*19b0*/  IMAD.IADD R15, R10, 0x1, -R15 ;  /* 0x000000010a0f7824 */ /* 0x000fe200078e0a0f */
[----:B------:R-:W-:Y:S01]  /*19c0*/  SHF.R.S32.HI R3, RZ, 0x1f, R234 ;  /* 0x0000001fff037819 */ /* 0x000fe200000114ea */
[----:B0-----:R-:W-:Y:S01]  /*19d0*/  IMAD.WIDE.U32 R6, R18, UR4, R6 ;  /* 0x0000000412067c25 */ /* 0x001fe2000f8e0006 */
[----:B------:R-:W-:-:S02]  /*19e0*/  LEA.HI R11, R11, R10, RZ, 0x5 ;  /* 0x0000000a0b0b7211 */ /* 0x000fc400078f28ff */
[----:B------:R-:W-:Y:S01]  /*19f0*/  LOP3.LUT R13, R13, 0xfffffff8, RZ, 0xc0, !PT ;  /* 0xfffffff80d0d7812 */ /* 0x000fe200078ec0ff */
[----:B------:R-:W-:Y:S01]  /*1a00*/  IMAD R10, R18, UR5, RZ ;  /* 0x00000005120a7c24 */ /* 0x000fe2000f8e02ff */
[----:B------:R-:W-:Y:S01]  /*1a10*/  SEL R3, R3, RZ, !P1 ;  /* 0x000000ff03037207 */ /* 0x000fe20004800000 */
[----:B------:R-:W-:Y:S01]  /*1a20*/  IMAD R14, R14, 0x4, R15 ;  /* 0x000000040e0e7824 */ /* 0x000fe200078e020f */
[----:B------:R-:W-:Y:S01]  /*1a30*/  SHF.R.S32.HI R11, RZ, 0x5, R11 ;  /* 0x00000005ff0b7819 */ /* 0x000fe2000001140b */
[----:B------:R-:W-:Y:S01]  /*1a40*/  IMAD R19, R19, UR4, R10 ;  /* 0x0000000413137c24 */ /* 0x000fe2000f8e020a */
[----:B------:R-:W-:Y:S01]  /*1a50*/  ULDC.64 UR4, c[0x0][0x2e0] ;  /* 0x0000b80000047ab9 */ /* 0x000fe20000000a00 */
[----:B------:R-:W-:Y:S02]  /*1a60*/  IMAD.IADD R18, R8, 0x1, -R13 ;  /* 0x0000000108127824 */ /* 0x000fe400078e0a0d */
[----:B------:R-:W-:Y:S02]  /*1a70*/  IMAD R8, R3, UR4, RZ ;  /* 0x0000000403087c24 */ /* 0x000fe4000f8e02ff */
[----:B------:R-:W-:-:S02]  /*1a80*/  IMAD.IADD R7, R7, 0x1, R19 ;  /* 0x0000000107077824 */ /* 0x000fc400078e0213 */
[C---:B------:R-:W-:Y:S02]  /*1a90*/  IMAD R235, R229.reuse, UR5, R8 ;  /* 0x00000005e5eb7c24 */ /* 0x040fe4000f8e0208 */
[----:B------:R-:W-:Y:S01]  /*1aa0*/  IMAD.WIDE.U32 R228, R229, UR4, R6 ;  /* 0x00000004e5e47c25 */ /* 0x000fe2000f8e0006 */
[----:B------:R-:W-:Y:S01]  /*1ab0*/  ULOP3.LUT UR4, UR6, 0x1, URZ, 0xfc, !UPT ;  /* 0x0000000106047892 */ /* 0x000fe2000f8efc3f */
[----:B------:R-:W-:Y:S02]  /*1ac0*/  IADD3 R6, -R5, 0x1, R232 ;  /* 0x0000000105067810 */ /* 0x000fe40007ffe1e8 */
[----:B------:R-:W-:Y:S02]  /*1ad0*/  IMAD.SHL.U32 R233, R14, 0x2, RZ ;  /* 0x000000020ee97824 */ /* 0x000fe400078e00ff */
[----:B------:R-:W-:Y:S02]  /*1ae0*/  IMAD R18, R11, 0x10, R18 ;  /* 0x000000100b127824 */ /* 0x000fe400078e0212 */
[----:B------:R-:W-:-:S02]  /*1af0*/  IMAD.IADD R232, R232, 0x1, -R233 ;  /* 0x00000001e8e87824 */ /* 0x000fc400078e0ae9 */
[----:B------:R-:W-:Y:S02]  /*1b00*/  IMAD.IADD R231, R6, 0x1, -R233 ;  /* 0x0000000106e77824 */ /* 0x000fe400078e0ae9 */
[----:B------:R-:W-:Y:S02]  /*1b10*/  IMAD.MOV.U32 R3, RZ, RZ, R9 ;  /* 0x000000ffff037224 */ /* 0x000fe400078e0009 */
[----:B------:R-:W-:Y:S02]  /*1b20*/  IMAD.MOV.U32 R19, RZ, RZ, RZ ;  /* 0x000000ffff137224 */ /* 0x000fe400078e00ff */
[----:B------:R-:W-:Y:S02]  /*1b30*/  IMAD.U32 R236, RZ, RZ, UR4 ;  /* 0x00000004ffec7e24 */ /* 0x000fe4000f8e00ff */
[----:B------:R-:W-:Y:S02]  /*1b40*/  IMAD.IADD R233, R20, 0x1, -R233 ;  /* 0x0000000114e97824 */ /* 0x000fe400078e0ae9 */
[----:B------:R-:W-:-:S07]  /*1b50*/  IMAD.IADD R235, R229, 0x1, R235 ;  /* 0x00000001e5eb7824 */ /* 0x000fce00078e02eb */
.L_x_506:
[----:B------:R-:W-:-:S13]  /*1b60*/  R2UR UR4, R236 ;  /* 0x00000000ec0472ca */ /* 0x000fda00000e0000 */
[----:B------:R-:W-:-:S06]  /*1b70*/  UISETP.NE.AND UP0, UPT, UR4, 0x3, UPT ;  /* 0x000000030400788c */ /* 0x000fcc000bf05270 */
[----:B------:R-:W-:-:S13]  /*1b80*/  PLOP3.LUT P0, PT, PT, PT, UP0, 0x40, 0x0 ;  /* 0x000000000000781c */ /* 0x000fda0003f0e808 */
[----:B0-----:R-:W-:Y:S05]  /*1b90*/  @P0 BRA `(.L_x_488) ;  /* 0x0000000000040947 */ /* 0x001fea0003800000 */
[----:B------:R-:W-:Y:S01]  /*1ba0*/  BPT.TRAP 0x1 ;  /* 0x000000040000795c */ /* 0x000fe20000300000 */
.L_x_488:
[----:B------:R-:W-:Y:S01]  /*1bb0*/  PLOP3.LUT P1, PT, PT, PT, UP0, 0x40, 0x0 ;  /* 0x000000000000781c */ /* 0x000fe20003f2e808 */
[----:B------:R-:W-:Y:S01]  /*1bc0*/  IMAD R16, R2, 0x8, R17 ;  /* 0x0000000802107824 */ /* 0x000fe200078e0211 */
[----:B------:R-:W-:-:S04]  /*1bd0*/  SHF.L.U32 R9, R19, 0x1f, RZ ;  /* 0x0000001f13097819 */ /* 0x000fc800000006ff */
[----:B------:R0:W1:Y:S07]  /*1be0*/  SYNCS.PHASECHK.TRANS64.TRYWAIT P0, [R16+URZ+0x31610], R9 ;  /* 0x03161009100075a7 */ /* 0x00006e000800017f */
[----:B------:R-:W-:Y:S05]  /*1bf0*/  @P1 BRA `(.L_x_489) ;  /* 0x0000000000041947 */ /* 0x000fea0003800000 */
[----:B------:R-:W-:Y:S01]  /*1c00*/  BPT.TRAP 0x1 ;  /* 0x000000040000795c */ /* 0x000fe20000300000 */
.L_x_489:
        /* <DEDUP_REMOVED lines=11> */
.L_x_490:
[----:B------:R-:W-:Y:S01]  /*1cc0*/  IMAD R6, R2, 0x800, R11 ;  /* 0x0000080002067824 */ /* 0x000fe200078e020b */
[C---:B------:R-:W-:Y:S01]  /*1cd0*/  R2UR UR6, R5.reuse ;  /* 0x00000000050672ca */ /* 0x040fe200000e0000 */
[C---:B------:R-:W-:Y:S01]  /*1ce0*/  VIADD R8, R5.reuse, 0x80 ;  /* 0x0000008005087836 */ /* 0x040fe20000000000 */
[----:B------:R-:W-:Y:S01]  /*1cf0*/  WARPGROUP.ARRIVE ;  /* 0x00000000000079c5 */ /* 0x000fe20000000000 */
[C---:B01----:R-:W-:Y:S01]  /*1d00*/  VIADD R9, R5.reuse, 0x100 ;  /* 0x0000010005097836 */ /* 0x043fe20000000000 */
        /* <DEDUP_REMOVED lines=417> */
[----:B------:R0:W1:Y:S04]  /*3720*/  LDS R6, [R8+0x2c100] ;  /* 0x02c1000008067984 */ /* 0x0000680000000800 */
[----:B------:R0:W2:Y:S01]  /*3730*/  LDS R5, [R8+0x2c120] ;  /* 0x02c1200008057984 */ /* 0x0000a20000000800 */
        /* <DEDUP_REMOVED lines=13> */
[----:B0-----:R-:W-:Y:S05]  /*3810*/  @P0 BRA `(.L_x_492) ;  /* 0x0000000000040947 */ /* 0x001fea0003800000 */
[----:B------:R-:W-:Y:S01]  /*3820*/  BPT.TRAP 0x1 ;  /* 0x000000040000795c */ /* 0x000fe20000300000 */
.L_x_492:
[----:B------:R-:W-:Y:S01]  /*3830*/  PLOP3.LUT P1, PT, PT, PT, UP0, 0x40, 0x0 ;  /* 0x000000000000781c */ /* 0x000fe20003f2e808 */
[----:B------:R-:W-:-:S05]  /*3840*/  IMAD.U32 R10, RZ, RZ, UR60 ;  /* 0x0000003cff0a7e24 */ /* 0x000fca000f8e00ff */
[----:B------:R-:W-:-:S04]  /*3850*/  SHF.L.U32 R10, R10, 0x1f, RZ ;  /* 0x0000001f0a0a7819 */ /* 0x000fc800000006ff */
[----:B------:R0:W3:Y:S03]  /*3860*/  SYNCS.PHASECHK.TRANS64.TRYWAIT P0, [R17+URZ+0x31630], R10 ;  /* 0x0316300a110075a7 */ /* 0x0000e6000800017f */
[----:B------:R-:W-:Y:S05]  /*3870*/  @P1 BRA `(.L_x_493) ;  /* 0x0000000000041947 */ /* 0x000fea0003800000 */
[----:B------:R-:W-:Y:S01]  /*3880*/  BPT.TRAP 0x1 ;  /* 0x000000040000795c */ /* 0x000fe20000300000 */
.L_x_493:
        /* <DEDUP_REMOVED lines=11> */
.L_x_494:
        /* <DEDUP_REMOVED lines=420> */
[----:B------:R-:W-:Y:S01]  /*5380*/  UMOV UR7, 0x40000000 ;  /* 0x4000000000077882 */ /* 0x000fe20000000000 */
[----:B------:R-:W-:Y:S01]  /*5390*/  ULDC UR8, c[0x0][0x75c] ;  /* 0x0001d70000087ab9 */ /* 0x000fe20000000800 */
[----:B------:R-:W-:Y:S01]  /*53a0*/  HGMMA.64x8x16.F32.BF16 R48, gdesc[UR4], R48 ;  /* 0x00000000043079f0 */ /* 0x000fe20008701830 */
[----:B------:R-:W-:Y:S01]  /*53b0*/  UMOV UR6, UR9 ;  /* 0x0000000900067c82 */ /* 0x000fe20008000000 */
[----:B------:R-:W-:Y:S02]  /*53c0*/  UMOV UR7, 0x40000000 ;  /* 0x4000000000077882 */ /* 0x000fe40000000000 */
[----:B------:R-:W-:Y:S02]  /*53d0*/  HGMMA.64x8x16.F32.BF16 R52, gdesc[UR4], R52 ;  /* 0x00000000043479f0 */ /* 0x000fe40008701834 */
[----:B------:R-:W-:Y:S01]  /*53e0*/  UMOV UR6, UR10 ;  /* 0x0000000a00067c82 */ /* 0x000fe20008000000 */
[----:B------:R-:W-:-:S02]  /*53f0*/  UMOV UR7, 0x40000000 ;  /* 0x4000000000077882 */ /* 0x000fc40000000000 */
[----:B------:R-:W-:Y:S01]  /*5400*/  HGMMA.64x8x16.F32.BF16 R216, gdesc[UR4], R216 ;  /* 0x0000000004d879f0 */ /* 0x000fe200087018d8 */
[----:B------:R-:W-:Y:S01]  /*5410*/  UMOV UR6, UR11 ;  /* 0x0000000b00067c82 */ /* 0x000fe20008000000 */
[----:B------:R-:W-:Y:S02]  /*5420*/  UMOV UR7, 0x40000000 ;  /* 0x4000000000077882 */ /* 0x000fe40000000000 */
[----:B------:R-:W-:Y:S01]  /*5430*/  HGMMA.64x8x16.F32.BF16 R220, gdesc[UR4], R220, gsb0 ;  /* 0x0000000004dc79f0 */ /* 0x000fe200080018dc */
[----:B------:R-:W-:Y:S01]  /*5440*/  ULDC UR6, c[0x0][0x750] ;  /* 0x0001d40000067ab9 */ /* 0x000fe20000000800 */
[----:B------:R-:W-:Y:S01]  /*5450*/  ULDC.64 UR4, c[0x0][0x748] ;  /* 0x0001d20000047ab9 */ /* 0x000fe20000000a00 */
[----:B------:R-:W-:Y:S01]  /*5460*/  UISETP.GE.AND UP1, UPT, UR6, 0x1, UPT ;  /* 0x000000010600788c */ /* 0x000fe2000bf26270 */
[----:B------:R-:W-:Y:S02]  /*5470*/  WARPGROUP.DEPBAR.LE gsb0, 0x1 ;  /* 0x00008000000079c5 */ /* 0x000fe40000010100 */
        /* <DEDUP_REMOVED lines=21> */
[----:B------:R-:W0:Y:S01]  /*55d0*/  MUFU.TANH R7, R7 ;  /* 0x0000000700077308 */ /* 0x000e220000002400 */
[----:B------:R-:W-:Y:S01]  /*55e0*/  ULOP3.LUT UR4, URZ, UR4, URZ, 0x33, !UPT ;  /* 0x000000043f047292 */ /* 0x000fe2000f8e333f */
[----:B------:R-:W-:-:S02]  /*55f0*/  VIADD R35, R231, UR5 ;  /* 0x00000005e7237c36 */ /* 0x000fc40008000000 */
[----:B------:R-:W-:-:S03]  /*5600*/  IMAD R31, R3, 0x40, R18 ;  /* 0x00000040031f7824 */ /* 0x000fc600078e0212 */
[----:B------:R-:W-:Y:S01]  /*5610*/  VIADD R32, R231, UR4 ;  /* 0x00000004e7207c36 */ /* 0x000fe20008000000 */
[----:B------:R-:W3:Y:S01]  /*5620*/  MUFU.TANH R8, R8 ;  /* 0x0000000800087308 */ /* 0x000ee20000002400 */
[C---:B------:R-:W-:Y:S02]  /*5630*/  VIADDMNMX R225, R31.reuse, R35, R232, PT ;  /* 0x000000231fe17246 */ /* 0x040fe400038001e8 */
[----:B------:R-:W-:-:S05]  /*5640*/  IMAD.IADD R37, R31, 0x1, R32 ;  /* 0x000000011f257824 */ /* 0x000fca00078e0220 */
[----:B------:R-:W4:Y:S08]  /*5650*/  MUFU.TANH R9, R9 ;  /* 0x0000000900097308 */ /* 0x000f300000002400 */
[----:B------:R-:W0:Y:S08]  /*5660*/  MUFU.TANH R10, R10 ;  /* 0x0000000a000a7308 */ /* 0x000e300000002400 */
        /* <DEDUP_REMOVED lines=15> */
[----:B------:R-:W0:Y:S01]  /*5760*/  MUFU.TANH R33, R33 ;  /* 0x0000002100217308 */ /* 0x000e220000002400 */
[----:B---34-:R-:W-:Y:S05]  /*5770*/  @!P1 BRA `(.L_x_496) ;  /* 0x00000000005c9947 */ /* 0x018fea0003800000 */
[----:B------:R-:W-:Y:S01]  /*5780*/  IMAD.IADD R30, R230, 0x1, R31 ;  /* 0x00000001e61e7824 */ /* 0x000fe200078e021f */
[----:B------:R-:W-:Y:S04]  /*5790*/  BSSY B1, `(.L_x_497) ;  /* 0x0000012000017945 */ /* 0x000fe80003800000 */
        /* <DEDUP_REMOVED lines=11> */
.L_x_498:
[----:B------:R-:W-:-:S06]  /*5850*/  UISETP.NE.AND UP1, UPT, UR6, 0x1, UPT ;  /* 0x000000010600788c */ /* 0x000fcc000bf25270 */
[----:B------:R-:W-:-:S05]  /*5860*/  PLOP3.LUT P0, PT, PT, PT, UP1, 0x80, 0x0 ;  /* 0x000000000000781c */ /* 0x000fca0003f0f018 */
[----:B------:R-:W-:-:S08]  /*5870*/  @UP1 ULDC UR4, c[0x0][0x754] ;  /* 0x0001d50000041ab9 */ /* 0x000fd00000000800 */
[----:B------:R-:W-:Y:S01]  /*5880*/  @P0 IMAD.HI.U32 R34, R30, UR4, RZ ;  /* 0x000000041e220c27 */ /* 0x000fe2000f8e00ff */
[----:B------:R-:W-:-:S04]  /*5890*/  @UP1 ULDC UR4, c[0x0][0x758] ;  /* 0x0001d60000041ab9 */ /* 0x000fc80000000800 */
[----:B------:R-:W-:-:S07]  /*58a0*/  @P0 SHF.R.U32.HI R30, RZ, UR4, R34 ;  /* 0x00000004ff1e0c19 */ /* 0x000fce0008011622 */
.L_x_499:
[----:B------:R-:W-:Y:S05]  /*58b0*/  BSYNC B1 ;  /* 0x0000000000017941 */ /* 0x000fea0003800000 */
.L_x_497:
[----:B------:R-:W-:-:S05]  /*58c0*/  IMAD R30, R30, UR6, R233 ;  /* 0x000000061e1e7c24 */ /* 0x000fca000f8e02e9 */
[----:B------:R-:W-:Y:S02]  /*58d0*/  VIMNMX R37, R37, R30, !PT ;  /* 0x0000001e25257248 */ /* 0x000fe40007fe0100 */
[----:B------:R-:W-:-:S07]  /*58e0*/  VIADDMNMX R225, R30, UR6, R225, PT ;  /* 0x000000061ee17c46 */ /* 0x000fce000b8001e1 */
.L_x_496:
[----:B------:R-:W-:-:S04]  /*58f0*/  VIADD R39, R31, 0x8 ;  /* 0x000000081f277836 */ /* 0x000fc80000000000 */
[----:B------:R-:W-:Y:S01]  /*5900*/  IMAD.IADD R31, R32, 0x1, R39 ;  /* 0x00000001201f7824 */ /* 0x000fe200078e0227 */
[----:B------:R-:W-:Y:S01]  /*5910*/  VIADDMNMX R224, R39, R35, R232, PT ;  /* 0x0000002327e07246 */ /* 0x000fe200038001e8 */
[----:B------:R-:W-:Y:S06]  /*5920*/  @!P1 BRA `(.L_x_500) ;  /* 0x00000000005c9947 */ /* 0x000fec0003800000 */
        /* <DEDUP_REMOVED lines=13> */
.L_x_502:
[----:B------:R-:W-:-:S06]  /*5a00*/  UISETP.NE.AND UP1, UPT, UR6, 0x1, UPT ;  /* 0x000000010600788c */ /* 0x000fcc000bf25270 */
[----:B------:R-:W-:-:S05]  /*5a10*/  PLOP3.LUT P0, PT, PT, PT, UP1, 0x80, 0x0 ;  /* 0x000000000000781c */ /* 0x000fca0003f0f018 */
[----:B------:R-:W-:-:S08]  /*5a20*/  @UP1 ULDC UR4, c[0x0][0x754] ;  /* 0x0001d50000041ab9 */ /* 0x000fd00000000800 */
[----:B------:R-:W-:Y:S01]  /*5a30*/  @P0 IMAD.HI.U32 R32, R30, UR4, RZ ;  /* 0x000000041e200c27 */ /* 0x000fe2000f8e00ff */
[----:B------:R-:W-:-:S04]  /*5a40*/  @UP1 ULDC UR4, c[0x0][0x758] ;  /* 0x0001d60000041ab9 */ /* 0x000fc80000000800 */
[----:B------:R-:W-:-:S07]  /*5a50*/  @P0 SHF.R.U32.HI R30, RZ, UR4, R32 ;  /* 0x00000004ff1e0c19 */ /* 0x000fce0008011620 */
.L_x_503:
[----:B------:R-:W-:Y:S05]  /*5a60*/  BSYNC B1 ;  /* 0x0000000000017941 */ /* 0x000fea0003800000 */
.L_x_501:
[----:B------:R-:W-:-:S05]  /*5a70*/  IMAD R30, R30, UR6, R233 ;  /* 0x000000061e1e7c24 */ /* 0x000fca000f8e02e9 */
[----:B------:R-:W-:Y:S02]  /*5a80*/  VIMNMX R31, R31, R30, !PT ;  /* 0x0000001e1f1f7248 */ /* 0x000fe40007fe0100 */
[----:B------:R-:W-:-:S07]  /*5a90*/  VIADDMNMX R224, R30, UR6, R224, PT ;  /* 0x000000061ee07c46 */ /* 0x000fce000b8001e0 */
.L_x_500:
[----:B------:R-:W3:Y:S01]  /*5aa0*/  S2R R227, SR_CTAID.X ;  /* 0x0000000000e37919 */ /* 0x000ee20000002500 */
[----:B------:R-:W-:Y:S01]  /*5ab0*/  LOP3.LUT R42, R42, 0xffffffef, RZ, 0xc0, !PT ;  /* 0xffffffef2a2a7812 */ /* 0x000fe200078ec0ff */
        /* <DEDUP_REMOVED lines=26> */
[----:B---3--:R-:W-:-:S05]  /*5c60*/  IMAD R227, R227, -0x50, RZ ;  /* 0xffffffb0e3e37824 */ /* 0x008fca00078e02ff */
        /* <DEDUP_REMOVED lines=12> */
[----:B0-----:R-:W-:Y:S01]  /*5d30*/  FSEL R41, R11, -INF , !P3 ;  /* 0xff8000000b297808 */ /* 0x001fe20005800000 */
[--C-:B-1----:R-:W-:Y:S01]  /*5d40*/  FFMA.FTZ R30, R30, UR4, -R6.reuse ;  /* 0x000000041e1e7c23 */ /* 0x102fe20008010806 */
        /* <DEDUP_REMOVED lines=9> */
[----:B------:R-:W-:Y:S01]  /*5de0*/  ISETP.LT.OR P4, PT, R225, 0x12, P4 ;  /* 0x00000012e100780c */ /* 0x000fe20002781670 */
[----:B------:R-:W-:Y:S01]  /*5df0*/  FFMA.FTZ R13, -R13, R13, 1 ;  /* 0x3f8000000d0d7423 */ /* 0x000fe2000001010d */
[----:B------:R-:W-:Y:S01]  /*5e00*/  ISETP.GT.AND P2, PT, R37, 0x21, !P0 ;  /* 0x000000212500780c */ /* 0x000fe20004744270 */
[----:B--2---:R-:W-:Y:S01]  /*5e10*/  FFMA.FTZ R226, R226, UR4, -R5 ;  /* 0x00000004e2e27c23 */ /* 0x004fe20008010805 */
[----:B------:R-:W-:-:S02]  /*5e20*/  ISETP.LT.OR P3, PT, R225, 0x21, P3 ;  /* 0x00000021e100780c */ /* 0x000fc40001f61670 */
[----:B------:R-:W-:Y:S02]  /*5e30*/  ISETP.GE.AND P5, PT, R227, 0x31, PT ;  /* 0x00000031e300780c */ /* 0x000fe40003fa6270 */
[----:B------:R-:W-:Y:S01]  /*5e40*/  FSEL R35, R12, -INF , !P4 ;  /* 0xff8000000c237808 */ /* 0x000fe20006000000 */
[----:B------:R-:W-:Y:S01]  /*5e50*/  MUFU.EX2 R226, R226 ;  /* 0x000000e200e27308 */ /* 0x000fe20000000800 */
[----:B------:R-:W-:Y:S02]  /*5e60*/  ISETP.LT.OR P2, PT, R225, 0x22, P2 ;  /* 0x00000022e100780c */ /* 0x000fe40001741670 */
[C---:B------:R-:W-:Y:S01]  /*5e70*/  FSEL R34, R15.reuse, -INF , !P3 ;  /* 0xff8000000f227808 */ /* 0x040fe20005800000 */
[----:B------:R-:W-:Y:S01]  /*5e80*/  FFMA.FTZ R15, -R15, R15, 1 ;  /* 0x3f8000000f0f7423 */ /* 0x000fe2000001010f */
[----:B------:R-:W-:Y:S02]  /*5e90*/  ISETP.GE.AND P4, PT, R227, 0x32, PT ;  /* 0x00000032e300780c */ /* 0x000fe40003f86270 */
[----:B------:R-:W-:Y:S01]  /*5ea0*/  ISETP.GT.AND P3, PT, R37, 0x30, !P5 ;  /* 0x000000302500780c */ /* 0x000fe20006f64270 */
[----:B------:R-:W-:Y:S01]  /*5eb0*/  FFMA.FTZ R34, R34, UR4, -R6 ;  /* 0x0000000422227c23 */ /* 0x000fe20008010806 */
[----:B------:R-:W-:-:S02]  /*5ec0*/  FSEL R36, R20, -INF , !P2 ;  /* 0xff80000014247808 */ /* 0x000fc40005000000 */
[----:B------:R-:W-:Y:S02]  /*5ed0*/  ISETP.GT.AND P2, PT, R37, 0x31, !P4 ;  /* 0x000000312500780c */ /* 0x000fe40006744270 */
[C---:B------:R-:W-:Y:S02]  /*5ee0*/  ISETP.LT.OR P3, PT, R225.reuse, 0x31, P3 ;  /* 0x00000031e100780c */ /* 0x040fe40001f61670 */
[----:B------:R-:W-:Y:S02]  /*5ef0*/  ISETP.LT.OR P2, PT, R225, 0x32, P2 ;  /* 0x00000032e100780c */ /* 0x000fe40001741670 */
[----:B------:R-:W-:Y:S02]  /*5f00*/  FSEL R39, R23, -INF , !P3 ;  /* 0xff80000017277808 */ /* 0x000fe40005800000 */
[----:B------:R-:W-:Y:S02]  /*5f10*/  ISETP.GE.AND P3, PT, R227, 0x41, PT ;  /* 0x00000041e300780c */ /* 0x000fe40003f66270 */
[----:B------:R-:W-:-:S02]  /*5f20*/  FSEL R38, R24, -INF , !P2 ;  /* 0xff80000018267808 */ /* 0x000fc40005000000 */
[----:B------:R-:W-:Y:S02]  /*5f30*/  ISETP.GT.AND P2, PT, R37, 0x40, !P3 ;  /* 0x000000402500780c */ /* 0x000fe40005f44270 */
[----:B------:R-:W-:Y:S02]  /*5f40*/  ISETP.GE.AND P6, PT, R227, 0x1, PT ;  /* 0x00000001e300780c */ /* 0x000fe40003fc6270 */
[----:B------:R-:W-:Y:S02]  /*5f50*/  ISETP.LT.OR P2, PT, R225, 0x41, P2 ;  /* 0x00000041e100780c */ /* 0x000fe40001741670 */
[----:B------:R-:W-:Y:S02]  /*5f60*/  @P1 LOP3.LUT R42, R42, 0x10, RZ, 0xfc, !PT ;  /* 0x000000102a2a1812 */ /* 0x000fe400078efcff */
[----:B------:R-:W-:Y:S02]  /*5f70*/  FSEL R32, R27, -INF , !P2 ;  /* 0xff8000001b207808 */ /* 0x000fe40005000000 */
[----:B------:R-:W-:-:S02]  /*5f80*/  ISETP.GT.AND P2, PT, R37, RZ, !P6 ;  /* 0x000000ff2500720c */ /* 0x000fc40007744270 */
[----:B------:R-:W-:Y:S01]  /*5f90*/  ISETP.GT.AND P6, PT, R31, RZ, !P6 ;  /* 0x000000ff1f00720c */ /* 0x000fe200077c4270 */
[--C-:B------:R-:W-:Y:S01]  /*5fa0*/  FFMA.FTZ R32, R32, UR4, -R6.reuse ;  /* 0x0000000420207c23 */ /* 0x100fe20008010806 */
[----:B------:R-:W-:Y:S02]  /*5fb0*/  ISETP.LT.OR P2, PT, R225, 0x1, P2 ;  /* 0x00000001e100780c */ /* 0x000fe40001741670 */
[----:B------:R-:W-:Y:S02]  /*5fc0*/  ISETP.LT.OR P6, PT, R224, 0x1, P6 ;  /* 0x00000001e000780c */ /* 0x000fe400037c1670 */
[----:B------:R-:W-:Y:S02]  /*5fd0*/  FSEL R43, R7, -INF , !P2 ;  /* 0xff800000072b7808 */ /* 0x000fe40005000000 */
[----:B------:R-:W-:Y:S02]  /*5fe0*/  ISETP.GE.AND P2, PT, R227, 0x42, PT ;  /* 0x00000042e300780c */ /* 0x000fe40003f46270 */
[----:B------:R-:W-:Y:S01]  /*5ff0*/  ISETP.GT.AND P0, PT, R31, 0x21, !P0 ;  /* 0x000000211f00780c */ /* 0x000fe20004704270 */
[----:B------:R-:W-:Y:S01]  /*6000*/  FFMA.FTZ R43, R43, UR4, -R6 ;  /* 0x000000042b2b7c23 */ /* 0x000fe20008010806 */
[----:B------:R-:W-:-:S02]  /*6010*/  ISETP.GT.AND P1, PT, R37, 0x41, !P2 ;  /* 0x000000412500780c */ /* 0x000fc40005724270 */
[----:B------:R-:W-:Y:S02]  /*6020*/  ISETP.GT.AND P5, PT, R31, 0x30, !P5 ;  /* 0x000000301f00780c */ /* 0x000fe40006fa4270 */
[----:B------:R-:W-:Y:S01]  /*6030*/  ISETP.LT.OR P1, PT, R225, 0x42, P1 ;  /* 0x00000042e100780c */ /* 0x000fe20000f21670 */
[----:B------:R-:W-:Y:S01]  /*6040*/  MUFU.EX2 R43, R43 ;  /* 0x0000002b002b7308 */ /* 0x000fe20000000800 */
[C---:B------:R-:W-:Y:S01]  /*6050*/  FSEL R225, R9.reuse, -INF , !P6 ;  /* 0xff80000009e17808 */ /* 0x040fe20007000000 */
[----:B------:R-:W-:Y:S01]  /*6060*/  FFMA.FTZ R9, -R9, R9, 1 ;  /* 0x3f80000009097423 */ /* 0x000fe20000010109 */
[----:B------:R-:W-:Y:S01]  /*6070*/  ISETP.GE.AND P6, PT, R227, 0x12, PT ;  /* 0x00000012e300780c */ /* 0x000fe20003fc6270 */
[----:B------:R-:W-:Y:S01]  /*6080*/  IMAD R227, R18, 0x4, R17 ;  /* 0x0000000412e37824 */ /* 0x000fe200078e0211 */
[----:B------:R-:W-:Y:S01]  /*6090*/  FSEL R37, R28, -INF , !P1 ;  /* 0xff8000001c257808 */ /* 0x000fe20004800000 */
[----:B------:R-:W-:Y:S01]  /*60a0*/  FFMA.FTZ R225, R225, UR4, -R5 ;  /* 0x00000004e1e17c23 */ /* 0x000fe20008010805 */
[----:B------:R-:W-:-:S02]  /*60b0*/  LOP3.LUT P1, RZ, R42, 0x10, RZ, 0xc0, !PT ;  /* 0x000000102aff7812 */ /* 0x000fc4000782c0ff */
[----:B------:R-:W0:Y:S01]  /*60c0*/  LDS R42, [R227+0x2c300] ;  /* 0x02c30000e32a7984 */ /* 0x000e220000000800 */
[----:B------:R-:W-:Y:S01]  /*60d0*/  ISETP.GT.AND P6, PT, R31, 0x11, !P6 ;  /* 0x000000111f00780c */ /* 0x000fe200077c4270 */
[----:B------:R-:W-:Y:S01]  /*60e0*/  FFMA.FTZ R37, R37, UR4, -R6 ;  /* 0x0000000425257c23 */ /* 0x000fe20008010806 */
[C---:B------:R-:W-:Y:S01]  /*60f0*/  ISETP.GT.AND P1, PT, R31.reuse, 0x20, !P1 ;  /* 0x000000201f00780c */ /* 0x040fe20004f24270 */
[----:B------:R-:W1:Y:S01]  /*6100*/  MUFU.EX2 R225, R225 ;  /* 0x000000e100e17308 */ /* 0x000e620000000800 */
[C---:B------:R-:W-:Y:S02]  /*6110*/  ISETP.GT.AND P4, PT, R31.reuse, 0x31, !P4 ;  /* 0x000000311f00780c */ /* 0x040fe40006784270 */
[C---:B------:R-:W-:Y:S02]  /*6120*/  ISETP.GT.AND P3, PT, R31.reuse, 0x40, !P3 ;  /* 0x000000401f00780c */ /* 0x040fe40005f64270 */
[----:B------:R-:W-:Y:S02]  /*6130*/  ISETP.GT.AND P2, PT, R31, 0x41, !P2 ;  /* 0x000000411f00780c */ /* 0x000fe40005744270 */
[----:B------:R-:W2:Y:S01]  /*6140*/  LDS R31, [R227+0x2c320] ;  /* 0x02c32000e31f7984 */ /* 0x000ea20000000800 */
[----:B------:R-:W-:-:S02]  /*6150*/  WARPGROUP.DEPBAR.LE gsb0, 0x0 ;  /* 0x00008000000079c5 */ /* 0x000fc40000010000 */
[C---:B------:R-:W-:Y:S02]  /*6160*/  ISETP.LT.OR P6, PT, R224.reuse, 0x12, P6 ;  /* 0x00000012e000780c */ /* 0x040fe400037c1670 */
[C---:B------:R-:W-:Y:S02]  /*6170*/  ISETP.LT.OR P1, PT, R224.reuse, 0x21, P1 ;  /* 0x00000021e000780c */ /* 0x040fe40000f21670 */
[C---:B------:R-:W-:Y:S02]  /*6180*/  ISETP.LT.OR P0, PT, R224.reuse, 0x22, P0 ;  /* 0x00000022e000780c */ /* 0x040fe40000701670 */
[C---:B------:R-:W-:Y:S02]  /*6190*/  ISETP.LT.OR P5, PT, R224.reuse, 0x31, P5 ;  /* 0x00000031e000780c */ /* 0x040fe40002fa1670 */
[C---:B------:R-:W-:Y:S02]  /*61a0*/  ISETP.LT.OR P4, PT, R224.reuse, 0x32, P4 ;  /* 0x00000032e000780c */ /* 0x040fe40002781670 */
[----:B------:R-:W-:-:S02]  /*61b0*/  ISETP.LT.OR P3, PT, R224, 0x41, P3 ;  /* 0x00000041e000780c */ /* 0x000fc40001f61670 */
[----:B------:R-:W-:Y:S01]  /*61c0*/  ISETP.LT.OR P2, PT, R224, 0x42, P2 ;  /* 0x00000042e000780c */ /* 0x000fe20001741670 */
[--C-:B0-----:R-:W-:Y:S01]  /*61d0*/  FADD.FTZ R44, R44, -R42.reuse ;  /* 0x8000002a2c2c7221 */ /* 0x101fe20000010000 */
        /* <DEDUP_REMOVED lines=8> */
[----:B------:R-:W-:-:S02]  /*6260*/  FADD.FTZ R42, R221, -R42 ;  /* 0x8000002add2a7221 */ /* 0x000fc40000010000 */
[----:B------:R-:W0:Y:S01]  /*6270*/  MUFU.EX2 R221, R30 ;  /* 0x0000001e00dd7308 */ /* 0x000e220000000800 */
[--C-:B--2---:R-:W-:Y:S01]  /*6280*/  FADD.FTZ R46, R46, -R31.reuse ;  /* 0x8000001f2e2e7221 */ /* 0x104fe20000010000 */
        /* <DEDUP_REMOVED lines=9> */
[C---:B-1----:R-:W-:Y:S01]  /*6320*/  F2FP.BF16.F32.PACK_AB R31, R226.reuse, R225 ;  /* 0x000000e1e21f723e */ /* 0x042fe200000010ff */
[----:B------:R-:W-:Y:S01]  /*6330*/  FMUL.FTZ R46, R225, R46 ;  /* 0x0000002ee12e7220 */ /* 0x000fe20000410000 */
[----:B------:R-:W-:-:S03]  /*6340*/  FMUL.FTZ R47, R226, R47 ;  /* 0x0000002fe22f7220 */ /* 0x000fc60000410000 */
[----:B------:R-:W-:Y:S01]  /*6350*/  FMUL.FTZ R46, R46, R9 ;  /* 0x000000092e2e7220 */ /* 0x000fe20000410000 */
[C---:B0-----:R-:W-:Y:S01]  /*6360*/  F2FP.BF16.F32.PACK_AB R30, R221.reuse, R43 ;  /* 0x0000002bdd1e723e */ /* 0x041fe200000010ff */
[----:B------:R-:W-:Y:S01]  /*6370*/  BAR.SYNC.DEFER_BLOCKING 0x9, 0x100 ;  /* 0x0244000000007b1d */ /* 0x000fe20000010000 */
[----:B------:R-:W-:Y:S01]  /*6380*/  FMUL.FTZ R45, R221, R45 ;  /* 0x0000002ddd2d7220 */ /* 0x000fe20000410000 */
[----:B------:R-:W-:Y:S01]  /*6390*/  FFMA.FTZ R221, R35, UR4, -R6 ;  /* 0x0000000423dd7c23 */ /* 0x000fe20008010806 */
[----:B------:R-:W-:Y:S01]  /*63a0*/  FMUL.FTZ R43, R43, R44 ;  /* 0x0000002c2b2b7220 */ /* 0x000fe20000410000 */
[----:B------:R-:W-:Y:S01]  /*63b0*/  FMUL.FTZ R47, R47, R10 ;  /* 0x0000000a2f2f7220 */ /* 0x000fe20000410000 */
[----:B------:R-:W-:Y:S01]  /*63c0*/  FFMA.FTZ R10, -R14, R14, 1 ;  /* 0x3f8000000e0a7423 */ /* 0x000fe2000001010e */
[----:B------:R-:W-:Y:S08]  /*63d0*/  MUFU.EX2 R44, R221 ;  /* 0x000000dd002c7308 */ /* 0x000ff00000000800 */
[----:B------:R0:W1:Y:S02]  /*63e0*/  MUFU.EX2 R35, R34 ;  /* 0x0000002200237308 */ /* 0x0000640000000800 */
[----:B0-----:R-:W-:Y:S01]  /*63f0*/  FFMA.FTZ R34, -R20, R20, 1 ;  /* 0x3f80000014227423 */ /* 0x001fe20000010114 */
[----:B------:R0:W-:Y:S01]  /*6400*/  STSM.16.M88.2 [R0+0x2c500], R30 ;  /* 0x02c5001e00007844 */ /* 0x0001e20000000100 */
[----:B-1----:R-:W-:-:S04]  /*6410*/  FMUL.FTZ R20, R35, R52 ;  /* 0x0000003423147220 */ /* 0x002fc80000410000 */
[----:B------:R-:W-:Y:S01]  /*6420*/  FMUL.FTZ R20, R20, R15 ;  /* 0x0000000f14147220 */ /* 0x000fe20000410000 */
[----:B0-----:R-:W-:Y:S01]  /*6430*/  FFMA.FTZ R30, -R8, R8, 1 ;  /* 0x3f800000081e7423 */ /* 0x001fe20000010108 */
[--C-:B------:R-:W-:Y:S01]  /*6440*/  FFMA.FTZ R8, R36, UR4, -R6.reuse ;  /* 0x0000000424087c23 */ /* 0x100fe20008010806 */
[----:B------:R-:W-:Y:S01]  /*6450*/  FFMA.FTZ R31, R39, UR4, -R6 ;  /* 0x00000004271f7c23 */ /* 0x000fe20008010806 */
[----:B------:R-:W-:Y:S01]  /*6460*/  FFMA.FTZ R39, -R12, R12, 1 ;  /* 0x3f8000000c277423 */ /* 0x000fe2000001010c */
[----:B------:R-:W-:Y:S01]  /*6470*/  FMUL.FTZ R12, R44, R49 ;  /* 0x000000312c0c7220 */ /* 0x000fe20000410000 */
[----:B------:R-:W-:Y:S01]  /*6480*/  FMUL.FTZ R45, R45, R30 ;  /* 0x0000001e2d2d7220 */ /* 0x000fe20000410000 */
[----:B------:R-:W-:Y:S01]  /*6490*/  FFMA.FTZ R30, -R11, R11, 1 ;  /* 0x3f8000000b1e7423 */ /* 0x000fe2000001010b */
[----:B------:R-:W0:Y:S01]  /*64a0*/  MUFU.EX2 R8, R8 ;  /* 0x0000000800087308 */ /* 0x000e220000000800 */
[----:B------:R-:W-:Y:S01]  /*64b0*/  FMUL.FTZ R12, R12, R39 ;  /* 0x000000270c0c7220 */ /* 0x000fe20000410000 */
[----:B------:R-:W-:Y:S01]  /*64c0*/  FMUL.FTZ R11, R41, R48 ;  /* 0x00000030290b7220 */ /* 0x000fe20000410000 */
[----:B------:R-:W-:-:S03]  /*64d0*/  FFMA.FTZ R49, -R24, R24, 1 ;  /* 0x3f80000018317423 */ /* 0x000fc60000010118 */
[----:B------:R-:W-:Y:S01]  /*64e0*/  FMUL.FTZ R11, R11, R30 ;  /* 0x0000001e0b0b7220 */ /* 0x000fe20000410000 */
[----:B------:R-:W-:Y:S01]  /*64f0*/  FFMA.FTZ R30, R38, UR4, -R6 ;  /* 0x00000004261e7c23 */ /* 0x000fe20008010806 */
[----:B------:R-:W1:Y:S01]  /*6500*/  MUFU.EX2 R31, R31 ;  /* 0x0000001f001f7308 */ /* 0x000e620000000800 */
[----:B------:R-:W-:-:S07]  /*6510*/  FFMA.FTZ R6, -R27, R27, 1 ;  /* 0x3f8000001b067423 */ /* 0x000fce000001011b */
[----:B------:R-:W2:Y:S01]  /*6520*/  MUFU.EX2 R39, R32 ;  /* 0x0000002000277308 */ /* 0x000ea20000000800 */
[C---:B0-----:R-:W-:Y:S01]  /*6530*/  FMUL.FTZ R53, R8.reuse, R53 ;  /* 0x0000003508357220 */ /* 0x041fe20000410000 */
[----:B------:R-:W-:Y:S02]  /*6540*/  F2FP.BF16.F32.PACK_AB R8, R8, R35 ;  /* 0x000000230808723e */ /* 0x000fe400000010ff */
[----:B------:R-:W-:Y:S01]  /*6550*/  F2FP.BF16.F32.PACK_AB R35, R47, R46 ;  /* 0x0000002e2f23723e */ /* 0x000fe200000010ff */
[----:B------:R-:W-:Y:S01]  /*6560*/  FMUL.FTZ R15, R53, R34 ;  /* 0x00000022350f7220 */ /* 0x000fe20000410000 */
[----:B------:R-:W-:Y:S02]  /*6570*/  FFMA.FTZ R34, -R23, R23, 1 ;  /* 0x3f80000017227423 */ /* 0x000fe40000010117 */
[----:B------:R0:W3:Y:S01]  /*6580*/  MUFU.EX2 R32, R37 ;  /* 0x0000002500207308 */ /* 0x0000e20000000800 */
[----:B-1----:R-:W-:-:S04]  /*6590*/  FMUL.FTZ R23, R31, R216 ;  /* 0x000000d81f177220 */ /* 0x002fc80000410000 */
[----:B------:R-:W-:Y:S01]  /*65a0*/  FMUL.FTZ R23, R23, R34 ;  /* 0x0000002217177220 */ /* 0x000fe20000410000 */
[----:B------:R-:W-:Y:S01]  /*65b0*/  FFMA.FTZ R34, -R7, R7, 1 ;  /* 0x3f80000007227423 */ /* 0x000fe20000010107 */
[--C-:B------:R-:W-:Y:S01]  /*65c0*/  FFMA.FTZ R7, R40, UR4, -R5.reuse ;  /* 0x0000000428077c23 */ /* 0x100fe20008010805 */
[----:B------:R-:W1:Y:S01]  /*65d0*/  MUFU.EX2 R30, R30 ;  /* 0x0000001e001e7308 */ /* 0x000e620000000800 */
[----:B--2---:R-:W-:Y:S01]  /*65e0*/  FMUL.FTZ R27, R39, R220 ;  /* 0x000000dc271b7220 */ /* 0x004fe20000410000 */
[----:B0-----:R-:W-:Y:S01]  /*65f0*/  FFMA.FTZ R37, -R28, R28, 1 ;  /* 0x3f8000001c257423 */ /* 0x001fe2000001011c */
[----:B------:R-:W-:Y:S02]  /*6600*/  FMUL.FTZ R34, R43, R34 ;  /* 0x000000222b227220 */ /* 0x000fe40000410000 */
[----:B------:R-:W-:Y:S01]  /*6610*/  FMUL.FTZ R27, R27, R6 ;  /* 0x000000061b1b7220 */ /* 0x000fe20000410000 */
[----:B------:R-:W-:Y:S02]  /*6620*/  FSEL R6, R14, -INF , !P6 ;  /* 0xff8000000e067808 */ /* 0x000fe40007000000 */
[----:B------:R-:W0:Y:S01]  /*6630*/  MUFU.EX2 R7, R7 ;  /* 0x0000000700077308 */ /* 0x000e220000000800 */
[C---:B---3--:R-:W-:Y:S01]  /*6640*/  FMUL.FTZ R28, R32.reuse, R42 ;  /* 0x0000002a201c7220 */ /* 0x048fe20000410000 */
[----:B------:R-:W-:Y:S01]  /*6650*/  F2FP.BF16.F32.PACK_AB R32, R32, R39 ;  /* 0x000000272020723e */ /* 0x000fe200000010ff */
[----:B------:R-:W-:Y:S01]  /*6660*/  FFMA.FTZ R36, R6, UR4, -R5 ;  /* 0x0000000406247c23 */ /* 0x000fe20008010805 */
[----:B------:R-:W-:Y:S01]  /*6670*/  FSEL R6, R21, -INF , !P1 ;  /* 0xff80000015067808 */ /* 0x000fe20004800000 */
[----:B------:R-:W-:Y:S01]  /*6680*/  FMUL.FTZ R28, R28, R37 ;  /* 0x000000251c1c7220 */ /* 0x000fe20000410000 */
[----:B------:R-:W-:-:S03]  /*6690*/  F2FP.BF16.F32.PACK_AB R34, R45, R34 ;  /* 0x000000222d22723e */ /* 0x000fc600000010ff */
[----:B------:R-:W2:Y:S01]  /*66a0*/  MUFU.EX2 R36, R36 ;  /* 0x0000002400247308 */ /* 0x000ea20000000800 */
[----:B------:R-:W-:Y:S01]  /*66b0*/  FFMA.FTZ R9, R6, UR4, -R5 ;  /* 0x0000000406097c23 */ /* 0x000fe20008010805 */
[----:B------:R-:W-:Y:S01]  /*66c0*/  FSEL R6, R22, -INF , !P0 ;  /* 0xff80000016067808 */ /* 0x000fe20004000000 */
[C---:B-1----:R-:W-:Y:S01]  /*66d0*/  FMUL.FTZ R24, R30.reuse, R217 ;  /* 0x000000d91e187220 */ /* 0x042fe20000410000 */
[----:B------:R-:W-:-:S03]  /*66e0*/  F2FP.BF16.F32.PACK_AB R30, R30, R31 ;  /* 0x0000001f1e1e723e */ /* 0x000fc600000010ff */
[----:B------:R-:W-:Y:S01]  /*66f0*/  FFMA.FTZ R38, R6, UR4, -R5 ;  /* 0x0000000406267c23 */ /* 0x000fe20008010805 */
[----:B------:R-:W1:Y:S01]  /*6700*/  MUFU.EX2 R9, R9 ;  /* 0x0000000900097308 */ /* 0x000e620000000800 */
[----:B------:R-:W-:Y:S01]  /*6710*/  FSEL R6, R25, -INF , !P5 ;  /* 0xff80000019067808 */ /* 0x000fe20006800000 */
[----:B0-----:R-:W-:Y:S01]  /*6720*/  FMUL.FTZ R14, R7, R50 ;  /* 0x00000032070e7220 */ /* 0x001fe20000410000 */
[----:B------:R-:W-:-:S03]  /*6730*/  FMUL.FTZ R24, R24, R49 ;  /* 0x0000003118187220 */ /* 0x000fc60000410000 */
[----:B------:R-:W-:Y:S01]  /*6740*/  FMUL.FTZ R14, R14, R13 ;  /* 0x0000000d0e0e7220 */ /* 0x000fe20000410000 */
[----:B------:R-:W-:Y:S01]  /*6750*/  FFMA.FTZ R43, R6, UR4, -R5 ;  /* 0x00000004062b7c23 */ /* 0x000fe20008010805 */
[----:B------:R-:W-:Y:S02]  /*6760*/  VIADD R13, R17, 0x2c500 ;  /* 0x0002c500110d7836 */ /* 0x000fe40000000000 */
[----:B--2---:R-:W-:Y:S01]  /*6770*/  FMUL.FTZ R37, R36, R51 ;  /* 0x0000003324257220 */ /* 0x004fe20000410000 */
[----:B------:R-:W-:Y:S01]  /*6780*/  FSEL R6, R26, -INF , !P4 ;  /* 0xff8000001a067808 */ /* 0x000fe20006000000 */
[----:B------:R-:W0:Y:S01]  /*6790*/  MUFU.EX2 R38, R38 ;  /* 0x0000002600267308 */ /* 0x000e220000000800 */
[----:B------:R-:W-:Y:S01]  /*67a0*/  F2FP.BF16.F32.PACK_AB R7, R36, R7 ;  /* 0x000000072407723e */ /* 0x000fe200000010ff */
[----:B------:R-:W-:Y:S01]  /*67b0*/  FMUL.FTZ R37, R37, R10 ;  /* 0x0000000a25257220 */ /* 0x000fe20000410000 */
[----:B------:R-:W-:Y:S01]  /*67c0*/  FFMA.FTZ R10, -R21, R21, 1 ;  /* 0x3f800000150a7423 */ /* 0x000fe20000010115 */
[----:B------:R-:W-:Y:S01]  /*67d0*/  SHF.R.U32.HI R21, RZ, 0x4, R13 ;  /* 0x00000004ff157819 */ /* 0x000fe2000001160d */
[--C-:B------:R-:W-:Y:S01]  /*67e0*/  FFMA.FTZ R42, R6, UR4, -R5.reuse ;  /* 0x00000004062a7c23 */ /* 0x100fe20008010805 */
[----:B-1----:R-:W-:Y:S01]  /*67f0*/  FMUL.FTZ R13, R9, R54 ;  /* 0x00000036090d7220 */ /* 0x002fe20000410000 */
[C---:B------:R-:W-:Y:S01]  /*6800*/  FSEL R6, R29.reuse, -INF , !P3 ;  /* 0xff8000001d067808 */ /* 0x040fe20005800000 */
[----:B------:R-:W1:Y:S01]  /*6810*/  MUFU.EX2 R43, R43 ;  /* 0x0000002b002b7308 */ /* 0x000e620000000800 */
[----:B------:R-:W-:Y:S01]  /*6820*/  FFMA.FTZ R29, -R29, R29, 1 ;  /* 0x3f8000001d1d7423 */ /* 0x000fe2000001011d */
[----:B------:R-:W-:Y:S01]  /*6830*/  FMUL.FTZ R13, R13, R10 ;  /* 0x0000000a0d0d7220 */ /* 0x000fe20000410000 */
[----:B------:R-:W-:Y:S01]  /*6840*/  LOP3.LUT R10, R21, 0x3fff, RZ, 0xc0, !PT ;  /* 0x00003fff150a7812 */ /* 0x000fe200078ec0ff */
[----:B------:R-:W-:Y:S01]  /*6850*/  FFMA.FTZ R21, R6, UR4, -R5 ;  /* 0x0000000406157c23 */ /* 0x000fe20008010805 */
[----:B------:R-:W-:-:S02]  /*6860*/  FSEL R6, R33, -INF , !P2 ;  /* 0xff80000021067808 */ /* 0x000fc40005000000 */
[----:B------:R-:W-:Y:S01]  /*6870*/  LOP3.LUT R10, R10, 0x80000, RZ, 0xfc, !PT ;  /* 0x000800000a0a7812 */ /* 0x000fe200078efcff */
[----:B------:R-:W2:Y:S01]  /*6880*/  MUFU.EX2 R42, R42 ;  /* 0x0000002a002a7308 */ /* 0x000ea20000000800 */
[----:B0-----:R-:W-:Y:S01]  /*6890*/  F2FP.BF16.F32.PACK_AB R9, R38, R9 ;  /* 0x000000092609723e */ /* 0x001fe200000010ff */
[----:B------:R-:W-:Y:S01]  /*68a0*/  FFMA.FTZ R6, R6, UR4, -R5 ;  /* 0x0000000406067c23 */ /* 0x000fe20008010805 */
[----:B------:R-:W-:Y:S01]  /*68b0*/  FMUL.FTZ R40, R38, R55 ;  /* 0x0000003726287220 */ /* 0x000fe20000410000 */
[----:B------:R-:W-:Y:S01]  /*68c0*/  VIADD R5, R10, 0x80 ;  /* 0x000000800a057836 */ /* 0x000fe20000000000 */
[----:B------:R-:W-:Y:S01]  /*68d0*/  F2FP.BF16.F32.PACK_AB R36, R12, R11 ;  /* 0x0000000b0c24723e */ /* 0x000fe200000010ff */
[----:B------:R-:W-:Y:S01]  /*68e0*/  VIADD R49, R10, 0x180 ;  /* 0x000001800a317836 */ /* 0x000fe20000000000 */
[----:B------:R-:W-:Y:S01]  /*68f0*/  F2FP.BF16.F32.PACK_AB R37, R37, R14 ;  /* 0x0000000e2525723e */ /* 0x000fe200000010ff */
[----:B------:R0:W3:Y:S01]  /*6900*/  MUFU.EX2 R48, R6 ;  /* 0x0000000600307308 */ /* 0x0000e20000000800 */
[----:B------:R-:W-:Y:S01]  /*6910*/  R2UR UR4, R5 ;  /* 0x00000000050472ca */ /* 0x000fe200000e0000 */
[----:B------:R-:W-:Y:S01]  /*6920*/  FFMA.FTZ R5, -R22, R22, 1 ;  /* 0x3f80000016057423 */ /* 0x000fe20000010116 */
[C---:B------:R-:W-:Y:S01]  /*6930*/  VIADD R22, R10.reuse, 0x100 ;  /* 0x000001000a167836 */ /* 0x040fe20000000000 */
[----:B------:R-:W-:Y:S01]  /*6940*/  F2FP.BF16.F32.PACK_AB R12, R15, R20 ;  /* 0x000000140f0c723e */ /* 0x000fe200000010ff */
[----:B------:R-:W-:-:S02]  /*6950*/  VIADD R15, R10, 0x30 ;  /* 0x000000300a0f7836 */ /* 0x000fc40000000000 */
[----:B------:R-:W-:Y:S01]  /*6960*/  FMUL.FTZ R40, R40, R5 ;  /* 0x0000000528287220 */ /* 0x000fe20000410000 */
[----:B-1----:R-:W-:Y:S01]  /*6970*/  FMUL.FTZ R5, R43, R218 ;  /* 0x000000da2b057220 */ /* 0x002fe20000410000 */
[----:B------:R-:W1:Y:S01]  /*6980*/  MUFU.EX2 R21, R21 ;  /* 0x0000001500157308 */ /* 0x000e620000000800 */
[----:B0-----:R-:W-:Y:S01]  /*6990*/  FFMA.FTZ R6, -R33, R33, 1 ;  /* 0x3f80000021067423 */ /* 0x001fe20000010121 */
[----:B--2---:R-:W-:Y:S01]  /*69a0*/  F2FP.BF16.F32.PACK_AB R31, R42, R43 ;  /* 0x0000002b2a1f723e */ /* 0x004fe200000010ff */
[----:B------:R-:W-:Y:S01]  /*69b0*/  VIADD R20, R10, 0xb0 ;  /* 0x000000b00a147836 */ /* 0x000fe20000000000 */
[----:B------:R-:W-:Y:S01]  /*69c0*/  R2UR UR5, R22 ;  /* 0x00000000160572ca */ /* 0x000fe200000e0000 */
[----:B------:R-:W-:Y:S01]  /*69d0*/  FFMA.FTZ R22, -R25, R25, 1 ;  /* 0x3f80000019167423 */ /* 0x000fe20000010119 */
[----:B------:R-:W-:Y:S01]  /*69e0*/  FFMA.FTZ R25, -R26, R26, 1 ;  /* 0x3f8000001a197423 */ /* 0x000fe2000001011a */
[----:B------:R-:W-:Y:S01]  /*69f0*/  FMUL.FTZ R26, R42, R219 ;  /* 0x000000db2a1a7220 */ /* 0x000fe20000410000 */
[----:B------:R-:W-:Y:S01]  /*6a00*/  F2FP.BF16.F32.PACK_AB R13, R40, R13 ;  /* 0x0000000d280d723e */ /* 0x000fe200000010ff */
[----:B---3--:R-:W-:Y:S01]  /*6a10*/  FMUL.FTZ R223, R48, R223 ;  /* 0x000000df30df7220 */ /* 0x008fe20000410000 */
[----:B------:R-:W-:Y:S01]  /*6a20*/  FMUL.FTZ R5, R5, R22 ;  /* 0x0000001605057220 */ /* 0x000fe20000410000 */
[----:B------:R-:W-:-:S02]  /*6a30*/  IMAD R22, R4, 0x2000, R17 ;  /* 0x0000200004167824 */ /* 0x000fc400078e0211 */
[----:B------:R-:W-:Y:S01]  /*6a40*/  FMUL.FTZ R26, R26, R25 ;  /* 0x000000191a1a7220 */ /* 0x000fe20000410000 */
[----:B------:R-:W-:Y:S01]  /*6a50*/  FMUL.FTZ R50, R223, R6 ;  /* 0x00000006df327220 */ /* 0x000fe20000410000 */
[----:B------:R-:W-:Y:S01]  /*6a60*/  F2FP.BF16.F32.PACK_AB R6, R44, R41 ;  /* 0x000000292c06723e */ /* 0x000fe200000010ff */
[----:B------:R-:W-:Y:S01]  /*6a70*/  UMOV UR10, UR4 ;  /* 0x00000004000a7c82 */ /* 0x000fe20008000000 */
[----:B------:R-:W-:Y:S01]  /*6a80*/  R2UR UR58, R10 ;  /* 0x000000000a3a72ca */ /* 0x000fe200000e0000 */
[----:B-1----:R-:W-:Y:S01]  /*6a90*/  FMUL.FTZ R222, R21, R222 ;  /* 0x000000de15de7220 */ /* 0x002fe20000410000 */
[----:B------:R-:W-:Y:S01]  /*6aa0*/  F2FP.BF16.F32.PACK_AB R33, R48, R21 ;  /* 0x000000153021723e */ /* 0x000fe200000010ff */
[----:B------:R0:W-:Y:S01]  /*6ab0*/  STSM.16.M88.2 [R0+0x2cd00], R6 ;  /* 0x02cd000600007844 */ /* 0x0001e20000000100 */
[----:B------:R-:W-:Y:S02]  /*6ac0*/  VIADD R21, R22, 0x24100 ;  /* 0x0002410016157836 */ /* 0x000fe40000000000 */
[----:B------:R-:W-:Y:S01]  /*6ad0*/  FMUL.FTZ R25, R222, R29 ;  /* 0x0000001dde197220 */ /* 0x000fe20000410000 */
[----:B------:R-:W-:Y:S01]  /*6ae0*/  R2UR UR6, R49 ;  /* 0x00000000310672ca */ /* 0x000fe200000e0000 */
[----:B------:R1:W-:Y:S01]  /*6af0*/  STSM.16.M88.2 [R0+0x2d500], R8 ;  /* 0x02d5000800007844 */ /* 0x0003e20000000100 */
[----:B------:R-:W-:Y:S01]  /*6b00*/  UMOV UR12, UR10 ;  /* 0x0000000a000c7c82 */ /* 0x000fe20008000000 */
[----:B------:R-:W-:-:S02]  /*6b10*/  SHF.R.U32.HI R21, RZ, 0x4, R21 ;  /* 0x00000004ff157819 */ /* 0x000fc40000011615 */
[----:B------:R-:W-:Y:S01]  /*6b20*/  STSM.16.M88.2 [R0+0x2dd00], R30 ;  /* 0x02dd001e00007844 */ /* 0x000fe20000000100 */
[----:B------:R-:W-:Y:S02]  /*6b30*/  F2FP.BF16.F32.PACK_AB R25, R50, R25 ;  /* 0x000000193219723e */ /* 0x000fe400000010ff */
[----:B------:R-:W-:Y:S01]  /*6b40*/  LOP3.LUT R216, R21, 0x3fff, RZ, 0xc0, !PT ;  /* 0x00003fff15d87812 */ /* 0x000fe200078ec0ff */
[----:B------:R-:W-:Y:S01]  /*6b50*/  STSM.16.M88.2 [R0+0x2e500], R32 ;  /* 0x02e5002000007844 */ /* 0x000fe20000000100 */
[----:B0-----:R-:W-:Y:S02]  /*6b60*/  F2FP.BF16.F32.PACK_AB R6, R24, R23 ;  /* 0x000000171806723e */ /* 0x001fe400000010ff */
[----:B------:R-:W-:Y:S01]  /*6b70*/  R2UR UR56, R216 ;  /* 0x00000000d83872ca */ /* 0x000fe200000e0000 */
[----:B------:R0:W-:Y:S06]  /*6b80*/  MEMBAR.ALL.CTA ;  /* 0x0000000000007992 */ /* 0x0001ec0000008000 */
[----:B0-----:R-:W0:Y:S01]  /*6b90*/  FENCE.VIEW.ASYNC.S ;  /* 0x00000000000073c6 */ /* 0x001e220000000000 */
[----:B------:R-:W-:Y:S01]  /*6ba0*/  F2FP.BF16.F32.PACK_AB R7, R26, R5 ;  /* 0x000000051a07723e */ /* 0x000fe200000010ff */
[----:B------:R-:W-:Y:S01]  /*6bb0*/  VIADD R5, R10, 0x200 ;  /* 0x000002000a057836 */ /* 0x000fe20000000000 */
[----:B------:R-:W-:Y:S01]  /*6bc0*/  F2FP.BF16.F32.PACK_AB R24, R28, R27 ;  /* 0x0000001b1c18723e */ /* 0x000fe200000010ff */
[----:B------:R-:W-:Y:S01]  /*6bd0*/  UMOV UR18, UR6 ;  /* 0x0000000600127c82 */ /* 0x000fe20008000000 */
[----:B-1----:R-:W-:Y:S01]  /*6be0*/  MOV R9, UR58 ;  /* 0x0000003a00097c02 */ /* 0x002fe20008000f00 */
[C---:B------:R-:W-:Y:S01]  /*6bf0*/  VIADD R14, R216.reuse, 0x180 ;  /* 0x00000180d80e7836 */ /* 0x040fe20000000000 */
[----:B------:R-:W-:Y:S01]  /*6c00*/  R2UR UR7, R5 ;  /* 0x00000000050772ca */ /* 0x000fe200000e0000 */
[----:B------:R-:W-:Y:S01]  /*6c10*/  VIADD R5, R216, 0x80 ;  /* 0x00000080d8057836 */ /* 0x000fe20000000000 */
[----:B------:R-:W-:Y:S01]  /*6c20*/  MOV R8, UR59 ;  /* 0x0000003b00087c02 */ /* 0x000fe20008000f00 */
[----:B------:R-:W-:Y:S01]  /*6c30*/  UMOV UR8, UR56 ;  /* 0x0000003800087c82 */ /* 0x000fe20008000000 */
[----:B------:R-:W-:-:S02]  /*6c40*/  UMOV UR16, UR56 ;  /* 0x0000003800107c82 */ /* 0x000fc40008000000 */
[----:B------:R-:W-:Y:S01]  /*6c50*/  R2UR UR48, R5 ;  /* 0x00000000053072ca */ /* 0x000fe200000e0000 */
[----:B------:R-:W-:-:S05]  /*6c60*/  VIADD R5, R10, 0x90 ;  /* 0x000000900a057836 */ /* 0x000fca0000000000 */
[----:B------:R-:W-:Y:S01]  /*6c70*/  R2UR UR4, R5 ;  /* 0x00000000050472ca */ /* 0x000fe200000e0000 */
[C---:B------:R-:W-:Y:S01]  /*6c80*/  VIADD R5, R10.reuse, 0x190 ;  /* 0x000001900a057836 */ /* 0x040fe20000000000 */
[----:B0-----:R-:W-:Y:S04]  /*6c90*/  BAR.SYNC.DEFER_BLOCKING 0x9, 0x100 ;  /* 0x0244000000007b1d */ /* 0x001fe80000010000 */
        /* <DEDUP_REMOVED lines=9> */
[C---:B------:R-:W-:Y:S01]  /*6d30*/  VIADD R5, R10.reuse, 0x1a0 ;  /* 0x000001a00a057836 */ /* 0x040fe20000000000 */
[----:B------:R-:W-:Y:S04]  /*6d40*/  STSM.16.M88.2 [R0+0x2ed00], R34 ;  /* 0x02ed002200007844 */ /* 0x000fe80000000100 */
[----:B------:R-:W-:Y:S01]  /*6d50*/  R2UR UR34, R5 ;  /* 0x00000000052272ca */ /* 0x000fe200000e0000 */
[----:B------:R-:W-:Y:S01]  /*6d60*/  VIADD R5, R10, 0x220 ;  /* 0x000002200a057836 */ /* 0x000fe20000000000 */
[----:B------:R-:W-:Y:S01]  /*6d70*/  STSM.16.M88.2 [R0+0x2f500], R36 ;  /* 0x02f5002400007844 */ /* 0x000fe20000000100 */
[----:B------:R-:W-:Y:S01]  /*6d80*/  UMOV UR40, UR28 ;  /* 0x0000001c00287c82 */ /* 0x000fe20008000000 */
[----:B------:R-:W-:Y:S01]  /*6d90*/  UMOV UR36, UR28 ;  /* 0x0000001c00247c82 */ /* 0x000fe20008000000 */
[----:B------:R-:W-:Y:S01]  /*6da0*/  UMOV UR32, UR28 ;  /* 0x0000001c00207c82 */ /* 0x000fe20008000000 */
[----:B------:R-:W-:Y:S01]  /*6db0*/  STSM.16.M88.2 [R0+0x2fd00], R12 ;  /* 0x02fd000c00007844 */ /* 0x000fe20000000100 */
[----:B------:R-:W-:Y:S01]  /*6dc0*/  R2UR UR26, R5 ;  /* 0x00000000051a72ca */ /* 0x000fe200000e0000 */
[----:B------:R-:W-:Y:S01]  /*6dd0*/  UMOV UR24, UR28 ;  /* 0x0000001c00187c82 */ /* 0x000fe20008000000 */
[----:B------:R-:W-:Y:S01]  /*6de0*/  IMAD R5, R4, 0x2800, R17 ;  /* 0x0000280004057824 */ /* 0x000fe200078e0211 */
[----:B------:R0:W-:Y:S04]  /*6df0*/  STSM.16.M88.2 [R0+0x30500], R6 ;  /* 0x0305000600007844 */ /* 0x0001e80000000100 */
[----:B------:R1:W-:Y:S01]  /*6e00*/  STSM.16.M88.2 [R0+0x30d00], R24 ;  /* 0x030d001800007844 */ /* 0x0003e20000000100 */
[----:B------:R-:W-:Y:S01]  /*6e10*/  WARPGROUP.ARRIVE ;  /* 0x00000000000079c5 */ /* 0x000fe20000000000 */
[----:B------:R-:W-:-:S04]  /*6e20*/  SHF.R.U32.HI R5, RZ, 0x4, R5 ;  /* 0x00000004ff057819 */ /* 0x000fc80000011605 */
[----:B------:R-:W-:Y:S01]  /*6e30*/  LOP3.LUT R5, R5, 0x3fff, RZ, 0xc0, !PT ;  /* 0x00003fff05057812 */ /* 0x000fe200078ec0ff */
[----:B------:R-:W-:Y:S01]  /*6e40*/  HGMMA.64x16x16.F32.BF16 R136, gdesc[UR56].tnspA.tnspB, R136 ;  /* 0x60200000388879f0 */ /* 0x000fe20008701888 */
[----:B0-----:R-:W-:-:S03]  /*6e50*/  VIADD R6, R10, 0x10 ;  /* 0x000000100a067836 */ /* 0x001fc60000000000 */
        /* <DEDUP_REMOVED lines=9> */
[----:B------:R-:W-:Y:S01]  /*6ef0*/  VIADD R6, R10, 0x110 ;  /* 0x000001100a067836 */ /* 0x000fe20000000000 */
        /* <DEDUP_REMOVED lines=25> */
[----:B------:R-:W-:Y:S01]  /*7090*/  R2UR UR38, R6 ;  /* 0x00000000062672ca */ /* 0x000fe200000e0000 */
[----:B------:R-:W-:-:S05]  /*70a0*/  VIADD R6, R17, 0x2ed00 ;  /* 0x0002ed0011067836 */ /* 0x000fca0000000000 */
[----:B------:R-:W-:-:S04]  /*70b0*/  SHF.R.U32.HI R6, RZ, 0x4, R6 ;  /* 0x00000004ff067819 */ /* 0x000fc80000011606 */
[----:B------:R-:W-:Y:S01]  /*70c0*/  LOP3.LUT R23, R6, 0x3fff, RZ, 0xc0, !PT ;  /* 0x00003fff06177812 */ /* 0x000fe200078ec0ff */
[----:B------:R-:W-:Y:S03]  /*70d0*/  HGMMA.64x16x16.F32.BF16 R136, gdesc[UR48].tnspA.tnspB, R136 ;  /* 0x60200000308879f0 */ /* 0x000fe60008701888 */
[----:B------:R-:W-:Y:S01]  /*70e0*/  LOP3.LUT R6, R23, 0x400000, RZ, 0xfc, !PT ;  /* 0x0040000017067812 */ /* 0x000fe200078efcff */
        /* <DEDUP_REMOVED lines=15> */
[C---:B------:R-:W-:Y:S01]  /*71e0*/  VIADD R14, R10.reuse, 0x130 ;  /* 0x000001300a0e7836 */ /* 0x040fe20000000000 */
[----:B------:R-:W-:Y:S01]  /*71f0*/  HGMMA.64x16x16.F32.BF16 R200, gdesc[UR44].tnspA.tnspB, R200 ;  /* 0x602000002cc879f0 */ /* 0x000fe200087018c8 */
[----:B------:R-:W-:Y:S01]  /*7200*/  R2UR UR10, R15 ;  /* 0x000000000f0a72ca */ /* 0x000fe200000e0000 */
[C---:B------:R-:W-:Y:S01]  /*7210*/  VIADD R15, R10.reuse, 0x1b0 ;  /* 0x000001b00a0f7836 */ /* 0x040fe20000000000 */
        /* <DEDUP_REMOVED lines=8> */
[----:B------:R-:W-:Y:S01]  /*72a0*/  R2UR UR6, R10 ;  /* 0x000000000a0672ca */ /* 0x000fe200000e0000 */
[----:B------:R-:W-:Y:S01]  /*72b0*/  UMOV UR16, UR8 ;  /* 0x0000000800107c82 */ /* 0x000fe20008000000 */
[----:B------:R-:W-:Y:S01]  /*72c0*/  MOV R217, UR59 ;  /* 0x0000003b00d97c02 */ /* 0x000fe20008000f00 */
[----:B------:R-:W-:Y:S01]  /*72d0*/  UMOV UR59, UR7 ;  /* 0x00000007003b7c82 */ /* 0x000fe20008000000 */
[----:B------:R-:W-:Y:S01]  /*72e0*/  UMOV UR17, UR9 ;  /* 0x0000000900117c82 */ /* 0x000fe20008000000 */
[----:B------:R-:W-:Y:S01]  /*72f0*/  MOV R220, UR59 ;  /* 0x0000003b00dc7c02 */ /* 0x000fe20008000f00 */
[----:B------:R-:W-:Y:S01]  /*7300*/  UMOV UR59, UR11 ;  /* 0x0000000b003b7c82 */ /* 0x000fe20008000000 */
[----:B------:R-:W-:Y:S01]  /*7310*/  UMOV UR11, 0x40 ;  /* 0x00000040000b7882 */ /* 0x000fe20000000000 */
        /* <DEDUP_REMOVED lines=13> */
[----:B------:R-:W-:Y:S01]  /*73f0*/  HGMMA.64x16x16.F32.BF16 R136, gdesc[UR28].tnspA.tnspB, R136 ;  /* 0x602000001c8879f0 */ /* 0x000fe20008701888 */
[----:B------:R-:W-:Y:S01]  /*7400*/  VIADD R10, R5, 0x80 ;  /* 0x00000080050a7836 */ /* 0x000fe20000000000 */
[----:B------:R-:W-:Y:S01]  /*7410*/  UMOV UR29, 0x40000040 ;  /* 0x40000040001d7882 */ /* 0x000fe20000000000 */
[----:B------:R-:W-:Y:S01]  /*7420*/  VIADD R14, R6, 0x80 ;  /* 0x00000080060e7836 */ /* 0x000fe20000000000 */
[----:B------:R-:W-:Y:S01]  /*7430*/  HGMMA.64x16x16.F32.BF16 R152, gdesc[UR40].tnspA.tnspB, R152 ;  /* 0x60200000289879f0 */ /* 0x000fe20008701898 */
[----:B------:R-:W-:Y:S01]  /*7440*/  IMAD.U32 R20, RZ, RZ, UR58 ;  /* 0x0000003aff147e24 */ /* 0x000fe2000f8e00ff */
[----:B------:R-:W-:Y:S01]  /*7450*/  UMOV UR40, UR52 ;  /* 0x0000003400287c82 */ /* 0x000fe20008000000 */
[----:B------:R-:W-:Y:S01]  /*7460*/  IMAD.U32 R21, RZ, RZ, UR59 ;  /* 0x0000003bff157e24 */ /* 0x000fe2000f8e00ff */
        /* <DEDUP_REMOVED lines=19> */
[----:B0-----:R-:W-:Y:S06]  /*75a0*/  BAR.SYNC.DEFER_BLOCKING 0x9, 0x100 ;  /* 0x0244000000007b1d */ /* 0x001fec0000010000 */
[----:B-1----:R-:W-:-:S06]  /*75b0*/  WARPGROUP.ARRIVE ;  /* 0x00000000000079c5 */ /* 0x002fcc0000000000 */
        /* <DEDUP_REMOVED lines=26> */
[----:B------:R-:W-:Y:S01]  /*7760*/  IMAD.U32 R12, RZ, RZ, UR58 ;  /* 0x0000003aff0c7e24 */ /* 0x000fe2000f8e00ff */
[----:B------:R-:W-:Y:S01]  /*7770*/  HGMMA.64x64x16.F32.BF16 R24, gdesc[UR56].tnspA, R24 ;  /* 0x20e00000381879f0 */ /* 0x000fe20008701818 */
[----:B------:R-:W-:Y:S01]  /*7780*/  R2UR UR58, R11 ;  /* 0x000000000b3a72ca */ /* 0x000fe200000e0000 */
[----:B------:R-:W-:Y:S01]  /*7790*/  VIADD R11, R6, 0x180 ;  /* 0x00000180060b7836 */ /* 0x000fe20000000000 */
[----:B------:R-:W-:-:S08]  /*77a0*/  R2UR UR59, R220 ;  /* 0x00000000dc3b72ca */ /* 0x000fd000000e0000 */
[----:B------:R-:W-:Y:S01]  /*77b0*/  UMOV UR56, UR4 ;  /* 0x0000000400387c82 */ /* 0x000fe20008000000 */
[----:B------:R-:W-:Y:S01]  /*77c0*/  UMOV UR57, 0x40000040 ;  /* 0x4000004000397882 */ /* 0x000fe20000000000 */
[----:B------:R-:W-:Y:S01]  /*77d0*/  VIADD R6, R6, 0x200 ;  /* 0x0000020006067836 */ /* 0x000fe20000000000 */
[----:B------:R-:W-:Y:S01]  /*77e0*/  R2UR UR5, R11 ;  /* 0x000000000b0572ca */ /* 0x000fe200000e0000 */
[----:B------:R-:W-:Y:S01]  /*77f0*/  UMOV UR48, UR58 ;  /* 0x0000003a00307c82 */ /* 0x000fe20008000000 */
[----:B------:R-:W-:Y:S01]  /*7800*/  UMOV UR49, UR59 ;  /* 0x0000003b00317c82 */ /* 0x000fe20008000000 */
[----:B------:R-:W-:Y:S02]  /*7810*/  UMOV UR59, 0x8 ;  /* 0x00000008003b7882 */ /* 0x000fe40000000000 */
[----:B------:R-:W-:-:S08]  /*7820*/  IMAD.U32 R11, RZ, RZ, UR59 ;  /* 0x0000003bff0b7e24 */ /* 0x000fd0000f8e00ff */
[----:B------:R-:W-:Y:S01]  /*7830*/  UMOV UR58, UR5 ;  /* 0x00000005003a7c82 */ /* 0x000fe20008000000 */
[----:B------:R-:W-:Y:S01]  /*7840*/  R2UR UR5, R6 ;  /* 0x00000000060572ca */ /* 0x000fe200000e0000 */
[----:B------:R-:W-:Y:S01]  /*7850*/  IMAD.U32 R10, RZ, RZ, UR58 ;  /* 0x0000003aff0a7e24 */ /* 0x000fe2000f8e00ff */
[----:B------:R-:W-:Y:S01]  /*7860*/  HGMMA.64x64x16.F32.BF16 R24, gdesc[UR56].tnspA, R24 ;  /* 0x20e00000381879f0 */ /* 0x000fe20008701818 */
[----:B------:R-:W-:Y:S01]  /*7870*/  R2UR UR56, R7 ;  /* 0x00000000073872ca */ /* 0x000fe200000e0000 */
[----:B------:R-:W-:Y:S01]  /*7880*/  VIADD R7, R5, 0x200 ;  /* 0x0000020005077836 */ /* 0x000fe20000000000 */
[----:B------:R-:W-:Y:S01]  /*7890*/  R2UR UR59, R217 ;  /* 0x00000000d93b72ca */ /* 0x000fe200000e0000 */
[----:B------:R-:W-:Y:S01]  /*78a0*/  VIADD R217, R216, 0x400 ;  /* 0x00000400d8d97836 */ /* 0x000fe20000000000 */
        /* <DEDUP_REMOVED lines=40> */
[----:B------:R-:W-:Y:S01]  /*7b30*/  ULDC.64 UR56, c[0x0][0x208] ;  /* 0x0000820000387ab9 */ /* 0x000fe20000000a00 */
[----:B------:R-:W-:-:S03]  /*7b40*/  VIADD R216, R216, 0x580 ;  /* 0x00000580d8d87836 */ /* 0x000fc60000000000 */
        /* <DEDUP_REMOVED lines=49> */
[----:B0-----:R-:W-:Y:S01]  /*7e60*/  LOP3.LUT R24, R23, 0x80000, RZ, 0xfc, !PT ;  /* 0x0008000017187812 */ /* 0x001fe200078efcff */
        /* <DEDUP_REMOVED lines=16> */
[----:B------:R-:W-:Y:S01]  /*7f70*/  UMOV UR8, UR52 ;  /* 0x0000003400087c82 */ /* 0x000fe20008000000 */
[----:B------:R-:W-:Y:S01]  /*7f80*/  UMOV UR9, UR53 ;  /* 0x0000003500097c82 */ /* 0x000fe20008000000 */
[----:B------:R-:W-:Y:S01]  /*7f90*/  UMOV UR35, 0x40 ;  /* 0x0000004000237882 */ /* 0x000fe20000000000 */
[----:B------:R-:W-:Y:S01]  /*7fa0*/  UMOV UR31, 0x40 ;  /* 0x00000040001f7882 */ /* 0x000fe20000000000 */
[----:B------:R-:W-:Y:S01]  /*7fb0*/  PLOP3.LUT P0, PT, PT, PT, UP0, 0x40, 0x0 ;  /* 0x000000000000781c */ /* 0x000fe20003f0e808 */
[----:B------:R-:W-:Y:S01]  /*7fc0*/  UMOV UR7, 0x40 ;  /* 0x0000004000077882 */ /* 0x000fe20000000000 */
[----:B------:R-:W-:Y:S01]  /*7fd0*/  UMOV UR10, UR4 ;  /* 0x00000004000a7c82 */ /* 0x000fe20008000000 */
[----:B------:R-:W-:Y:S01]  /*7fe0*/  R2UR UR4, R25 ;  /* 0x00000000190472ca */ /* 0x000fe200000e0000 */
        /* <DEDUP_REMOVED lines=26> */
[----:B------:R0:W-:Y:S01]  /*8190*/  REDG.E.ADD.F32x4.FTZ.RN.STRONG.GPU desc[UR56][R8.64+0x800], R28 ;  /* 0x0008001c080079a6 */ /* 0x0001e2000c10f7b8 */
[----:B------:R-:W-:-:S03]  /*81a0*/  VIADD R26, R24, 0x10 ;  /* 0x00000010181a7836 */ /* 0x000fc60000000000 */
        /* <DEDUP_REMOVED lines=9> */
[----:B------:R-:W-:Y:S01]  /*8240*/  IMAD.U32 R221, RZ, RZ, UR11 ;  /* 0x0000000bffdd7e24 */ /* 0x000fe2000f8e00ff */
[----:B------:R-:W-:Y:S01]  /*8250*/  UMOV UR49, UR45 ;  /* 0x0000002d00317c82 */ /* 0x000fe20008000000 */
[----:B------:R-:W-:Y:S01]  /*8260*/  UMOV UR41, UR25 ;  /* 0x0000001900297c82 */ /* 0x000fe20008000000 */
[----:B------:R-:W-:Y:S01]  /*8270*/  R2UR UR6, R25 ;  /* 0x00000000190672ca */ /* 0x000fe200000e0000 */
[C---:B------:R-:W-:Y:S01]  /*8280*/  VIADD R25, R24.reuse, 0x210 ;  /* 0x0000021018197836 */ /* 0x040fe20000000000 */
[----:B------:R-:W-:Y:S01]  /*8290*/  UMOV UR8, UR44 ;  /* 0x0000002c00087c82 */ /* 0x000fe20008000000 */
[----:B------:R-:W-:Y:S01]  /*82a0*/  UMOV UR37, UR25 ;  /* 0x0000001900257c82 */ /* 0x000fe20008000000 */
[----:B------:R-:W-:Y:S01]  /*82b0*/  UMOV UR33, UR25 ;  /* 0x0000001900217c82 */ /* 0x000fe20008000000 */
[----:B------:R-:W-:Y:S01]  /*82c0*/  UMOV UR29, UR25 ;  /* 0x00000019001d7c82 */ /* 0x000fe20008000000 */
[----:B------:R-:W-:Y:S01]  /*82d0*/  R2UR UR50, R25 ;  /* 0x00000000193272ca */ /* 0x000fe200000e0000 */
[----:B------:R-:W-:Y:S01]  /*82e0*/  UMOV UR11, 0x40 ;  /* 0x00000040000b7882 */ /* 0x000fe20000000000 */
[----:B------:R-:W-:Y:S01]  /*82f0*/  UMOV UR15, 0x40 ;  /* 0x00000040000f7882 */ /* 0x000fe20000000000 */
[----:B------:R-:W-:Y:S01]  /*8300*/  UMOV UR10, UR4 ;  /* 0x00000004000a7c82 */ /* 0x000fe20008000000 */
[----:B------:R-:W-:Y:S01]  /*8310*/  HGMMA.64x16x16.F32.BF16 R56, gdesc[UR44].tnspA.tnspB, R56 ;  /* 0x602000002c3879f0 */ /* 0x000fe20008701838 */
[----:B------:R-:W-:Y:S01]  /*8320*/  IMAD.U32 R222, RZ, RZ, UR10 ;  /* 0x0000000affde7e24 */ /* 0x000fe2000f8e00ff */
[----:B------:R0:W-:Y:S01]  /*8330*/  REDG.E.ADD.F32x4.FTZ.RN.STRONG.GPU desc[UR56][R8.64+0x1000], R32 ;  /* 0x00100020080079a6 */ /* 0x0001e2000c10f7b8 */
        /* <DEDUP_REMOVED lines=13> */
[----:B------:R-:W-:Y:S01]  /*8410*/  UMOV UR48, UR44 ;  /* 0x0000002c00307c82 */ /* 0x000fe20008000000 */
[----:B------:R-:W-:Y:S01]  /*8420*/  HGMMA.64x16x16.F32.BF16 R80, gdesc[UR8].tnspA.tnspB, R80 ;  /* 0x60200000085079f0 */ /* 0x000fe20008701850 */
[----:B------:R-:W-:Y:S01]  /*8430*/  VIADD R25, R237, 0x100 ;  /* 0x00000100ed197836 */ /* 0x000fe20000000000 */
[----:B------:R0:W-:Y:S02]  /*8440*/  REDG.E.ADD.F32x4.FTZ.RN.STRONG.GPU desc[UR56][R8.64+0x1800], R36 ;  /* 0x00180024080079a6 */ /* 0x0001e4000c10f7b8 */
[----:B------:R-:W-:Y:S02]  /*8450*/  HGMMA.64x16x16.F32.BF16 R88, gdesc[UR48].tnspA.tnspB, R88 ;  /* 0x60200000305879f0 */ /* 0x000fe40008701858 */
[----:B------:R-:W-:Y:S01]  /*8460*/  R2UR UR24, R25 ;  /* 0x00000000191872ca */ /* 0x000fe200000e0000 */
[----:B------:R-:W-:-:S02]  /*8470*/  VIADD R25, R24, 0x120 ;  /* 0x0000012018197836 */ /* 0x000fc40000000000 */
[C---:B------:R-:W-:Y:S01]  /*8480*/  VIADD R26, R24.reuse, 0x20 ;  /* 0x00000020181a7836 */ /* 0x040fe20000000000 */
[----:B------:R-:W-:Y:S01]  /*8490*/  UMOV UR5, 0x40000040 ;  /* 0x4000004000057882 */ /* 0x000fe20000000000 */
[----:B------:R-:W-:Y:S01]  /*84a0*/  IMAD.U32 R226, RZ, RZ, UR10 ;  /* 0x0000000affe27e24 */ /* 0x000fe2000f8e00ff */
[----:B------:R-:W-:Y:S01]  /*84b0*/  R2UR UR38, R25 ;  /* 0x00000000192672ca */ /* 0x000fe200000e0000 */
[----:B------:R-:W-:Y:S01]  /*84c0*/  VIADD R25, R24, 0x1a0 ;  /* 0x000001a018197836 */ /* 0x000fe20000000000 */
[----:B------:R-:W-:Y:S01]  /*84d0*/  R2UR UR26, R26 ;  /* 0x000000001a1a72ca */ /* 0x000fe200000e0000 */
[C---:B------:R-:W-:Y:S01]  /*84e0*/  VIADD R26, R24.reuse, 0xa0 ;  /* 0x000000a0181a7836 */ /* 0x040fe20000000000 */
[----:B------:R0:W-:Y:S02]  /*84f0*/  REDG.E.ADD.F32x4.FTZ.RN.STRONG.GPU desc[UR56][R8.64+0x2000], R40 ;  /* 0x00200028080079a6 */ /* 0x0001e4000c10f7b8 */
[----:B------:R-:W-:Y:S01]  /*8500*/  R2UR UR34, R25 ;  /* 0x00000000192272ca */ /* 0x000fe200000e0000 */
[----:B------:R-:W-:Y:S01]  /*8510*/  VIADD R25, R24, 0x220 ;  /* 0x0000022018197836 */ /* 0x000fe20000000000 */
[----:B------:R-:W-:Y:S01]  /*8520*/  R2UR UR42, R26 ;  /* 0x000000001a2a72ca */ /* 0x000fe200000e0000 */
[----:B------:R-:W-:Y:S01]  /*8530*/  UMOV UR40, UR24 ;  /* 0x0000001800287c82 */ /* 0x000fe20008000000 */
[----:B------:R-:W-:Y:S01]  /*8540*/  UMOV UR36, UR24 ;  /* 0x0000001800247c82 */ /* 0x000fe20008000000 */
[----:B------:R-:W-:Y:S01]  /*8550*/  UMOV UR32, UR24 ;  /* 0x0000001800207c82 */ /* 0x000fe20008000000 */
[----:B------:R-:W-:Y:S01]  /*8560*/  R2UR UR30, R25 ;  /* 0x00000000191e72ca */ /* 0x000fe200000e0000 */
[----:B------:R-:W-:-:S02]  /*8570*/  UMOV UR28, UR24 ;  /* 0x00000018001c7c82 */ /* 0x000fc40008000000 */
[----:B------:R-:W-:Y:S01]  /*8580*/  HGMMA.64x16x16.F32.BF16 R56, gdesc[UR24].tnspA.tnspB, R56 ;  /* 0x60200000183879f0 */ /* 0x000fe20008701838 */
[----:B------:R-:W-:Y:S01]  /*8590*/  UMOV UR21, UR5 ;  /* 0x0000000500157c82 */ /* 0x000fe20008000000 */
[----:B------:R-:W-:Y:S01]  /*85a0*/  UMOV UR17, UR5 ;  /* 0x0000000500117c82 */ /* 0x000fe20008000000 */
[----:B------:R-:W-:-:S03]  /*85b0*/  IMAD.U32 R227, RZ, RZ, UR11 ;  /* 0x0000000bffe37e24 */ /* 0x000fc6000f8e00ff */
[----:B------:R-:W-:Y:S01]  /*85c0*/  HGMMA.64x16x16.F32.BF16 R64, gdesc[UR40].tnspA.tnspB, R64 ;  /* 0x60200000284079f0 */ /* 0x000fe20008701840 */
[----:B------:R-:W-:Y:S01]  /*85d0*/  UMOV UR13, UR5 ;  /* 0x00000005000d7c82 */ /* 0x000fe20008000000 */
[----:B------:R-:W-:Y:S01]  /*85e0*/  UMOV UR9, UR5 ;  /* 0x0000000500097c82 */ /* 0x000fe20008000000 */
[----:B------:R0:W-:Y:S01]  /*85f0*/  REDG.E.ADD.F32x4.FTZ.RN.STRONG.GPU desc[UR56][R8.64+0x2800], R44 ;  /* 0x0028002c080079a6 */ /* 0x0001e2000c10f7b8 */
[----:B------:R-:W-:Y:S01]  /*8600*/  HGMMA.64x16x16.F32.BF16 R72, gdesc[UR36].tnspA.tnspB, R72 ;  /* 0x60200000244879f0 */ /* 0x000fe20008701848 */
[----:B------:R-:W-:Y:S02]  /*8610*/  VIADD R25, R237, 0x180 ;  /* 0x00000180ed197836 */ /* 0x000fe40000000000 */
[----:B------:R-:W-:Y:S01]  /*8620*/  VIADD R26, R24, 0x30 ;  /* 0x00000030181a7836 */ /* 0x000fe20000000000 */
[----:B------:R-:W-:Y:S01]  /*8630*/  UMOV UR11, 0x40 ;  /* 0x00000040000b7882 */ /* 0x000fe20000000000 */
[----:B------:R0:W-:Y:S01]  /*8640*/  REDG.E.ADD.F32x4.FTZ.RN.STRONG.GPU desc[UR56][R8.64+0x3000], R48 ;  /* 0x00300030080079a6 */ /* 0x0001e2000c10f7b8 */
[----:B------:R-:W-:Y:S01]  /*8650*/  HGMMA.64x16x16.F32.BF16 R80, gdesc[UR32].tnspA.tnspB, R80 ;  /* 0x60200000205079f0 */ /* 0x000fe20008701850 */
[----:B------:R-:W-:-:S02]  /*8660*/  R2UR UR4, R25 ;  /* 0x00000000190472ca */ /* 0x000fc400000e0000 */
[----:B------:R0:W-:Y:S01]  /*8670*/  REDG.E.ADD.F32x4.FTZ.RN.STRONG.GPU desc[UR56][R8.64+0x3800], R52 ;  /* 0x00380034080079a6 */ /* 0x0001e2000c10f7b8 */
[----:B------:R-:W-:Y:S01]  /*8680*/  VIADD R25, R24, 0x130 ;  /* 0x0000013018197836 */ /* 0x000fe20000000000 */
[----:B------:R-:W-:Y:S01]  /*8690*/  R2UR UR6, R26 ;  /* 0x000000001a0672ca */ /* 0x000fe200000e0000 */
[C---:B------:R-:W-:Y:S01]  /*86a0*/  VIADD R26, R24.reuse, 0xb0 ;  /* 0x000000b0181a7836 */ /* 0x040fe20000000000 */
[----:B------:R-:W-:Y:S02]  /*86b0*/  HGMMA.64x16x16.F32.BF16 R88, gdesc[UR28].tnspA.tnspB, R88 ;  /* 0x602000001c5879f0 */ /* 0x000fe40008701858 */
[----:B------:R-:W-:Y:S01]  /*86c0*/  R2UR UR18, R25 ;  /* 0x00000000191272ca */ /* 0x000fe200000e0000 */
[----:B------:R-:W-:Y:S01]  /*86d0*/  VIADD R25, R24, 0x1b0 ;  /* 0x000001b018197836 */ /* 0x000fe20000000000 */
[----:B------:R-:W-:Y:S01]  /*86e0*/  R2UR UR22, R26 ;  /* 0x000000001a1672ca */ /* 0x000fe200000e0000 */
[----:B------:R-:W-:-:S03]  /*86f0*/  VIADD R24, R24, 0x230 ;  /* 0x0000023018187836 */ /* 0x000fc60000000000 */
        /* <DEDUP_REMOVED lines=12> */
[----:B0-----:R-:W-:Y:S05]  /*87c0*/  @P0 BRA `(.L_x_504) ;  /* 0x0000000000040947 */ /* 0x001fea0003800000 */
[----:B------:R-:W-:Y:S01]  /*87d0*/  BPT.TRAP 0x1 ;  /* 0x000000040000795c */ /* 0x000fe20000300000 */
.L_x_504:
        /* <DEDUP_REMOVED lines=71> */
[----:B------:R-:W-:Y:S01]  /*8c50*/  UMOV UR5, 0x40000040 ;  /* 0x4000004000057882 */ /* 0x000fe20000000000 */
[----:B------:R-:W-:Y:S01]  /*8c60*/  PLOP3.LUT P0, PT, PT, PT, UP0, 0x40, 0x0 ;  /* 0x000000000000781c */ /* 0x000fe20003f0e808 */
        /* <DEDUP_REMOVED lines=38> */
[----:B0-----:R-:W-:Y:S05]  /*8ed0*/  @P0 BRA `(.L_x_505) ;  /* 0x0000000000040947 */ /* 0x001fea0003800000 */
[----:B------:R-:W-:Y:S01]  /*8ee0*/  BPT.TRAP 0x1 ;  /* 0x000000040000795c */ /* 0x000fe20000300000 */
.L_x_505:
[----:B------:R-:W-:Y:S01]  /*8ef0*/  VIADD R3, R3, 0x1 ;  /* 0x0000000103037836 */ /* 0x000fe20000000000 */
[----:B------:R-:W-:Y:S01]  /*8f00*/  ULOP3.LUT UR60, UR60, 0x1, URZ, 0x3c, !UPT ;  /* 0x000000013c3c7892 */ /* 0x000fe2000f8e3c3f */
[----:B------:R-:W-:Y:S02]  /*8f10*/  VIADD R2, R2, 0x1 ;  /* 0x0000000102027836 */ /* 0x000fe40000000000 */
[----:B------:R-:W-:Y:S01]  /*8f20*/  VIADD R16, R16, 0x31620 ;  /* 0x0003162010107836 */ /* 0x000fe20000000000 */
[----:B------:R-:W-:Y:S02]  /*8f30*/  ISETP.GE.AND P1, PT, R3, UR61, PT ;  /* 0x0000003d03007c0c */ /* 0x000fe4000bf26270 */
        /* <DEDUP_REMOVED lines=89> */
.L_x_485:
[----:B------:R-:W-:Y:S05]  /*94d0*/  @P0 BRA `(.L_x_507) ;  /* 0x0000002400900947 */ /* 0x000fea0003800000 */
[----:B------:R-:W1:Y:S01]  /*94e0*/  S2R R2, SR_TID.X ;  /* 0x0000000000027919 */ /* 0x000e620000002100 */
[----:B------:R-:W2:Y:S01]  /*94f0*/  S2UR UR5, SR_CgaCtaId ;  /* 0x00000000000579c3 */ /* 0x000ea20000008800 */
        /* <DEDUP_REMOVED lines=15> */
[----:B--2---:R-:W-:Y:S01]  /*95f0*/  ULEA UR4, UR5, UR4, 0x18 ;  /* 0x0000000405047291 */ /* 0x004fe2000f8ec03f */
[----:B------:R-:W-:-:S02]  /*9600*/  F2FP.BF16.F32.PACK_AB R145, R147, R146 ;  /* 0x000000929391723e */ /* 0x000fc400000010ff */
[----:B------:R-:W-:Y:S02]  /*9610*/  F2FP.BF16.F32.PACK_AB R208, R209, R208 ;  /* 0x000000d0d1d0723e */ /* 0x000fe400000010ff */
[----:B------:R-:W-:Y:S01]  /*9620*/  F2FP.BF16.F32.PACK_AB R56, R57, R56 ;  /* 0x000000383938723e */ /* 0x000fe200000010ff */
[----:B-1----:R-:W-:Y:S01]  /*9630*/  VIADD R2, R2, 0xffffff80 ;  /* 0xffffff8002027836 */ /* 0x002fe20000000000 */
        /* <DEDUP_REMOVED lines=12> */
[----:B------:R-:W1:Y:S01]  /*9700*/  S2R R39, SR_CTAID.X ;  /* 0x0000000000277919 */ /* 0x000e620000002500 */
[CC--:B------:R-:W-:Y:S01]  /*9710*/  LEA.HI R11, R9.reuse, R2.reuse, RZ, 0x5 ;  /* 0x00000002090b7211 */ /* 0x0c0fe200078f28ff */
[----:B------:R-:W2:Y:S01]  /*9720*/  LDC.64 R36, c[0x0][0x850] ;  /* 0x00021400ff247b82 */ /* 0x000ea20000000a00 */
        /* <DEDUP_REMOVED lines=13> */
[----:B------:R-:W3:Y:S01]  /*9800*/  LDC.64 R6, c[0x0][0x870] ;  /* 0x00021c00ff067b82 */ /* 0x000ee20000000a00 */
[----:B------:R-:W-:-:S02]  /*9810*/  SHF.R.S32.HI R9, RZ, 0x7, R9 ;  /* 0x00000007ff097819 */ /* 0x000fc40000011409 */
[----:B------:R-:W-:Y:S02]  /*9820*/  LOP3.LUT R3, R4, R3, RZ, 0x3c, !PT ;  /* 0x0000000304037212 */ /* 0x000fe400078e3cff */
[----:B------:R-:W-:Y:S01]  /*9830*/  F2FP.BF16.F32.PACK_AB R147, R151, R150 ;  /* 0x000000969793723e */ /* 0x000fe200000010ff */
[----:B------:R-:W-:Y:S01]  /*9840*/  IMAD R8, R9, 0xa, R8 ;  /* 0x0000000a09087824 */ /* 0x000fe200078e0208 */
[----:B------:R-:W-:Y:S01]  /*9850*/  F2FP.BF16.F32.PACK_AB R153, R155, R154 ;  /* 0x0000009a9b99723e */ /* 0x000fe200000010ff */
[----:B------:R-:W4:Y:S01]  /*9860*/  LDC.64 R4, c[0x0][0x870] ;  /* 0x00021c00ff047b82 */ /* 0x000f220000000a00 */
        /* <DEDUP_REMOVED lines=74> */
[----:B---3--:R-:W-:-:S03]  /*9d10*/  ISETP.NE.U32.AND P0, PT, R6, RZ, PT ;  /* 0x000000ff0600720c */ /* 0x008fc60003f05070 */
[----:B------:R3:W-:Y:S01]  /*9d20*/  STSM.16.MT88.4 [R3+0x7000], R128 ;  /* 0x0070008003007844 */ /* 0x0007e20000004200 */
[----:B------:R-:W-:Y:S01]  /*9d30*/  BAR.SYNC.DEFER_BLOCKING 0x1, 0x100 ;  /* 0x0044000000007b1d */ /* 0x000fe20000010000 */
[----:B------:R-:W-:Y:S01]  /*9d40*/  ISETP.NE.AND.EX P0, PT, R7, RZ, PT, P0 ;  /* 0x000000ff0700720c */ /* 0x000fe20003f05300 */
[----:B----4-:R-:W-:-:S06]  /*9d50*/  IMAD.WIDE R6, R234, 0x4, R4 ;  /* 0x00000004ea067825 */ /* 0x010fcc00078e0204 */
[----:B------:R-:W4:Y:S06]  /*9d60*/  LDC.64 R4, c[0x0][0x878] ;  /* 0x00021e00ff047b82 */ /* 0x000f2c0000000a00 */
[----:B------:R-:W2:Y:S01]  /*9d70*/  @P0 LDG.E R9, desc[UR8][R6.64] ;  /* 0x0000000806090981 */ /* 0x000ea2000c1e1900 */
[----:B------:R-:W-:Y:S01]  /*9d80*/  LOP3.LUT R11, R11, 0xffffffe0, RZ, 0xc0, !PT ;  /* 0xffffffe00b0b7812 */ /* 0x000fe200078ec0ff */
[----:B------:R-:W-:Y:S01]  /*9d90*/  ULDC UR5, c[0x0][0x808] ;  /* 0x0002020000057ab9 */ /* 0x000fe20000000800 */
[----:B------:R-:W0:Y:S01]  /*9da0*/  S2UR UR7, SR_CTAID.Y ;  /* 0x00000000000779c3 */ /* 0x000e220000002600 */
[----:B------:R-:W-:Y:S01]  /*9db0*/  IMAD.U32 R8, RZ, RZ, UR5 ;  /* 0x00000005ff087e24 */ /* 0x000fe2000f8e00ff */
[----:B----4-:R-:W-:Y:S01]  /*9dc0*/  ISETP.NE.U32.AND P1, PT, R4, RZ, PT ;  /* 0x000000ff0400720c */ /* 0x010fe20003f25070 */
[----:B------:R-:W-:-:S02]  /*9dd0*/  IMAD.IADD R11, R2, 0x1, -R11 ;  /* 0x00000001020b7824 */ /* 0x000fc400078e0a0b */
[----:B------:R-:W-:Y:S01]  /*9de0*/  IMAD.SHL.U32 R2, R0, 0x40, RZ ;  /* 0x0000004000027824 */ /* 0x000fe200078e00ff */
[----:B------:R-:W-:Y:S01]  /*9df0*/  ISETP.NE.AND.EX P1, PT, R5, RZ, PT, P1 ;  /* 0x000000ff0500720c */ /* 0x000fe20003f25310 */
[----:B------:R-:W-:Y:S01]  /*9e00*/  IMAD.SHL.U32 R28, R11, 0x8, RZ ;  /* 0x000000080b1c7824 */ /* 0x000fe200078e00ff */
[----:B------:R-:W-:Y:S02]  /*9e10*/  SHF.R.S32.HI R10, RZ, 0x1f, R11 ;  /* 0x0000001fff0a7819 */ /* 0x000fe4000001140b */
[----:B---3--:R-:W-:Y:S02]  /*9e20*/  LOP3.LUT R3, R2, 0x1c0, RZ, 0xc0, !PT ;  /* 0x000001c002037812 */ /* 0x008fe400078ec0ff */
[----:B------:R-:W-:Y:S02]  /*9e30*/  LEA.HI R10, R10, R11, RZ, 0x3 ;  /* 0x0000000b0a0a7211 */ /* 0x000fe400078f18ff */
[----:B------:R-:W-:Y:S02]  /*9e40*/  LOP3.LUT R2, R3, 0x38, R28, 0xf8, !PT ;  /* 0x0000003803027812 */ /* 0x000fe400078ef81c */
[----:B------:R-:W-:-:S03]  /*9e50*/  SHF.R.U32.HI R3, RZ, 0x3, R3 ;  /* 0x00000003ff037819 */ /* 0x000fc60000011603 */
[----:B------:R-:W3:Y:S01]  /*9e60*/  @P1 LDC.64 R4, c[0x0][0x878] ;  /* 0x00021e00ff041b82 */ /* 0x000ee20000000a00 */
[----:B------:R-:W-:Y:S02]  /*9e70*/  LOP3.LUT R3, R2, R3, RZ, 0x3c, !PT ;  /* 0x0000000302037212 */ /* 0x000fe400078e3cff */
[----:B------:R-:W-:-:S05]  /*9e80*/  SHF.R.S32.HI R10, RZ, 0x3, R10 ;  /* 0x00000003ff0a7819 */ /* 0x000fca000001140a */
[----:B------:R-:W-:Y:S01]  /*9e90*/  IMAD R10, R10, 0x1400, R3 ;  /* 0x000014000a0a7824 */ /* 0x000fe200078e0203 */
[----:B------:R-:W-:Y:S01]  /*9ea0*/  CS2R R2, SRZ ;  /* 0x0000000000027805 */ /* 0x000fe2000001ff00 */
[----:B---3--:R-:W-:-:S05]  /*9eb0*/  @P1 IMAD.WIDE R4, R234, 0x4, R4 ;  /* 0x00000004ea041825 */ /* 0x008fca00078e0204 */
[----:B------:R3:W5:Y:S01]  /*9ec0*/  @P1 LDG.E R8, desc[UR8][R4.64] ;  /* 0x0000000804081981 */ /* 0x000762000c1e1900 */
[----:B--2---:R-:W-:Y:S01]  /*9ed0*/  @P0 SHF.R.S32.HI R12, RZ, 0x1f, R9 ;  /* 0x0000001fff0c0819 */ /* 0x004fe20000011409 */
[----:B01-3--:R-:W-:Y:S06]  /*9ee0*/  @P1 BRA `(.L_x_508) ;  /* 0x0000000000141947 */ /* 0x00bfec0003800000 */
[----:B------:R-:W-:Y:S05]  /*9ef0*/  @!P0 BRA `(.L_x_508) ;  /* 0x0000000000108947 */ /* 0x000fea0003800000 */
[----:B------:R-:W-:Y:S02]  /*9f00*/  ULDC.64 UR8, c[0x0][0x208] ;  /* 0x0000820000087ab9 */ /* 0x000fe40000000a00 */
[----:B------:R-:W2:Y:S04]  /*9f10*/  LDG.E R5, desc[UR8][R6.64] ;  /* 0x0000000806057981 */ /* 0x000ea8000c1e1900 */
[----:B-----5:R-:W2:Y:S02]  /*9f20*/  LDG.E R8, desc[UR8][R6.64+0x4] ;  /* 0x0000040806087981 */ /* 0x020ea4000c1e1900 */
[----:B--2---:R-:W-:-:S07]  /*9f30*/  IMAD.IADD R8, R8, 0x1, -R5 ;  /* 0x0000000108087824 */ /* 0x004fce00078e0a05 */
.L_x_508:
        /* <DEDUP_REMOVED lines=21> */
[----:B------:R-:W-:Y:S01]  /*a090*/  SHF.R.S32.HI R29, RZ, 0x1f, R28 ;  /* 0x0000001fff1d7819 */ /* 0x000fe2000001141c */
        /* <DEDUP_REMOVED lines=37> */
.L_x_510:
[----:B------:R-:W-:Y:S05]  /*a2f0*/  BSYNC B1 ;  /* 0x0000000000017941 */ /* 0x000fea0003800000 */
.L_x_509:
        /* <DEDUP_REMOVED lines=16> */
.L_x_512:
[----:B------:R-:W-:Y:S05]  /*a400*/  BSYNC B1 ;  /* 0x0000000000017941 */ /* 0x000fea0003800000 */
.L_x_511:
        /* <DEDUP_REMOVED lines=19> */
.L_x_514:
[----:B------:R-:W-:Y:S05]  /*a540*/  BSYNC B1 ;  /* 0x0000000000017941 */ /* 0x000fea0003800000 */
.L_x_513:
        /* <DEDUP_REMOVED lines=18> */
.L_x_516:
[----:B------:R-:W-:Y:S05]  /*a670*/  BSYNC B1 ;  /* 0x0000000000017941 */ /* 0x000fea0003800000 */
.L_x_515:
        /* <DEDUP_REMOVED lines=19> */
.L_x_518:
[----:B------:R-:W-:Y:S05]  /*a7b0*/  BSYNC B1 ;  /* 0x0000000000017941 */ /* 0x000fea0003800000 */
.L_x_517:
        /* <DEDUP_REMOVED lines=19> */
.L_x_520:
[----:B------:R-:W-:Y:S05]  /*a8f0*/  BSYNC B1 ;  /* 0x0000000000017941 */ /* 0x000fea0003800000 */
.L_x_519:
        /* <DEDUP_REMOVED lines=20> */
.L_x_522:
[----:B------:R-:W-:Y:S05]  /*aa40*/  BSYNC B1 ;  /* 0x0000000000017941 */ /* 0x000fea0003800000 */
.L_x_521:
        /* <DEDUP_REMOVED lines=20> */
.L_x_524:
[----:B------:R-:W-:Y:S05]  /*ab90*/  BSYNC B1 ;  /* 0x0000000000017941 */ /* 0x000fea0003800000 */
.L_x_523:
        /* <DEDUP_REMOVED lines=20> */
.L_x_526:
[----:B------:R-:W-:Y:S05]  /*ace0*/  BSYNC B1 ;  /* 0x0000000000017941 */ /* 0x000fea0003800000 */
.L_x_525:
        /* <DEDUP_REMOVED lines=23> */
.L_x_528:
[----:B------:R-:W-:Y:S05]  /*ae60*/  BSYNC B1 ;  /* 0x0000000000017941 */ /* 0x000fea0003800000 */
.L_x_527:
        /* <DEDUP_REMOVED lines=44> */
.L_x_530:
[----:B------:R-:W-:Y:S05]  /*b130*/  BSYNC B1 ;  /* 0x0000000000017941 */ /* 0x000fea0003800000 */
.L_x_529:
        /* <DEDUP_REMOVED lines=18> */
.L_x_532:
[----:B------:R-:W-:Y:S05]  /*b260*/  BSYNC B1 ;  /* 0x0000000000017941 */ /* 0x000fea0003800000 */
.L_x_531:
        /* <DEDUP_REMOVED lines=18> */
.L_x_534:
[----:B------:R-:W-:Y:S05]  /*b390*/  BSYNC B1 ;  /* 0x0000000000017941 */ /* 0x000fea0003800000 */
.L_x_533:
        /* <DEDUP_REMOVED lines=18> */
.L_x_536:
[----:B------:R-:W-:Y:S05]  /*b4c0*/  BSYNC B1 ;  /* 0x0000000000017941 */ /* 0x000fea0003800000 */
.L_x_535:
        /* <DEDUP_REMOVED lines=16> */
.L_x_538:
[----:B------:R-:W-:Y:S05]  /*b5d0*/  BSYNC B1 ;  /* 0x0000000000017941 */ /* 0x000fea0003800000 */
.L_x_537:
        /* <DEDUP_REMOVED lines=16> */
.L_x_540:
[----:B------:R-:W-:Y:S05]  /*b6e0*/  BSYNC B1 ;  /* 0x0000000000017941 */ /* 0x000fea0003800000 */
.L_x_539:
        /* <DEDUP_REMOVED lines=16> */
.L_x_542:
[----:B------:R-:W-:Y:S05]  /*b7f0*/  BSYNC B1 ;  /* 0x0000000000017941 */ /* 0x000fea0003800000 */
.L_x_541:
        /* <DEDUP_REMOVED lines=16> */
.L_x_544:
[----:B------:R-:W-:Y:S05]  /*b900*/  BSYNC B1 ;  /* 0x0000000000017941 */ /* 0x000fea0003800000 */
.L_x_543:
        /* <DEDUP_REMOVED lines=16> */
.L_x_546:
[----:B------:R-:W-:Y:S05]  /*ba10*/  BSYNC B1 ;  /* 0x0000000000017941 */ /* 0x000fea0003800000 */
.L_x_545:
        /* <DEDUP_REMOVED lines=16> */
.L_x_507:
[----:B------:R-:W1:Y:S01]  /*bb20*/  LDC.64 R4, c[0x0][0x870] ;  /* 0x00021c00ff047b82 */ /* 0x000e620000000a00 */
[----:B------:R-:W-:-:S07]  /*bb30*/  ULDC.64 UR6, c[0x0][0x208] ;  /* 0x0000820000067ab9 */ /* 0x000fce0000000a00 */
[----:B------:R-:W2:Y:S01]  /*bb40*/  LDC.64 R2, c[0x0][0x870] ;  /* 0x00021c00ff027b82 */ /* 0x000ea20000000a00 */
[----:B------:R-:W3:Y:S01]  /*bb50*/  S2R R8, SR_TID.X ;  /* 0x0000000000087919 */ /* 0x000ee20000002100 */
[----:B------:R-:W4:Y:S06]  /*bb60*/  S2R R13, SR_CTAID.X ;  /* 0x00000000000d7919 */ /* 0x000f2c0000002500 */
[----:B------:R-:W0:Y:S01]  /*bb70*/  LDC.64 R14, c[0x0][0x820] ;  /* 0x00020800ff0e7b82 */ /* 0x000e220000000a00 */
[----:B-1----:R-:W-:-:S04]  /*bb80*/  ISETP.NE.U32.AND P1, PT, R4, RZ, PT ;  /* 0x000000ff0400720c */ /* 0x002fc80003f25070 */
[----:B------:R-:W-:Y:S01]  /*bb90*/  ISETP.NE.AND.EX P1, PT, R5, RZ, PT, P1 ;  /* 0x000000ff0500720c */ /* 0x000fe20003f25310 */
[----:B--2---:R-:W-:Y:S02]  /*bba0*/  IMAD.WIDE R4, R234, 0x4, R2 ;  /* 0x00000004ea047825 */ /* 0x004fe400078e0202 */
[----:B------:R-:W1:Y:S10]  /*bbb0*/  LDC.64 R2, c[0x0][0x878] ;  /* 0x00021e00ff027b82 */ /* 0x000e740000000a00 */
[----:B------:R-:W2:Y:S01]  /*bbc0*/  @P1 LDG.E R9, desc[UR6][R4.64] ;  /* 0x0000000604091981 */ /* 0x000ea2000c1e1900 */
[----:B------:R-:W-:Y:S01]  /*bbd0*/  ULDC UR4, c[0x0][0x808] ;  /* 0x0002020000047ab9 */ /* 0x000fe20000000800 */
[----:B---3--:R-:W-:Y:S01]  /*bbe0*/  VIADD R11, R8, 0xffffff80 ;  /* 0xffffff80080b7836 */ /* 0x008fe20000000000 */
[----:B------:R-:W3:Y:S01]  /*bbf0*/  S2UR UR5, SR_CTAID.Y ;  /* 0x00000000000579c3 */ /* 0x000ee20000002600 */
[----:B------:R-:W-:Y:S01]  /*bc00*/  IMAD.U32 R0, RZ, RZ, UR4 ;  /* 0x00000004ff007e24 */ /* 0x000fe2000f8e00ff */
[----:B-1----:R-:W-:-:S04]  /*bc10*/  ISETP.NE.U32.AND P0, PT, R2, RZ, PT ;  /* 0x000000ff0200720c */ /* 0x002fc80003f05070 */
[----:B------:R-:W-:-:S13]  /*bc20*/  ISETP.NE.AND.EX P0, PT, R3, RZ, PT, P0 ;  /* 0x000000ff0300720c */ /* 0x000fda0003f05300 */
[----:B------:R-:W1:Y:S01]  /*bc30*/  @P0 LDC.64 R2, c[0x0][0x878] ;  /* 0x00021e00ff020b82 */ /* 0x000e620000000a00 */
[----:B------:R-:W-:-:S04]  /*bc40*/  SHF.R.S32.HI R8, RZ, 0x1f, R11 ;  /* 0x0000001fff087819 */ /* 0x000fc8000001140b */
[----:B------:R-:W-:-:S04]  /*bc50*/  LEA.HI R8, R8, R11, RZ, 0x5 ;  /* 0x0000000b08087211 */ /* 0x000fc800078f28ff */
[----:B------:R-:W-:Y:S01]  /*bc60*/  SHF.R.S32.HI R17, RZ, 0x5, R8 ;  /* 0x00000005ff117819 */ /* 0x000fe20000011408 */
[----:B-1----:R-:W-:Y:S01]  /*bc70*/  @P0 IMAD.WIDE R6, R234, 0x4, R2 ;  /* 0x00000004ea060825 */ /* 0x002fe200078e0202 */
[----:B------:R-:W-:-:S04]  /*bc80*/  CS2R R2, SRZ ;  /* 0x0000000000027805 */ /* 0x000fc8000001ff00 */
[----:B------:R1:W5:Y:S01]  /*bc90*/  @P0 LDG.E R0, desc[UR6][R6.64] ;  /* 0x0000000606000981 */ /* 0x000362000c1e1900 */
[--C-:B--2---:R-:W-:Y:S01]  /*bca0*/  @P1 SHF.R.S32.HI R3, RZ, 0x1f, R9.reuse ;  /* 0x0000001fff031819 */ /* 0x104fe20000011409 */
[----:B------:R-:W-:Y:S01]  /*bcb0*/  @P1 IMAD.MOV.U32 R2, RZ, RZ, R9 ;  /* 0x000000ffff021224 */ /* 0x000fe200078e0009 */
[----:B01-34-:R-:W-:Y:S06]  /*bcc0*/  @P0 BRA `(.L_x_547) ;  /* 0x0000000000140947 */ /* 0x01bfec0003800000 */
[----:B------:R-:W-:Y:S05]  /*bcd0*/  @!P1 BRA `(.L_x_547) ;  /* 0x0000000000109947 */ /* 0x000fea0003800000 */
[----:B------:R-:W-:Y:S02]  /*bce0*/  ULDC.64 UR6, c[0x0][0x208] ;  /* 0x0000820000067ab9 */ /* 0x000fe40000000a00 */
[----:B------:R-:W2:Y:S04]  /*bcf0*/  LDG.E R7, desc[UR6][R4.64] ;  /* 0x0000000604077981 */ /* 0x000ea8000c1e1900 */
[----:B-----5:R-:W2:Y:S02]  /*bd00*/  LDG.E R0, desc[UR6][R4.64+0x4] ;  /* 0x0000040604007981 */ /* 0x020ea4000c1e1900 */
[----:B--2---:R-:W-:-:S07]  /*bd10*/  IMAD.IADD R0, R0, 0x1, -R7 ;  /* 0x0000000100007824 */ /* 0x004fce00078e0a07 */
.L_x_547:
[----:B------:R-:W-:Y:S01]  /*bd20*/  LOP3.LUT R4, R8, 0x1fffffe0, RZ, 0xc0, !PT ;  /* 0x1fffffe008047812 */ /* 0x000fe200078ec0ff */
[----:B------:R-:W-:Y:S01]  /*bd30*/  USHF.R.S32.HI UR6, URZ, 0x1f, UR5 ;  /* 0x0000001f3f067899 */ /* 0x000fe20008011405 */
[----:B-----5:R-:W-:Y:S01]  /*bd40*/  IMAD R12, R13, -0x50, R0 ;  /* 0xffffffb00d0c7824 */ /* 0x020fe200078e0200 */
[C---:B------:R-:W-:Y:S01]  /*bd50*/  IADD3 R2, P0, R17.reuse, R2, RZ ;  /* 0x0000000211027210 */ /* 0x040fe20007f1e0ff */
[----:B------:R-:W-:Y:S01]  /*bd60*/  VIADD R5, R17, 0x8 ;  /* 0x0000000811057836 */ /* 0x000fe20000000000 */
[----:B------:R-:W0:Y:S01]  /*bd70*/  LDC.64 R20, c[0x0][0x850] ;  /* 0x00021400ff147b82 */ /* 0x000e220000000a00 */
[----:B------:R-:W-:Y:S01]  /*bd80*/  IMAD.IADD R4, R11, 0x1, -R4 ;  /* 0x000000010b047824 */ /* 0x000fe200078e0a04 */
[----:B------:R-:W-:Y:S01]  /*bd90*/  LEA.HI.X.SX32 R3, R17, R3, 0x1, P0 ;  /* 0x0000000311037211 */ /* 0x000fe200000f0eff */
[----:B------:R-:W-:Y:S01]  /*bda0*/  IMAD R0, R14, UR6, RZ ;  /* 0x000000060e007c24 */ /* 0x000fe2000f8e02ff */
[-C--:B------:R-:W-:Y:S01]  /*bdb0*/  ISETP.GE.AND P6, PT, R5, R12.reuse, PT ;  /* 0x0000000c0500720c */ /* 0x080fe20003fc6270 */
[----:B------:R-:W-:Y:S01]  /*bdc0*/  IMAD.SHL.U32 R4, R4, 0x8, RZ ;  /* 0x0000000804047824 */ /* 0x000fe200078e00ff */
[CC--:B------:R-:W-:Y:S01]  /*bdd0*/  ISETP.GE.AND P0, PT, R17.reuse, R12.reuse, PT ;  /* 0x0000000c1100720c */ /* 0x0c0fe20003f06270 */
[----:B------:R-:W-:Y:S01]  /*bde0*/  VIADD R7, R17, 0x10 ;  /* 0x0000001011077836 */ /* 0x000fe20000000000 */
[----:B------:R-:W-:Y:S01]  /*bdf0*/  ULDC UR7, c[0x0][0x80c] ;  /* 0x0002030000077ab9 */ /* 0x000fe20000000800 */
[----:B------:R-:W-:Y:S01]  /*be00*/  IMAD R15, R15, UR5, R0 ;  /* 0x000000050f0f7c24 */ /* 0x000fe2000f8e0200 */
[----:B------:R-:W-:Y:S01]  /*be10*/  SHF.R.S32.HI R5, RZ, 0x1f, R4 ;  /* 0x0000001fff057819 */ /* 0x000fe20000011404 */
[----:B------:R-:W-:Y:S01]  /*be20*/  VIADD R9, R17, 0x18 ;  /* 0x0000001811097836 */ /* 0x000fe20000000000 */
[----:B------:R-:W-:Y:S01]  /*be30*/  SHF.R.S32.HI R0, RZ, 0x1f, R234 ;  /* 0x0000001fff007819 */ /* 0x000fe200000114ea */
[----:B------:R-:W-:Y:S01]  /*be40*/  ULDC.64 UR8, c[0x0][0x828] ;  /* 0x00020a0000087ab9 */ /* 0x000fe20000000a00 */
[-C--:B------:R-:W-:Y:S01]  /*be50*/  ISETP.GE.AND P5, PT, R7, R12.reuse, PT ;  /* 0x0000000c0700720c */ /* 0x080fe20003fa6270 */
[----:B------:R-:W-:Y:S01]  /*be60*/  IMAD.WIDE.U32 R6, R14, UR5, R4 ;  /* 0x000000050e067c25 */ /* 0x000fe2000f8e0004 */
[----:B------:R-:W-:Y:S01]  /*be70*/  ISETP.GE.OR P2, PT, R4, UR7, P0 ;  /* 0x0000000704007c0c */ /* 0x000fe20008746670 */
[----:B------:R-:W-:Y:S01]  /*be80*/  BSSY B1, `(.L_x_548) ;  /* 0x000001d000017945 */ /* 0x000fe20003800000 */
[----:B------:R-:W-:Y:S01]  /*be90*/  SEL R14, R0, RZ, !P1 ;  /* 0x000000ff000e7207 */ /* 0x000fe20004800000 */
[----:B------:R-:W-:Y:S01]  /*bea0*/  IMAD.IADD R7, R15, 0x1, R7 ;  /* 0x000000010f077824 */ /* 0x000fe200078e0207 */
[-C--:B------:R-:W-:Y:S01]  /*beb0*/  ISETP.GE.AND P4, PT, R9, R12.reuse, PT ;  /* 0x0000000c0900720c */ /* 0x080fe20003f86270 */
[----:B------:R-:W-:Y:S01]  /*bec0*/  VIADD R9, R17, 0x20 ;  /* 0x0000002011097836 */ /* 0x000fe20000000000 */
[----:B------:R-:W-:Y:S01]  /*bed0*/  SEL R15, R234, RZ, !P1 ;  /* 0x000000ffea0f7207 */ /* 0x000fe20004800000 */
[----:B------:R-:W-:Y:S01]  /*bee0*/  IMAD R0, R14, UR8, RZ ;  /* 0x000000080e007c24 */ /* 0x000fe2000f8e02ff */
[----:B------:R-:W-:Y:S01]  /*bef0*/  P2R R16, PR, RZ, 0x40 ;  /* 0x00000040ff107803 */ /* 0x000fe20000000000 */
[----:B------:R-:W-:Y:S01]  /*bf00*/  IMAD.WIDE R2, R13, 0x50, R2 ;  /* 0x000000500d027825 */ /* 0x000fe200078e0202 */
[----:B------:R-:W-:-:S02]  /*bf10*/  ISETP.GE.AND P3, PT, R9, R12, PT ;  /* 0x0000000c0900720c */ /* 0x000fc40003f66270 */
[----:B------:R-:W-:Y:S01]  /*bf20*/  P2R R18, PR, RZ, 0x20 ;  /* 0x00000020ff127803 */ /* 0x000fe20000000000 */
[C---:B------:R-:W-:Y:S01]  /*bf30*/  IMAD R9, R15.reuse, UR9, R0 ;  /* 0x000000090f097c24 */ /* 0x040fe2000f8e0200 */
[----:B------:R-:W-:Y:S01]  /*bf40*/  P2R R22, PR, RZ, 0x10 ;  /* 0x00000010ff167803 */ /* 0x000fe20000000000 */
[----:B------:R-:W-:Y:S01]  /*bf50*/  IMAD.WIDE.U32 R10, R15, UR8, R6 ;  /* 0x000000080f0a7c25 */ /* 0x000fe2000f8e0006 */
[----:B------:R-:W-:Y:S02]  /*bf60*/  P2R R24, PR, RZ, 0x8 ;  /* 0x00000008ff187803 */ /* 0x000fe40000000000 */
[----:B------:R-:W-:Y:S01]  /*bf70*/  ISETP.GE.OR P1, PT, R4, UR7, P6 ;  /* 0x0000000704007c0c */ /* 0x000fe2000b726670 */
[----:B------:R-:W-:Y:S01]  /*bf80*/  IMAD.IADD R9, R11, 0x1, R9 ;  /* 0x000000010b097824 */ /* 0x000fe200078e0209 */
[----:B------:R-:W-:Y:S11]  /*bf90*/  @P2 BRA `(.L_x_549) ;  /* 0x00000000002c2947 */ /* 0x000ff60003800000 */
        /* <DEDUP_REMOVED lines=11> */
.L_x_549:
[----:B------:R-:W-:Y:S05]  /*c050*/  BSYNC B1 ;  /* 0x0000000000017941 */ /* 0x000fea0003800000 */
.L_x_548:
        /* <DEDUP_REMOVED lines=17> */
.L_x_551:
[----:B------:R-:W-:Y:S05]  /*c170*/  BSYNC B1 ;  /* 0x0000000000017941 */ /* 0x000fea0003800000 */
.L_x_550:
        /* <DEDUP_REMOVED lines=17> */
.L_x_553:
[----:B------:R-:W-:Y:S05]  /*c290*/  BSYNC B1 ;  /* 0x0000000000017941 */ /* 0x000fea0003800000 */
.L_x_552:
        /* <DEDUP_REMOVED lines=18> */
.L_x_555:
[----:B------:R-:W-:Y:S05]  /*c3c0*/  BSYNC B1 ;  /* 0x0000000000017941 */ /* 0x000fea0003800000 */
.L_x_554:
        /* <DEDUP_REMOVED lines=17> */
.L_x_557:
[----:B------:R-:W-:Y:S05]  /*c4e0*/  BSYNC B1 ;  /* 0x0000000000017941 */ /* 0x000fea0003800000 */
.L_x_556:
        /* <DEDUP_REMOVED lines=20> */
.L_x_559:
[----:B------:R-:W-:Y:S05]  /*c630*/  BSYNC B1 ;  /* 0x0000000000017941 */ /* 0x000fea0003800000 */
.L_x_558:
        /* <DEDUP_REMOVED lines=22> */
.L_x_561:
[----:B------:R-:W-:Y:S05]  /*c7a0*/  BSYNC B1 ;  /* 0x0000000000017941 */ /* 0x000fea0003800000 */
.L_x_560:
        /* <DEDUP_REMOVED lines=18> */
.L_x_563:
[----:B------:R-:W-:Y:S05]  /*c8d0*/  BSYNC B1 ;  /* 0x0000000000017941 */ /* 0x000fea0003800000 */
.L_x_562:
        /* <DEDUP_REMOVED lines=18> */
.L_x_565:
[----:B------:R-:W-:Y:S05]  /*ca00*/  BSYNC B1 ;  /* 0x0000000000017941 */ /* 0x000fea0003800000 */
.L_x_564:
        /* <DEDUP_REMOVED lines=18> */
.L_x_567:
[----:B------:R-:W-:Y:S05]  /*cb30*/  BSYNC B1 ;  /* 0x0000000000017941 */ /* 0x000fea0003800000 */
.L_x_566:
        /* <DEDUP_REMOVED lines=43> */
.L_x_569:
[----:B------:R-:W-:Y:S05]  /*cdf0*/  BSYNC B1 ;  /* 0x0000000000017941 */ /* 0x000fea0003800000 */
.L_x_568:
        /* <DEDUP_REMOVED lines=17> */
.L_x_571:
[----:B------:R-:W-:Y:S05]  /*cf10*/  BSYNC B1 ;  /* 0x0000000000017941 */ /* 0x000fea0003800000 */
.L_x_570:
        /* <DEDUP_REMOVED lines=17> */
.L_x_573:
[----:B------:R-:W-:Y:S05]  /*d030*/  BSYNC B1 ;  /* 0x0000000000017941 */ /* 0x000fea0003800000 */
.L_x_572:
        /* <DEDUP_REMOVED lines=17> */
.L_x_575:
[----:B------:R-:W-:Y:S05]  /*d150*/  BSYNC B1 ;  /* 0x0000000000017941 */ /* 0x000fea0003800000 */
.L_x_574:
        /* <DEDUP_REMOVED lines=16> */
.L_x_577:
[----:B------:R-:W-:Y:S05]  /*d260*/  BSYNC B1 ;  /* 0x0000000000017941 */ /* 0x000fea0003800000 */
.L_x_576:
        /* <DEDUP_REMOVED lines=16> */
.L_x_579:
[----:B------:R-:W-:Y:S05]  /*d370*/  BSYNC B1 ;  /* 0x0000000000017941 */ /* 0x000fea0003800000 */
.L_x_578:
        /* <DEDUP_REMOVED lines=16> */
.L_x_581:
[----:B------:R-:W-:Y:S05]  /*d480*/  BSYNC B1 ;  /* 0x0000000000017941 */ /* 0x000fea0003800000 */
.L_x_580:
        /* <DEDUP_REMOVED lines=16> */
.L_x_583:
[----:B------:R-:W-:Y:S05]  /*d590*/  BSYNC B1 ;  /* 0x0000000000017941 */ /* 0x000fea0003800000 */
.L_x_582:
        /* <DEDUP_REMOVED lines=16> */
.L_x_585:
[----:B------:R-:W-:Y:S05]  /*d6a0*/  BSYNC B1 ;  /* 0x0000000000017941 */ /* 0x000fea0003800000 */
.L_x_584:
        /* <DEDUP_REMOVED lines=16> */
.L_x_475:
[----:B------:R-:W-:-:S08]  /*d7b0*/  NOP ;  /* 0x0000000000007918 */ /* 0x000fd00000000000 */
[----:B------:R-:W0:-:S00]  /*d7c0*/  USETMAXREG.DEALLOC.CTAPOOL 0x18 ;  /* 0x00000018000079c8 */ /* 0x000e0000080e0500 */
[----:B0-----:R-:W-:-:S06]  /*d7d0*/  LOP3.LUT R0, R0, 0x3, RZ, 0xc0, !PT ;  /* 0x0000000300007812 */ /* 0x001fcc00078ec0ff */
[----:B------:R-:W0:Y:S02]  /*d7e0*/  SHFL.IDX PT, R0, R0, RZ, 0x1f ;  /* 0x00001fff00007589 */ /* 0x000e2400000e0000 */
[----:B0-----:R-:W-:-:S13]  /*d7f0*/  ISETP.NE.AND P0, PT, R0, RZ, PT ;  /* 0x000000ff0000720c */ /* 0x001fda0003f05270 */
[----:B------:R-:W-:Y:S05]  /*d800*/  @P0 BRA `(.L_x_480) ;  /* 0x0000002000b80947 */ /* 0x000fea0003800000 */
[----:B------:R-:W-:Y:S01]  /*d810*/  ULDC.64 UR4, c[0x0][0x8d8] ;  /* 0x0002360000047ab9 */ /* 0x000fe20000000a00 */
[----:B------:R-:W0:Y:S01]  /*d820*/  S2UR UR10, SR_CTAID.X ;  /* 0x00000000000a79c3 */ /* 0x000e220000002500 */
[----:B------:R-:W-:-:S04]  /*d830*/  ISETP.NE.U32.AND P0, PT, RZ, UR4, PT ;  /* 0x00000004ff007c0c */ /* 0x000fc8000bf05070 */
[----:B------:R-:W-:-:S03]  /*d840*/  ISETP.NE.AND.EX P0, PT, RZ, UR5, PT, P0 ;  /* 0x00000005ff007c0c */ /* 0x000fc6000bf05300 */
[----:B------:R-:W1:Y:S08]  /*d850*/  S2UR UR21, SR_CTAID.Z ;  /* 0x00000000001579c3 */ /* 0x000e700000002700 */
[----:B------:R-:W2:Y:S02]  /*d860*/  S2UR UR20, SR_CTAID.Y ;  /* 0x00000000001479c3 */ /* 0x000ea40000002600 */
[----:B------:R-:W-:Y:S05]  /*d870*/  @!P0 BRA `(.L_x_586) ;  /* 0x0000000000208947 */ /* 0x000fea0003800000 */
[----:B------:R-:W-:Y:S01]  /*d880*/  ULDC.64 UR4, c[0x0][0x8d8] ;  /* 0x0002360000047ab9 */ /* 0x000fe20000000a00 */
[----:B------:R-:W-:Y:S01]  /*d890*/  ULDC.64 UR6, c[0x0][0x208] ;  /* 0x0000820000067ab9 */ /* 0x000fe20000000a00 */
[----:B-1----:R-:W-:-:S06]  /*d8a0*/  UIMAD.WIDE UR4, UR21, 0x4, UR4 ;  /* 0x00000004150478a5 */ /* 0x002fcc000f8e0204 */
[----:B------:R-:W-:Y:S02]  /*d8b0*/  IMAD.U32 R2, RZ, RZ, UR4 ;  /* 0x00000004ff027e24 */ /* 0x000fe4000f8e00ff */
[----:B------:R-:W-:-:S05]  /*d8c0*/  IMAD.U32 R3, RZ, RZ, UR5 ;  /* 0x00000005ff037e24 */ /* 0x000fca000f8e00ff */
[----:B------:R-:W3:Y:S02]  /*d8d0*/  LDG.E R2, desc[UR6][R2.64] ;  /* 0x0000000602027981 */ /* 0x000ee4000c1e1900 */
[----:B---3--:R-:W-:Y:S01]  /*d8e0*/  R2UR UR5, R2 ;  /* 0x00000000020572ca */ /* 0x008fe200000e0000 */
[----:B------:R-:W-:-:S14]  /*d8f0*/  BRA `(.L_x_587) ;  /* 0x0000000000407947 */ /* 0x000fdc0003800000 */
.L_x_586:
[----:B------:R-:W-:Y:S02]  /*d900*/  ULDC.64 UR4, c[0x0][0x8d0] ;  /* 0x0002340000047ab9 */ /* 0x000fe40000000a00 */
[----:B------:R-:W-:-:S04]  /*d910*/  ISETP.NE.U32.AND P0, PT, RZ, UR4, PT ;  /* 0x00000004ff007c0c */ /* 0x000fc8000bf05070 */
[----:B------:R-:W-:-:S13]  /*d920*/  ISETP.NE.AND.EX P0, PT, RZ, UR5, PT, P0 ;  /* 0x00000005ff007c0c */ /* 0x000fda000bf05300 */
[----:B------:R-:W-:Y:S05]  /*d930*/  @!P0 BRA `(.L_x_588) ;  /* 0x00000000002c8947 */ /* 0x000fea0003800000 */
[----:B------:R-:W-:Y:S01]  /*d940*/  ULDC.64 UR4, c[0x0][0x8d0] ;  /* 0x0002340000047ab9 */ /* 0x000fe20000000a00 */
[----:B------:R-:W-:Y:S01]  /*d950*/  ULDC.64 UR6, c[0x0][0x208] ;  /* 0x0000820000067ab9 */ /* 0x000fe20000000a00 */
[----:B-1----:R-:W-:-:S06]  /*d960*/  UIMAD.WIDE UR4, UR21, 0x4, UR4 ;  /* 0x00000004150478a5 */ /* 0x002fcc000f8e0204 */
[----:B------:R-:W-:Y:S02]  /*d970*/  IMAD.U32 R2, RZ, RZ, UR4 ;  /* 0x00000004ff027e24 */ /* 0x000fe4000f8e00ff */
[----:B------:R-:W-:-:S05]  /*d980*/  IMAD.U32 R3, RZ, RZ, UR5 ;  /* 0x00000005ff037e24 */ /* 0x000fca000f8e00ff */
[----:B------:R-:W3:Y:S04]  /*d990*/  LDG.E R0, desc[UR6][R2.64] ;  /* 0x0000000602007981 */ /* 0x000ee8000c1e1900 */
[----:B------:R-:W4:Y:S01]  /*d9a0*/  LDG.E R4, desc[UR6][R2.64+0x4] ;  /* 0x0000040602047981 */ /* 0x000f22000c1e1900 */
[----:B---3--:R-:W-:Y:S02]  /*d9b0*/  R2UR UR5, R0 ;  /* 0x00000000000572ca */ /* 0x008fe400000e0000 */
[----:B----4-:R-:W-:-:S13]  /*d9c0*/  R2UR UR4, R4 ;  /* 0x00000000040472ca */ /* 0x010fda00000e0000 */
[----:B------:R-:W-:Y:S01]  /*d9d0*/  UIADD3 UR5, -UR5, UR4, URZ ;  /* 0x0000000405057290 */ /* 0x000fe2000fffe13f */
[----:B------:R-:W-:Y:S11]  /*d9e0*/  BRA `(.L_x_587) ;  /* 0x0000000000047947 */ /* 0x000ff60003800000 */
.L_x_588:
[----:B------:R-:W-:-:S05]  /*d9f0*/  ULDC UR5, c[0x0][0x8bc] ;  /* 0x00022f0000057ab9 */ /* 0x000fca0000000800 */
.L_x_587:
[----:B0-----:R-:W-:Y:S01]  /*da00*/  UIMAD UR4, UR10, 0x50, URZ ;  /* 0x000000500a0478a4 */ /* 0x001fe2000f8e023f */
[----:B------:R-:W-:Y:S02]  /*da10*/  IMAD.MOV.U32 R4, RZ, RZ, 0x1 ;  /* 0x00000001ff047424 */ /* 0x000fe400078e00ff */
[----:B------:R-:W-:Y:S01]  /*da20*/  IMAD.MOV.U32 R12, RZ, RZ, RZ ;  /* 0x000000ffff0c7224 */ /* 0x000fe200078e00ff */
[----:B------:R-:W-:Y:S01]  /*da30*/  UISETP.GE.AND UP0, UPT, UR4, UR5, UPT ;  /* 0x000000050400728c */ /* 0x000fe2000bf06270 */
[----:B------:R-:W-:-:S03]  /*da40*/  IMAD.MOV.U32 R13, RZ, RZ, 0x1 ;  /* 0x00000001ff0d7424 */ /* 0x000fc600078e00ff */
[----:B-1----:R-:W-:-:S06]  /*da50*/  USEL UR21, UR21, 0xffffffff, !UP0 ;  /* 0xffffffff15157887 */ /* 0x002fcc000c000000 */
[----:B------:R-:W-:-:S13]  /*da60*/  ISETP.LE.AND P0, PT, RZ, UR21, PT ;  /* 0x00000015ff007c0c */ /* 0x000fda000bf03270 */
[----:B------:R-:W-:Y:S05]  /*da70*/  @!P0 BRA `(.L_x_589) ;  /* 0x0000001c00948947 */ /* 0x000fea0003800000 */
[----:B------:R-:W-:Y:S01]  /*da80*/  ULDC.64 UR14, c[0x0][0x770] ;  /* 0x0001dc00000e7ab9 */ /* 0x000fe20000000a00 */
[----:B------:R-:W-:Y:S01]  /*da90*/  ULDC.64 UR8, c[0x0][0x770] ;  /* 0x0001dc0000087ab9 */ /* 0x000fe20000000a00 */
[----:B------:R-:W-:Y:S02]  /*daa0*/  UISETP.NE.U32.AND UP1, UPT, UR14, URZ, UPT ;  /* 0x0000003f0e00728c */ /* 0x000fe4000bf25070 */
[----:B------:R-:W-:Y:S02]  /*dab0*/  UIMAD.WIDE UR8, UR21, 0x4, UR8 ;  /* 0x00000004150878a5 */ /* 0x000fe4000f8e0208 */
[----:B------:R-:W-:Y:S01]  /*dac0*/  UISETP.NE.AND.EX UP1, UPT, UR15, URZ, UPT, UP1 ;  /* 0x0000003f0f00728c */ /* 0x000fe2000bf25310 */
[----:B------:R-:W-:Y:S01]  /*dad0*/  ULDC.64 UR16, c[0x0][0x208] ;  /* 0x0000820000107ab9 */ /* 0x000fe20000000a00 */
[----:B------:R-:W-:Y:S02]  /*dae0*/  ULDC.64 UR6, c[0x0][0x778] ;  /* 0x0001de0000067ab9 */ /* 0x000fe40000000a00 */
[----:B------:R-:W-:Y:S01]  /*daf0*/  IMAD.U32 R2, RZ, RZ, UR8 ;  /* 0x00000008ff027e24 */ /* 0x000fe2000f8e00ff */
[----:B------:R-:W-:Y:S01]  /*db00*/  ULDC.64 UR12, c[0x0][0x780] ;  /* 0x0001e000000c7ab9 */ /* 0x000fe20000000a00 */
[----:B------:R-:W-:Y:S01]  /*db10*/  PLOP3.LUT P1, PT, PT, PT, UP1, 0x80, 0x0 ;  /* 0x000000000000781c */ /* 0x000fe20003f2f018 */
[----:B------:R-:W-:Y:S01]  /*db20*/  IMAD.U32 R3, RZ, RZ, UR9 ;  /* 0x00000009ff037e24 */ /* 0x000fe2000f8e00ff */
[----:B------:R-:W-:-:S02]  /*db30*/  UISETP.NE.U32.AND UP0, UPT, UR6, URZ, UPT ;  /* 0x0000003f0600728c */ /* 0x000fc4000bf05070 */
[----:B------:R-:W-:Y:S02]  /*db40*/  UISETP.NE.U32.AND UP2, UPT, UR12, URZ, UPT ;  /* 0x0000003f0c00728c */ /* 0x000fe4000bf45070 */
[----:B------:R-:W-:Y:S02]  /*db50*/  UISETP.NE.AND.EX UP0, UPT, UR7, URZ, UPT, UP0 ;  /* 0x0000003f0700728c */ /* 0x000fe4000bf05300 */
[----:B------:R-:W-:-:S03]  /*db60*/  UISETP.NE.AND.EX UP2, UPT, UR13, URZ, UPT, UP2 ;  /* 0x0000003f0d00728c */ /* 0x000fc6000bf45320 */
[----:B------:R-:W-:Y:S02]  /*db70*/  ULDC.64 UR12, c[0x0][0x778] ;  /* 0x0001de00000c7ab9 */ /* 0x000fe40000000a00 */
[----:B------:R-:W3:Y:S01]  /*db80*/  @P1 LDG.E R7, desc[UR16][R2.64] ;  /* 0x0000001002071981 */ /* 0x000ee2000c1e1900 */
[----:B------:R-:W-:Y:S01]  /*db90*/  PLOP3.LUT P2, PT, PT, PT, UP0, 0x80, 0x0 ;  /* 0x000000000000781c */ /* 0x000fe20003f4f008 */
[----:B------:R-:W-:Y:S01]  /*dba0*/  UIMAD.WIDE UR12, UR21, 0x4, UR12 ;  /* 0x00000004150c78a5 */ /* 0x000fe2000f8e020c */
[----:B------:R-:W-:Y:S01]  /*dbb0*/  PLOP3.LUT P3, PT, PT, PT, UP2, 0x80, 0x0 ;  /* 0x000000000000781c */ /* 0x000fe20003f6f028 */
[----:B------:R0:W4:Y:S02]  /*dbc0*/  @P1 LDG.E R0, desc[UR16][R2.64] ;  /* 0x0000001002001981 */ /* 0x000124000c1e1900 */
[----:B------:R-:W-:Y:S02]  /*dbd0*/  @UP2 ULDC.64 UR6, c[0x0][0x780] ;  /* 0x0001e00000062ab9 */ /* 0x000fe40000000a00 */
[----:B------:R-:W-:Y:S01]  /*dbe0*/  @UP2 UIMAD.WIDE UR6, UR21, 0x4, UR6 ;  /* 0x00000004150628a5 */ /* 0x000fe2000f8e0206 */
[----:B0-----:R-:W-:-:S02]  /*dbf0*/  IMAD.U32 R2, RZ, RZ, UR12 ;  /* 0x0000000cff027e24 */ /* 0x001fc4000f8e00ff */
[----:B------:R-:W-:-:S05]  /*dc00*/  IMAD.U32 R3, RZ, RZ, UR13 ;  /* 0x0000000dff037e24 */ /* 0x000fca000f8e00ff */
[----:B------:R0:W5:Y:S02]  /*dc10*/  @P2 LDG.E R5, desc[UR16][R2.64] ;  /* 0x0000001002052981 */ /* 0x000164000c1e1900 */
[----:B0-----:R-:W-:Y:S02]  /*dc20*/  IMAD.U32 R2, RZ, RZ, UR6 ;  /* 0x00000006ff027e24 */ /* 0x001fe4000f8e00ff */
[----:B------:R-:W-:-:S05]  /*dc30*/  IMAD.U32 R3, RZ, RZ, UR7 ;  /* 0x00000007ff037e24 */ /* 0x000fca000f8e00ff */
[----:B------:R-:W2:Y:S01]  /*dc40*/  @P3 LDG.E R6, desc[UR16][R2.64] ;  /* 0x0000001002063981 */ /* 0x000ea2000c1e1900 */
[----:B------:R-:W-:Y:S01]  /*dc50*/  ULDC.64 UR16, c[0x0][0x788] ;  /* 0x0001e20000107ab9 */ /* 0x000fe20000000a00 */
[----:B------:R-:W-:Y:S01]  /*dc60*/  UMOV UR54, URZ ;  /* 0x0000003f00367c82 */ /* 0x000fe20008000000 */
[----:B------:R-:W-:Y:S01]  /*dc70*/  ISETP.NE.U32.AND P0, PT, RZ, UR16, PT ;  /* 0x00000010ff007c0c */ /* 0x000fe2000bf05070 */
[----:B------:R-:W-:-:S03]  /*dc80*/  UMOV UR11, URZ ;  /* 0x0000003f000b7c82 */ /* 0x000fc60008000000 */
[----:B------:R-:W-:Y:S02]  /*dc90*/  ISETP.NE.AND.EX P0, PT, RZ, UR17, PT, P0 ;  /* 0x00000011ff007c0c */ /* 0x000fe4000bf05300 */
[----:B---3--:R-:W-:Y:S02]  /*dca0*/  @P1 R2UR UR5, R7 ;  /* 0x00000000070512ca */ /* 0x008fe400000e0000 */
[----:B----4-:R-:W-:-:S11]  /*dcb0*/  @P1 R2UR UR54, R0 ;  /* 0x00000000003612ca */ /* 0x010fd600000e0000 */
[----:B------:R-:W-:-:S04]  /*dcc0*/  @UP1 ULEA UR5, UR21, UR5, 0x6 ;  /* 0x0000000515051291 */ /* 0x000fc8000f8e303f */
[----:B------:R-:W-:-:S04]  /*dcd0*/  @UP1 USHF.R.S32.HI UR6, URZ, 0x1f, UR5 ;  /* 0x0000001f3f061899 */ /* 0x000fc80008011405 */
[----:B------:R-:W-:Y:S01]  /*dce0*/  @UP1 ULEA.HI UR6, UR6, UR5, URZ, 0x6 ;  /* 0x0000000506061291 */ /* 0x000fe2000f8f303f */
[----:B-----5:R-:W-:Y:S02]  /*dcf0*/  @P2 R2UR UR11, R5 ;  /* 0x00000000050b22ca */ /* 0x020fe400000e0000 */
[----:B------:R-:W-:Y:S01]  /*dd00*/  ULDC UR5, c[0x0][0x280] ;  /* 0x0000a00000057ab9 */ /* 0x000fe20000000800 */
[----:B------:R-:W-:-:S04]  /*dd10*/  @UP1 ULOP3.LUT UR7, UR6, 0xffffffc0, URZ, 0xc0, !UPT ;  /* 0xffffffc006071892 */ /* 0x000fc8000f8ec03f */
[----:B------:R-:W-:Y:S01]  /*dd20*/  @UP1 USHF.R.S32.HI UR16, URZ, 0x1f, UR7 ;  /* 0x0000001f3f101899 */ /* 0x000fe20008011407 */
[----:B--2---:R-:W-:Y:S01]  /*dd30*/  @P3 R2UR UR5, R6 ;  /* 0x00000000060532ca */ /* 0x004fe200000e0000 */
[----:B------:R-:W-:-:S14]  /*dd40*/  @P3 BRA `(.L_x_590) ;  /* 0x0000000000243947 */ /* 0x000fdc0003800000 */
[----:B------:R-:W-:Y:S05]  /*dd50*/  @!P1 BRA `(.L_x_590) ;  /* 0x0000000000209947 */ /* 0x000fea0003800000 */
[----:B------:R-:W-:Y:S01]  /*dd60*/  IMAD.U32 R2, RZ, RZ, UR8 ;  /* 0x00000008ff027e24 */ /* 0x000fe2000f8e00ff */
[----:B------:R-:W-:Y:S01]  /*dd70*/  ULDC.64 UR18, c[0x0][0x208] ;  /* 0x0000820000127ab9 */ /* 0x000fe20000000a00 */
[----:B------:R-:W-:-:S05]  /*dd80*/  IMAD.U32 R3, RZ, RZ, UR9 ;  /* 0x00000009ff037e24 */ /* 0x000fca000f8e00ff */
[----:B------:R-:W2:Y:S04]  /*dd90*/  LDG.E R0, desc[UR18][R2.64] ;  /* 0x0000001202007981 */ /* 0x000ea8000c1e1900 */
[----:B------:R-:W3:Y:S01]  /*dda0*/  LDG.E R5, desc[UR18][R2.64+0x4] ;  /* 0x0000041202057981 */ /* 0x000ee2000c1e1900 */
[----:B--2---:R-:W-:Y:S02]  /*ddb0*/  R2UR UR6, R0 ;  /* 0x00000000000672ca */ /* 0x004fe400000e0000 */
[----:B---3--:R-:W-:-:S13]  /*ddc0*/  R2UR UR5, R5 ;  /* 0x00000000050572ca */ /* 0x008fda00000e0000 */
[----:B------:R-:W-:-:S12]  /*ddd0*/  UIADD3 UR5, -UR6, UR5, URZ ;  /* 0x0000000506057290 */ /* 0x000fd8000fffe13f */
.L_x_590:
[----:B------:R-:W-:Y:S01]  /*dde0*/  UMOV UR38, URZ ;  /* 0x0000003f00267c82 */ /* 0x000fe20008000000 */
[----:B------:R-:W-:Y:S01]  /*ddf0*/  UMOV UR39, URZ ;  /* 0x0000003f00277c82 */ /* 0x000fe20008000000 */
[----:B------:R-:W-:Y:S01]  /*de00*/  ULDC UR6, c[0x0][0x290] ;  /* 0x0000a40000067ab9 */ /* 0x000fe20000000800 */
[----:B------:R-:W-:Y:S01]  /*de10*/  @UP1 UMOV UR38, UR7 ;  /* 0x0000000700261c82 */ /* 0x000fe20008000000 */
[----:B------:R-:W-:Y:S01]  /*de20*/  @UP1 UMOV UR39, UR16 ;  /* 0x0000001000271c82 */ /* 0x000fe20008000000 */
[----:B------:R-:W-:Y:S05]  /*de30*/  @!P0 BRA `(.L_x_591) ;  /* 0x0000000000208947 */ /* 0x000fea0003800000 */
[----:B------:R-:W-:Y:S01]  /*de40*/  ULDC.64 UR6, c[0x0][0x788] ;  /* 0x0001e20000067ab9 */ /* 0x000fe20000000a00 */
[----:B------:R-:W-:Y:S01]  /*de50*/  ULDC.64 UR8, c[0x0][0x208] ;  /* 0x0000820000087ab9 */ /* 0x000fe20000000a00 */
[----:B------:R-:W-:-:S06]  /*de60*/  UIMAD.WIDE UR6, UR21, 0x4, UR6 ;  /* 0x00000004150678a5 */ /* 0x000fcc000f8e0206 */
[----:B------:R-:W-:Y:S02]  /*de70*/  IMAD.U32 R2, RZ, RZ, UR6 ;  /* 0x00000006ff027e24 */ /* 0x000fe4000f8e00ff */
[----:B------:R-:W-:-:S05]  /*de80*/  IMAD.U32 R3, RZ, RZ, UR7 ;  /* 0x00000007ff037e24 */ /* 0x000fca000f8e00ff */
[----:B------:R-:W2:Y:S02]  /*de90*/  LDG.E R2, desc[UR8][R2.64] ;  /* 0x0000000802027981 */ /* 0x000ea4000c1e1900 */
[----:B--2---:R-:W-:Y:S01]  /*dea0*/  R2UR UR6, R2 ;  /* 0x00000000020672ca */ /* 0x004fe200000e0000 */
[----:B------:R-:W-:-:S14]  /*deb0*/  BRA `(.L_x_592) ;  /* 0x0000000000247947 */ /* 0x000fdc0003800000 */
.L_x_591:
        /* <DEDUP_REMOVED lines=9> */
.L_x_592:
[----:B------:R-:W-:Y:S01]  /*df50*/  UIADD3 UR7, -UR6, UR5, UR4 ;  /* 0x0000000506077290 */ /* 0x000fe2000fffe104 */
[----:B------:R-:W-:Y:S01]  /*df60*/  ISETP.LE.AND P0, PT, RZ, UR10, PT ;  /* 0x0000000aff007c0c */ /* 0x000fe2000bf03270 */
[----:B------:R-:W-:Y:S02]  /*df70*/  ULDC UR8, c[0x0][0x74c] ;  /* 0x0001d30000087ab9 */ /* 0x000fe40000000800 */
[----:B------:R-:W-:Y:S02]  /*df80*/  UIADD3 UR8, UR7, -UR8, URZ ;  /* 0x8000000807087290 */ /* 0x000fe4000fffe03f */
[----:B------:R-:W-:Y:S02]  /*df90*/  UIADD3 UR7, UR5, 0x3f, URZ ;  /* 0x0000003f05077890 */ /* 0x000fe4000fffe03f */
        /* <DEDUP_REMOVED lines=9> */
[----:B------:R-:W-:Y:S07]  /*e030*/  @!P0 BRA `(.L_x_593) ;  /* 0x00000000001c8947 */ /* 0x000fee0003800000 */
[----:B------:R-:W-:Y:S01]  /*e040*/  UIADD3 UR5, UR4, 0x8f, UR5 ;  /* 0x0000008f04057890 */ /* 0x000fe2000fffe005 */
[----:B------:R-:W-:-:S03]  /*e050*/  ULDC UR7, c[0x0][0x748] ;  /* 0x0001d20000077ab9 */ /* 0x000fc60000000800 */
[----:B------:R-:W-:-:S04]  /*e060*/  UIADD3 UR5, UR5, UR7, -UR6 ;  /* 0x0000000705057290 */ /* 0x000fc8000fffe806 */
[----:B------:R-:W-:-:S04]  /*e070*/  USHF.R.S32.HI UR6, URZ, 0x1f, UR5 ;  /* 0x0000001f3f067899 */ /* 0x000fc80008011405 */
[----:B------:R-:W-:-:S04]  /*e080*/  ULEA.HI UR6, UR6, UR5, URZ, 0x6 ;  /* 0x0000000506067291 */ /* 0x000fc8000f8f303f */
[----:B------:R-:W-:-:S06]  /*e090*/  USHF.R.S32.HI UR6, URZ, 0x6, UR6 ;  /* 0x000000063f067899 */ /* 0x000fcc0008011406 */
[----:B------:R-:W-:-:S07]  /*e0a0*/  VIMNMX R10, R10, UR6, PT ;  /* 0x000000060a0a7c48 */ /* 0x000fce000bfe0100 */
.L_x_593:
[----:B------:R-:W-:Y:S01]  /*e0b0*/  ISETP.GT.AND P0, PT, R10, UR9, PT ;  /* 0x000000090a007c0c */ /* 0x000fe2000bf04270 */
[----:B------:R-:W-:Y:S02]  /*e0c0*/  IMAD.MOV.U32 R12, RZ, RZ, RZ ;  /* 0x000000ffff0c7224 */ /* 0x000fe400078e00ff */
[----:B------:R-:W-:-:S10]  /*e0d0*/  IMAD.MOV.U32 R13, RZ, RZ, 0x1 ;  /* 0x00000001ff0d7424 */ /* 0x000fd400078e00ff */
[----:B------:R-:W-:Y:S05]  /*e0e0*/  @!P0 BRA `(.L_x_589) ;  /* 0x0000001400f88947 */ /* 0x000fea0003800000 */
[----:B------:R-:W-:Y:S01]  /*e0f0*/  ULDC UR5, c[0x0][0x2e8] ;  /* 0x0000ba0000057ab9 */ /* 0x000fe20000000800 */
[----:B------:R-:W-:Y:S01]  /*e100*/  ELECT P0, URZ, PT ;  /* 0x00000000003f782f */ /* 0x000fe20003800000 */
[----:B------:R-:W-:Y:S01]  /*e110*/  IMAD.U32 R0, RZ, RZ, UR9 ;  /* 0x00000009ff007e24 */ /* 0x000fe2000f8e00ff */
[----:B------:R-:W-:Y:S01]  /*e120*/  UISETP.NE.AND UP2, UPT, UR5, 0x1, UPT ;  /* 0x000000010500788c */ /* 0x000fe2000bf45270 */
[----:B------:R-:W-:Y:S01]  /*e130*/  IMAD.MOV.U32 R12, RZ, RZ, RZ ;  /* 0x000000ffff0c7224 */ /* 0x000fe200078e00ff */
[----:B------:R-:W-:Y:S01]  /*e140*/  UISETP.NE.U32.AND UP1, UPT, UR14, URZ, UPT ;  /* 0x0000003f0e00728c */ /* 0x000fe2000bf25070 */
[----:B------:R-:W-:Y:S01]  /*e150*/  IMAD.MOV.U32 R13, RZ, RZ, 0x1 ;  /* 0x00000001ff0d7424 */ /* 0x000fe200078e00ff */
[----:B------:R-:W-:Y:S02]  /*e160*/  USHF.R.S32.HI UR47, URZ, 0x1f, UR21 ;  /* 0x0000001f3f2f7899 */ /* 0x000fe40008011415 */
[----:B------:R-:W-:Y:S02]  /*e170*/  UISETP.NE.AND.EX UP1, UPT, UR15, URZ, UPT, UP1 ;  /* 0x0000003f0f00728c */ /* 0x000fe4000bf25310 */
[----:B------:R-:W-:Y:S01]  /*e180*/  UIADD3 UR11, UR4, UR11, URZ ;  /* 0x0000000b040b7290 */ /* 0x000fe2000fffe03f */
[----:B------:R-:W-:-:S02]  /*e190*/  UMOV UR12, UR20 ;  /* 0x00000014000c7c82 */ /* 0x000fc40008000000 */
[----:B------:R-:W-:Y:S01]  /*e1a0*/  @UP2 ULDC UR6, c[0x0][0x2ec] ;  /* 0x0000bb0000062ab9 */ /* 0x000fe20000000800 */
[----:B------:R-:W-:Y:S01]  /*e1b0*/  @UP2 ULDC UR4, c[0x0][0x2f0] ;  /* 0x0000bc0000042ab9 */ /* 0x000fe20000000800 */
[----:B------:R-:W-:Y:S02]  /*e1c0*/  UIMAD.WIDE.U32 UR6, UR20, UR6, URZ ;  /* 0x00000006140672a5 */ /* 0x000fe4000f8e003f */
[----:B------:R-:W-:Y:S02]  /*e1d0*/  USEL UR13, UR21, URZ, !UP0 ;  /* 0x0000003f150d7287 */ /* 0x000fe4000c000000 */
[----:B------:R-:W-:Y:S02]  /*e1e0*/  USEL UR47, UR47, URZ, !UP1 ;  /* 0x0000003f2f2f7287 */ /* 0x000fe4000c800000 */
[----:B------:R-:W-:Y:S02]  /*e1f0*/  USEL UR21, UR21, URZ, !UP1 ;  /* 0x0000003f15157287 */ /* 0x000fe4000c800000 */
[----:B------:R-:W-:Y:S01]  /*e200*/  @UP2 USHF.R.U32.HI UR12, URZ, UR4, UR7 ;  /* 0x000000043f0c2299 */ /* 0x000fe20008011607 */
[----:B------:R-:W-:Y:S11]  /*e210*/  @!P0 BRA `(.L_x_589) ;  /* 0x0000001400ac8947 */ /* 0x000ff60003800000 */
[----:B------:R-:W0:Y:S01]  /*e220*/  S2R R3, SR_CgaCtaId ;  /* 0x0000000000037919 */ /* 0x000e220000008800 */
[----:B------:R-:W-:Y:S02]  /*e230*/  MOV R6, 0x400 ;  /* 0x0000040000067802 */ /* 0x000fe40000000f00 */
[----:B------:R-:W-:Y:S01]  /*e240*/  ISETP.NE.AND P0, PT, R11, RZ, PT ;  /* 0x000000ff0b00720c */ /* 0x000fe20003f05270 */
[----:B------:R-:W1:Y:S01]  /*e250*/  S2R R17, SR_CTAID.Y ;  /* 0x0000000000117919 */ /* 0x000e620000002600 */
[----:B0-----:R-:W-:Y:S01]  /*e260*/  LEA R6, R3, R6, 0x18 ;  /* 0x0000000603067211 */ /* 0x001fe200078ec0ff */
[----:B------:R-:W-:-:S05]  /*e270*/  IMAD.MOV.U32 R3, RZ, RZ, 0x1 ;  /* 0x00000001ff037424 */ /* 0x000fca00078e00ff */
[----:B------:R-:W-:-:S04]  /*e280*/  SHF.L.U32 R3, R3, 0x1f, RZ ;  /* 0x0000001f03037819 */ /* 0x000fc800000006ff */
[----:B------:R-:W0:Y:S02]  /*e290*/  SYNCS.PHASECHK.TRANS64.TRYWAIT P1, [R6+URZ+0x31620], R3 ;  /* 0x03162003060075a7 */ /* 0x000e24000802017f */
[----:B01----:R-:W-:Y:S05]  /*e2a0*/  @!P1 BRA `(.L_x_594) ;  /* 0x0000001800549947 */ /* 0x003fea0003800000 */
.L_x_609:
[----:B------:R-:W-:Y:S01]  /*e2b0*/  SHF.R.S32.HI R17, RZ, 0x1f, R17 ;  /* 0x0000001fff117819 */ /* 0x000fe20000011411 */
[----:B------:R-:W-:Y:S01]  /*e2c0*/  IMAD.MOV.U32 R4, RZ, RZ, 0x1 ;  /* 0x00000001ff047424 */ /* 0x000fe200078e00ff */
[----:B------:R-:W-:Y:S06]  /*e2d0*/  @P0 BRA `(.L_x_595) ;  /* 0x0000000000140947 */ /* 0x000fec0003800000 */
[----:B------:R-:W-:Y:S01]  /*e2e0*/  LOP3.LUT P1, RZ, R21, 0x1f, RZ, 0xc0, !PT ;  /* 0x0000001f15ff7812 */ /* 0x000fe2000782c0ff */
[----:B0-----:R-:W-:-:S04]  /*e2f0*/  IMAD.MOV.U32 R3, RZ, RZ, 0x8100 ;  /* 0x00008100ff037424 */ /* 0x001fc800078e00ff */
[----:B------:R1:W-:Y:S08]  /*e300*/  SYNCS.ARRIVE.TRANS64 RZ, [R6+URZ+0x31610], R3 ;  /* 0x0316100306ff79a7 */ /* 0x0003f0000800003f */
[----:B------:R-:W-:Y:S05]  /*e310*/  @!P1 BRA `(.L_x_595) ;  /* 0x0000000000049947 */ /* 0x000fea0003800000 */
[----:B------:R-:W-:Y:S01]  /*e320*/  BPT.TRAP 0x1 ;  /* 0x000000040000795c */ /* 0x000fe20000300000 */
.L_x_595:
[----:B------:R-:W2:Y:S01]  /*e330*/  LDC.64 R8, c[0x0][0x198] ;  /* 0x00006600ff087b82 */ /* 0x000ea20000000a00 */
[----:B------:R-:W-:Y:S01]  /*e340*/  R2UR UR9, R17 ;  /* 0x00000000110972ca */ /* 0x000fe200000e0000 */
[----:B------:R-:W-:Y:S01]  /*e350*/  ULDC.64 UR30, c[0x0][0x718] ;  /* 0x0001c600001e7ab9 */ /* 0x000fe20000000a00 */
[----:B------:R-:W-:Y:S01]  /*e360*/  R2UR UR46, R0 ;  /* 0x00000000002e72ca */ /* 0x000fe200000e0000 */
[----:B------:R-:W-:Y:S01]  /*e370*/  UIMAD.WIDE.U32 UR52, UR20, UR30, UR38 ;  /* 0x0000001e143472a5 */ /* 0x000fe2000f8e0026 */
[----:B------:R-:W-:Y:S01]  /*e380*/  R2UR UR8, R6 ;  /* 0x00000000060872ca */ /* 0x000fe200000e0000 */
[----:B------:R-:W-:Y:S01]  /*e390*/  ULDC.64 UR14, c[0x0][0x720] ;  /* 0x0001c800000e7ab9 */ /* 0x000fe20000000a00 */
[----:B------:R-:W-:Y:S01]  /*e3a0*/  UMOV UR56, 0x0 ;  /* 0x0000000000387882 */ /* 0x000fe20000000000 */
[----:B------:R-:W-:Y:S01]  /*e3b0*/  UIMAD UR10, UR47, UR14, URZ ;  /* 0x0000000e2f0a72a4 */ /* 0x000fe2000f8e023f */
[----:B01----:R-:W-:Y:S01]  /*e3c0*/  IMAD.MOV.U32 R3, RZ, RZ, 0x14000 ;  /* 0x00014000ff037424 */ /* 0x003fe200078e00ff */
[----:B------:R-:W-:Y:S01]  /*e3d0*/  UMOV UR57, 0x14f00000 ;  /* 0x14f0000000397882 */ /* 0x000fe20000000000 */
[----:B------:R-:W-:Y:S01]  /*e3e0*/  UMOV UR18, URZ ;  /* 0x0000003f00127c82 */ /* 0x000fe20008000000 */
[----:B------:R-:W-:Y:S01]  /*e3f0*/  UIMAD UR15, UR21, UR15, UR10 ;  /* 0x0000000f150f72a4 */ /* 0x000fe2000f8e020a */
[----:B------:R-:W-:Y:S01]  /*e400*/  VIADD R10, R10, 0xffffffff ;  /* 0xffffffff0a0a7836 */ /* 0x000fe20000000000 */
[----:B------:R-:W-:Y:S01]  /*e410*/  UIMAD UR9, UR9, UR30, URZ ;  /* 0x0000001e090972a4 */ /* 0x000fe2000f8e023f */
[----:B------:R-:W-:Y:S01]  /*e420*/  IMAD.MOV.U32 R12, RZ, RZ, 0x1 ;  /* 0x00000001ff0c7424 */ /* 0x000fe200078e00ff */
[----:B------:R-:W-:Y:S01]  /*e430*/  USHF.L.U32 UR46, UR46, 0x6, URZ ;  /* 0x000000062e2e7899 */ /* 0x000fe2000800063f */
[----:B------:R-:W-:Y:S01]  /*e440*/  IMAD.MOV.U32 R13, RZ, RZ, 0x1 ;  /* 0x00000001ff0d7424 */ /* 0x000fe200078e00ff */
[----:B------:R-:W-:-:S02]  /*e450*/  UIMAD UR31, UR20, UR31, UR9 ;  /* 0x0000001f141f72a4 */ /* 0x000fc4000f8e0209 */
[----:B------:R-:W-:Y:S02]  /*e460*/  UIADD3 UR16, UR8, 0x14100, URZ ;  /* 0x0001410008107890 */ /* 0x000fe4000fffe03f */
[----:B------:R-:W-:Y:S01]  /*e470*/  UIADD3 UR53, UR53, UR31, URZ ;  /* 0x0000001f35357290 */ /* 0x000fe2000fffe03f */
[----:B--2---:R-:W-:Y:S01]  /*e480*/  IMAD.MOV.U32 R5, RZ, RZ, R8 ;  /* 0x000000ffff057224 */ /* 0x004fe200078e0008 */
[----:B------:R-:W-:Y:S01]  /*e490*/  UIADD3 UR17, UR8, 0x31610, URZ ;  /* 0x0003161008117890 */ /* 0x000fe2000fffe03f */
[----:B------:R-:W-:Y:S01]  /*e4a0*/  IMAD.MOV.U32 R7, RZ, RZ, R9 ;  /* 0x000000ffff077224 */ /* 0x000fe200078e0009 */
[----:B------:R-:W-:Y:S02]  /*e4b0*/  UIADD3 UR19, UR46, UR54, URZ ;  /* 0x000000362e137290 */ /* 0x000fe4000fffe03f */
[C---:B------:R-:W-:Y:S01]  /*e4c0*/  IADD3 R2, P1, R5.reuse, 0xf0, RZ ;  /* 0x000000f005027810 */ /* 0x040fe20007f3e0ff */
[----:B------:R-:W-:Y:S02]  /*e4d0*/  UIADD3 UR40, UR8, 0x16100, URZ ;  /* 0x0001610008287890 */ /* 0x000fe4000fffe03f */
[----:B------:R-:W-:Y:S01]  /*e4e0*/  UIMAD.WIDE.U32 UR52, UR21, UR14, UR52 ;  /* 0x0000000e153472a5 */ /* 0x000fe2000f8e0034 */
[----:B------:R-:W-:Y:S01]  /*e4f0*/  R2UR UR50, R2 ;  /* 0x00000000023272ca */ /* 0x000fe200000e0000 */
[----:B------:R-:W-:Y:S01]  /*e500*/  USHF.R.S32.HI UR9, URZ, 0x1f, UR46 ;  /* 0x0000001f3f097899 */ /* 0x000fe2000801142e */
[----:B------:R-:W-:Y:S01]  /*e510*/  IADD3 R2, P2, R5, 0x2f0, RZ ;  /* 0x000002f005027810 */ /* 0x000fe20007f5e0ff */
[----:B------:R-:W-:Y:S01]  /*e520*/  UIADD3 UR10, UP0, UR46, UR52, URZ ;  /* 0x000000342e0a7290 */ /* 0x000fe2000ff1e03f */
[----:B------:R-:W-:-:S02]  /*e530*/  UMOV UR42, 0x40 ;  /* 0x00000040002a7882 */ /* 0x000fc40000000000 */
        /* <DEDUP_REMOVED lines=8> */
[----:B------:R-:W-:Y:S01]  /*e5c0*/  ULDC.64 UR22, c[0x0][0x700] ;  /* 0x0001c00000167ab9 */ /* 0x000fe20000000a00 */
[----:B------:R-:W-:Y:S01]  /*e5d0*/  UIADD3.X UR9, UR9, UR53, UR15, UP0, !UPT ;  /* 0x0000003509097290 */ /* 0x000fe200087fe40f */
[----:B------:R-:W-:Y:S01]  /*e5e0*/  ISETP.GE.AND P1, PT, R0, R10, PT ;  /* 0x0000000a0000720c */ /* 0x000fe20003f26270 */
[----:B------:R-:W-:Y:S01]  /*e5f0*/  UIADD3 UR24, UR8, 0x18100, URZ ;  /* 0x0001810008187890 */ /* 0x000fe2000fffe03f */
[----:B------:R-:W-:Y:S01]  /*e600*/  R2UR UR51, R2 ;  /* 0x00000000023372ca */ /* 0x000fe200000e0000 */
[----:B------:R-:W-:Y:S01]  /*e610*/  UIADD3 UR32, UR8, 0x1a100, URZ ;  /* 0x0001a10008207890 */ /* 0x000fe2000fffe03f */
[----:B------:R-:W-:Y:S01]  /*e620*/  IMAD.X R2, RZ, RZ, R7, P2 ;  /* 0x000000ffff027224 */ /* 0x000fe200010e0607 */
[----:B------:R-:W-:Y:S01]  /*e630*/  UIADD3 UR48, UR8, 0x2c100, URZ ;  /* 0x0002c10008307890 */ /* 0x000fe2000fffe03f */
[----:B------:R-:W-:Y:S01]  /*e640*/  UMOV UR26, 0x80 ;  /* 0x00000080001a7882 */ /* 0x000fe20000000000 */
[----:B------:R-:W-:Y:S01]  /*e650*/  UMOV UR28, UR20 ;  /* 0x00000014001c7c82 */ /* 0x000fe20008000000 */
[----:B------:R-:W-:Y:S01]  /*e660*/  UMOV UR29, UR21 ;  /* 0x00000015001d7c82 */ /* 0x000fe20008000000 */
[----:B------:R-:W-:Y:S01]  /*e670*/  UMOV UR25, UR17 ;  /* 0x0000001100197c82 */ /* 0x000fe20008000000 */
[----:B------:R-:W-:Y:S01]  /*e680*/  UMOV UR27, UR19 ;  /* 0x00000013001b7c82 */ /* 0x000fe20008000000 */
[----:B------:R-:W-:Y:S01]  /*e690*/  R2UR UR5, R2 ;  /* 0x00000000020572ca */ /* 0x000fe200000e0000 */
[----:B------:R-:W-:Y:S01]  /*e6a0*/  UMOV UR34, 0xc0 ;  /* 0x000000c000227882 */ /* 0x000fe20000000000 */
[----:B------:R-:W-:-:S02]  /*e6b0*/  UMOV UR36, UR20 ;  /* 0x0000001400247c82 */ /* 0x000fc40008000000 */
[----:B------:R0:W-:Y:S01]  /*e6c0*/  UTMALDG.4D [UR16], [UR50], desc[UR56] ;  /* 0x00003810320075b4 */ /* 0x0001e20008019000 */
[----:B------:R-:W-:Y:S01]  /*e6d0*/  UMOV UR37, UR21 ;  /* 0x0000001500257c82 */ /* 0x000fe20008000000 */
[----:B------:R-:W-:Y:S01]  /*e6e0*/  UMOV UR33, UR17 ;  /* 0x0000001100217c82 */ /* 0x000fe20008000000 */
[----:B------:R-:W-:Y:S01]  /*e6f0*/  UMOV UR35, UR19 ;  /* 0x0000001300237c82 */ /* 0x000fe20008000000 */
[----:B------:R-:W-:Y:S01]  /*e700*/  UMOV UR49, UR17 ;  /* 0x0000001100317c82 */ /* 0x000fe20008000000 */
[----:B------:R-:W-:Y:S01]  /*e710*/  IMAD.X R2, RZ, RZ, R7, P3 ;  /* 0x000000ffff027224 */ /* 0x000fe200018e0607 */
[----:B------:R-:W-:Y:S01]  /*e720*/  UMOV UR58, 0x80 ;  /* 0x00000080003a7882 */ /* 0x000fe20000000000 */
[----:B------:R-:W-:Y:S01]  /*e730*/  UMOV UR59, UR11 ;  /* 0x0000000b003b7c82 */ /* 0x000fe20008000000 */
[----:B------:R1:W-:Y:S01]  /*e740*/  UTMALDG.4D [UR40], [UR50], desc[UR56] ;  /* 0x00003828320075b4 */ /* 0x0003e20008019000 */
[----:B------:R-:W-:Y:S01]  /*e750*/  UMOV UR60, UR12 ;  /* 0x0000000c003c7c82 */ /* 0x000fe20008000000 */
[----:B------:R-:W-:Y:S01]  /*e760*/  R2UR UR7, R2 ;  /* 0x00000000020772ca */ /* 0x000fe200000e0000 */
[----:B------:R-:W-:Y:S01]  /*e770*/  UMOV UR61, UR13 ;  /* 0x0000000d003d7c82 */ /* 0x000fe20008000000 */
[----:B------:R-:W-:Y:S01]  /*e780*/  UMOV UR52, UR12 ;  /* 0x0000000c00347c82 */ /* 0x000fe20008000000 */
[----:B------:R-:W-:Y:S01]  /*e790*/  UMOV UR53, UR13 ;  /* 0x0000000d00357c82 */ /* 0x000fe20008000000 */
[----:B------:R2:W-:Y:S01]  /*e7a0*/  UTMALDG.4D [UR24], [UR50], desc[UR56] ;  /* 0x00003818320075b4 */ /* 0x0005e20008019000 */
[----:B------:R3:W-:Y:S01]  /*e7b0*/  UTMALDG.4D [UR32], [UR50], desc[UR56] ;  /* 0x00003820320075b4 */ /* 0x0007e20008019000 */
[----:B0-----:R-:W-:Y:S01]  /*e7c0*/  UMOV UR16, 0x0 ;  /* 0x0000000000107882 */ /* 0x001fe20000000000 */
[----:B------:R-:W-:Y:S01]  /*e7d0*/  UMOV UR17, 0x10000000 ;  /* 0x1000000000117882 */ /* 0x000fe20000000000 */
[----:B-1----:R-:W-:Y:S01]  /*e7e0*/  ULEA UR40, UP0, UR10, UR22, 0x2 ;  /* 0x000000160a287291 */ /* 0x002fe2000f80103f */
[----:B------:R-:W-:Y:S01]  /*e7f0*/  UMOV UR43, UR11 ;  /* 0x0000000b002b7c82 */ /* 0x000fe20008000000 */
[----:B------:R-:W-:-:S02]  /*e800*/  UMOV UR44, UR12 ;  /* 0x0000000c002c7c82 */ /* 0x000fc40008000000 */
[----:B------:R-:W-:Y:S01]  /*e810*/  ULEA.HI.X UR41, UR10, UR23, UR9, 0x2, UP0 ;  /* 0x000000170a297291 */ /* 0x000fe200080f1409 */
[----:B------:R-:W-:Y:S02]  /*e820*/  UMOV UR45, UR13 ;  /* 0x0000000d002d7c82 */ /* 0x000fe40008000000 */
[----:B------:R-:W-:Y:S01]  /*e830*/  UMOV UR9, 0x10 ;  /* 0x0000001000097882 */ /* 0x000fe20000000000 */
[----:B--2---:R-:W-:Y:S01]  /*e840*/  UIADD3 UR24, UR8, 0x2800, URZ ;  /* 0x0000280008187890 */ /* 0x004fe2000fffe03f */
[----:B------:R-:W-:Y:S01]  /*e850*/  UMOV UR10, UR18 ;  /* 0x00000012000a7c82 */ /* 0x000fe20008000000 */
[----:B------:R-:W-:Y:S01]  /*e860*/  UMOV UR26, 0x40 ;  /* 0x00000040001a7882 */ /* 0x000fe20000000000 */
[----:B------:R-:W-:Y:S02]  /*e870*/  UMOV UR27, UR11 ;  /* 0x0000000b001b7c82 */ /* 0x000fe40008000000 */
[----:B------:R0:W-:Y:S01]  /*e880*/  UBLKCP.S.G [UR48], [UR40], UR9 ;  /* 0x00000030280073ba */ /* 0x0001e20008000209 */
[----:B------:R1:W-:Y:S01]  /*e890*/  SYNCS.ARRIVE.TRANS64 RZ, [R6+URZ+0x31600], R3 ;  /* 0x0316000306ff79a7 */ /* 0x0003e2000800003f */
[----:B------:R-:W-:Y:S01]  /*e8a0*/  UMOV UR28, UR12 ;  /* 0x0000000c001c7c82 */ /* 0x000fe20008000000 */
[----:B---3--:R-:W-:Y:S01]  /*e8b0*/  UIADD3 UR56, UR8, 0x5000, URZ ;  /* 0x0000500008387890 */ /* 0x008fe2000fffe03f */
[----:B------:R-:W-:Y:S01]  /*e8c0*/  UMOV UR29, UR13 ;  /* 0x0000000d001d7c82 */ /* 0x000fe20008000000 */
[----:B------:R-:W-:Y:S01]  /*e8d0*/  UIADD3 UR32, UR8, 0xc800, URZ ;  /* 0x0000c80008207890 */ /* 0x000fe2000fffe03f */
[----:B------:R-:W-:Y:S01]  /*e8e0*/  UMOV UR50, 0xc0 ;  /* 0x000000c000327882 */ /* 0x000fe20000000000 */
[----:B------:R-:W-:Y:S01]  /*e8f0*/  UMOV UR51, UR11 ;  /* 0x0000000b00337c82 */ /* 0x000fe20008000000 */
[----:B------:R-:W-:Y:S01]  /*e900*/  UMOV UR42, UR18 ;  /* 0x00000012002a7c82 */ /* 0x000fe20008000000 */
[----:B------:R-:W-:Y:S01]  /*e910*/  UMOV UR34, 0x40 ;  /* 0x0000004000227882 */ /* 0x000fe20000000000 */
[----:B------:R-:W-:Y:S01]  /*e920*/  UMOV UR35, UR11 ;  /* 0x0000000b00237c82 */ /* 0x000fe20008000000 */
[----:B------:R-:W-:Y:S01]  /*e930*/  UMOV UR36, UR12 ;  /* 0x0000000c00247c82 */ /* 0x000fe20008000000 */
[----:B------:R-:W-:Y:S01]  /*e940*/  UMOV UR37, UR13 ;  /* 0x0000000d00257c82 */ /* 0x000fe20008000000 */
[----:B0-----:R-:W-:-:S02]  /*e950*/  UIADD3 UR9, UR8, 0x31600, URZ ;  /* 0x0003160008097890 */ /* 0x001fc4000fffe03f */
[----:B------:R-:W-:Y:S02]  /*e960*/  UIADD3 UR48, UR8, 0x7800, URZ ;  /* 0x0000780008307890 */ /* 0x000fe4000fffe03f */
[----:B------:R-:W-:-:S03]  /*e970*/  UIADD3 UR40, UR8, 0xa000, URZ ;  /* 0x0000a00008287890 */ /* 0x000fc6000fffe03f */
[----:B------:R-:W-:Y:S01]  /*e980*/  UMOV UR25, UR9 ;  /* 0x0000000900197c82 */ /* 0x000fe20008000000 */
[----:B------:R-:W-:Y:S01]  /*e990*/  UMOV UR57, UR9 ;  /* 0x0000000900397c82 */ /* 0x000fe20008000000 */
[----:B------:R0:W-:Y:S01]  /*e9a0*/  UTMALDG.4D [UR8], [UR4], desc[UR16] ;  /* 0x00001008040075b4 */ /* 0x0001e20008019000 */
[----:B------:R-:W-:Y:S01]  /*e9b0*/  UMOV UR49, UR9 ;  /* 0x0000000900317c82 */ /* 0x000fe20008000000 */
[----:B------:R-:W-:Y:S01]  /*e9c0*/  UMOV UR41, UR9 ;  /* 0x0000000900297c82 */ /* 0x000fe20008000000 */
[----:B------:R-:W-:Y:S01]  /*e9d0*/  UMOV UR33, UR9 ;  /* 0x0000000900217c82 */ /* 0x000fe20008000000 */
[----:B------:R2:W-:Y:S01]  /*e9e0*/  UTMALDG.4D [UR24], [UR4], desc[UR16] ;  /* 0x00001018040075b4 */ /* 0x0005e20008019000 */
[----:B------:R1:W-:Y:S01]  /*e9f0*/  UTMALDG.4D [UR56], [UR4], desc[UR16] ;  /* 0x00001038040075b4 */ /* 0x0003e20008019000 */
[----:B------:R1:W-:Y:S01]  /*ea00*/  UTMALDG.4D [UR48], [UR4], desc[UR16] ;  /* 0x00001030040075b4 */ /* 0x0003e20008019000 */
[----:B0-----:R-:W-:Y:S01]  /*ea10*/  UMOV UR10, 0xc0 ;  /* 0x000000c0000a7882 */ /* 0x001fe20000000000 */
[----:B------:R1:W-:Y:S01]  /*ea20*/  UTMALDG.4D [UR40], [UR6], desc[UR16] ;  /* 0x00001028060075b4 */ /* 0x0003e20008019000 */
[----:B--2---:R-:W-:-:S02]  /*ea30*/  UIADD3 UR24, UR8, 0xf000, URZ ;  /* 0x0000f00008187890 */ /* 0x004fc4000fffe03f */
[----:B------:R-:W-:Y:S01]  /*ea40*/  UIADD3 UR8, UR8, 0x11800, URZ ;  /* 0x0001180008087890 */ /* 0x000fe2000fffe03f */
[----:B------:R-:W-:Y:S01]  /*ea50*/  UMOV UR26, 0x80 ;  /* 0x00000080001a7882 */ /* 0x000fe20000000000 */
[----:B------:R1:W-:Y:S05]  /*ea60*/  UTMALDG.4D [UR32], [UR6], desc[UR16] ;  /* 0x00001020060075b4 */ /* 0x0003ea0008019000 */
[----:B------:R1:W-:Y:S02]  /*ea70*/  UTMALDG.4D [UR24], [UR6], desc[UR16] ;  /* 0x00001018060075b4 */ /* 0x0003e40008019000 */
[----:B------:R1:W-:Y:S02]  /*ea80*/  UTMALDG.4D [UR8], [UR6], desc[UR16] ;  /* 0x00001008060075b4 */ /* 0x0003e40008019000 */
[----:B-1----:R-:W-:Y:S05]  /*ea90*/  @P1 BRA `(.L_x_596) ;  /* 0x0000000800581947 */ /* 0x002fea0003800000 */
[----:B------:R-:W0:Y:S01]  /*eaa0*/  LDC.64 R12, c[0x0][0x730] ;  /* 0x0001cc00ff0c7b82 */ /* 0x000e220000000a00 */
[----:B------:R-:W-:Y:S01]  /*eab0*/  ULDC.64 UR8, c[0x0][0x738] ;  /* 0x0001ce0000087ab9 */ /* 0x000fe20000000a00 */
[----:B------:R-:W-:Y:S01]  /*eac0*/  LOP3.LUT R16, R21, 0x1f, RZ, 0xc0, !PT ;  /* 0x0000001f15107812 */ /* 0x000fe200078ec0ff */
[----:B------:R-:W-:Y:S02]  /*ead0*/  UIMAD UR6, UR47, UR8, URZ ;  /* 0x000000082f0672a4 */ /* 0x000fe4000f8e023f */
[----:B------:R-:W-:Y:S02]  /*eae0*/  UIMAD.WIDE.U32 UR4, UR21, UR8, UR38 ;  /* 0x00000008150472a5 */ /* 0x000fe4000f8e0026 */
[----:B------:R-:W-:Y:S01]  /*eaf0*/  UIMAD UR6, UR21, UR9, UR6 ;  /* 0x00000009150672a4 */ /* 0x000fe2000f8e0206 */
[----:B------:R-:W1:Y:S03]  /*eb00*/  LDC.64 R14, c[0x0][0x728] ;  /* 0x0001ca00ff0e7b82 */ /* 0x000e660000000a00 */
[----:B------:R-:W-:Y:S01]  /*eb10*/  UIADD3 UR6, UR5, UR6, URZ ;  /* 0x0000000605067290 */ /* 0x000fe2000fffe03f */
[----:B------:R-:W-:-:S02]  /*eb20*/  IMAD.U32 R4, RZ, RZ, UR4 ;  /* 0x00000004ff047e24 */ /* 0x000fc4000f8e00ff */
[----:B------:R-:W-:Y:S01]  /*eb30*/  IMAD.U32 R5, RZ, RZ, UR5 ;  /* 0x00000005ff057e24 */ /* 0x000fe2000f8e00ff */
[----:B------:R-:W-:Y:S01]  /*eb40*/  UIMAD.WIDE.U32 UR4, UR21, UR14, UR38 ;  /* 0x0000000e150472a5 */ /* 0x000fe2000f8e0026 */
[----:B------:R-:W-:Y:S02]  /*eb50*/  IMAD.MOV.U32 R2, RZ, RZ, R4 ;  /* 0x000000ffff027224 */ /* 0x000fe400078e0004 */
[----:B------:R-:W-:Y:S01]  /*eb60*/  IMAD.U32 R3, RZ, RZ, UR6 ;  /* 0x00000006ff037e24 */ /* 0x000fe2000f8e00ff */
[----:B------:R-:W-:Y:S01]  /*eb70*/  UIADD3 UR5, UR15, UR5, URZ ;  /* 0x000000050f057290 */ /* 0x000fe2000fffe03f */
[----:B------:R-:W-:-:S03]  /*eb80*/  IMAD.MOV.U32 R4, RZ, RZ, 0x1 ;  /* 0x00000001ff047424 */ /* 0x000fc600078e00ff */
[----:B------:R-:W-:Y:S02]  /*eb90*/  UIMAD.WIDE.U32 UR4, UR20, UR30, UR4 ;  /* 0x0000001e140472a5 */ /* 0x000fe4000f8e0004 */
[----:B0-----:R-:W-:-:S04]  /*eba0*/  IMAD.WIDE.U32 R2, R12, UR20, R2 ;  /* 0x000000140c027c25 */ /* 0x001fc8000f8e0002 */
[----:B------:R-:W-:Y:S01]  /*ebb0*/  IMAD R12, R17, R12, RZ ;  /* 0x0000000c110c7224 */ /* 0x000fe200078e02ff */
[----:B------:R-:W-:Y:S01]  /*ebc0*/  IADD3 R2, P1, R2, UR46, RZ ;  /* 0x0000002e02027c10 */ /* 0x000fe2000ff3e0ff */
[----:B------:R-:W-:Y:S02]  /*ebd0*/  UIADD3 UR46, UR46, 0x40, URZ ;  /* 0x000000402e2e7890 */ /* 0x000fe4000fffe03f */
[----:B------:R-:W-:Y:S02]  /*ebe0*/  IMAD R13, R13, UR20, R12 ;  /* 0x000000140d0d7c24 */ /* 0x000fe4000f8e020c */
[----:B------:R-:W-:Y:S01]  /*ebf0*/  USHF.R.S32.HI UR6, URZ, 0x1f, UR46 ;  /* 0x0000001f3f067899 */ /* 0x000fe2000801142e */
[----:B------:R-:W-:Y:S01]  /*ec00*/  IMAD.MOV.U32 R12, RZ, RZ, RZ ;  /* 0x000000ffff0c7224 */ /* 0x000fe200078e00ff */
[----:B------:R-:W-:Y:S01]  /*ec10*/  UIADD3 UR46, UP0, UR46, UR4, URZ ;  /* 0x000000042e2e7290 */ /* 0x000fe2000ff1e03f */
[----:B------:R-:W-:Y:S01]  /*ec20*/  IMAD.X R3, R3, 0x1, R13, P1 ;  /* 0x0000000103037824 */ /* 0x000fe200008e060d */
[----:B-1----:R-:W-:Y:S01]  /*ec30*/  LEA R14, P1, R2, R14, 0x2 ;  /* 0x0000000e020e7211 */ /* 0x002fe200078210ff */
[----:B------:R-:W-:Y:S01]  /*ec40*/  IMAD.MOV.U32 R13, RZ, RZ, 0x1 ;  /* 0x00000001ff0d7424 */ /* 0x000fe200078e00ff */
[----:B------:R-:W-:-:S02]  /*ec50*/  UIADD3.X UR6, UR6, UR31, UR5, UP0, !UPT ;  /* 0x0000001f06067290 */ /* 0x000fc400087fe405 */
[----:B------:R-:W-:Y:S01]  /*ec60*/  ULEA UR22, UP0, UR46, UR22, 0x2 ;  /* 0x000000162e167291 */ /* 0x000fe2000f80103f */
[----:B------:R-:W-:Y:S01]  /*ec70*/  LEA.HI.X R15, R2, R15, R3, 0x2, P1 ;  /* 0x0000000f020f7211 */ /* 0x000fe200008f1403 */
[----:B------:R-:W-:Y:S02]  /*ec80*/  IMAD.U32 R3, RZ, RZ, UR19 ;  /* 0x00000013ff037e24 */ /* 0x000fe4000f8e00ff */
[----:B------:R-:W-:Y:S02]  /*ec90*/  ULEA.HI.X UR23, UR46, UR23, UR6, 0x2, UP0 ;  /* 0x000000172e177291 */ /* 0x000fe400080f1406 */
[----:B------:R-:W-:-:S04]  /*eca0*/  IMAD.U32 R18, RZ, RZ, UR22 ;  /* 0x00000016ff127e24 */ /* 0x000fc8000f8e00ff */
[----:B------:R-:W-:-:S07]  /*ecb0*/  IMAD.U32 R19, RZ, RZ, UR23 ;  /* 0x00000017ff137e24 */ /* 0x000fce000f8e00ff */
.L_x_601:
[----:B------:R-:W-:-:S04]  /*ecc0*/  SHF.L.U32 R5, R13, 0x1f, RZ ;  /* 0x0000001f0d057819 */ /* 0x000fc800000006ff */
[----:B------:R-:W0:Y:S02]  /*ecd0*/  SYNCS.PHASECHK.TRANS64.TRYWAIT P1, [R6+URZ+0x31638], R5 ;  /* 0x03163805060075a7 */ /* 0x000e24000802017f */
[----:B0-----:R-:W-:Y:S05]  /*ece0*/  @!P1 BRA `(.L_x_597) ;  /* 0x0000000c00d89947 */ /* 0x001fea0003800000 */
.L_x_610:
[----:B------:R-:W-:Y:S05]  /*ecf0*/  @P0 BRA `(.L_x_598) ;  /* 0x0000000000140947 */ /* 0x000fea0003800000 */
[----:B------:R-:W-:Y:S01]  /*ed00*/  ISETP.NE.AND P1, PT, R16, RZ, PT ;  /* 0x000000ff1000720c */ /* 0x000fe20003f25270 */
[----:B0-----:R-:W-:-:S04]  /*ed10*/  IMAD.MOV.U32 R5, RZ, RZ, 0x8100 ;  /* 0x00008100ff057424 */ /* 0x001fc800078e00ff */
[----:B------:R1:W-:Y:S08]  /*ed20*/  SYNCS.ARRIVE.TRANS64 RZ, [R6+URZ+0x31630], R5 ;  /* 0x0316300506ff79a7 */ /* 0x0003f0000800003f */
[----:B------:R-:W-:Y:S05]  /*ed30*/  @!P1 BRA `(.L_x_598) ;  /* 0x0000000000049947 */ /* 0x000fea0003800000 */
[----:B------:R-:W-:Y:S01]  /*ed40*/  BPT.TRAP 0x1 ;  /* 0x000000040000795c */ /* 0x000fe20000300000 */
.L_x_598:
[----:B01----:R-:W-:Y:S01]  /*ed50*/  IMAD.MOV.U32 R5, RZ, RZ, R8 ;  /* 0x000000ffff057224 */ /* 0x003fe200078e0008 */
        /* <DEDUP_REMOVED lines=10> */
[----:B------:R-:W-:Y:S01]  /*ee00*/  ISETP.NE.AND P1, PT, R12, 0x2, PT ;  /* 0x000000020c00780c */ /* 0x000fe20003f25270 */
[----:B------:R-:W-:Y:S01]  /*ee10*/  UMOV UR34, 0x40 ;  /* 0x0000004000227882 */ /* 0x000fe20000000000 */
[----:B------:R-:W-:Y:S01]  /*ee20*/  R2UR UR4, R14 ;  /* 0x000000000e0472ca */ /* 0x000fe200000e0000 */
[----:B------:R-:W-:Y:S01]  /*ee30*/  UIADD3 UR16, UR14, 0x24100, URZ ;  /* 0x000241000e107890 */ /* 0x000fe2000fffe03f */
[----:B------:R-:W-:Y:S01]  /*ee40*/  R2UR UR7, R2 ;  /* 0x00000000020772ca */ /* 0x000fe200000e0000 */
[----:B------:R-:W-:Y:S01]  /*ee50*/  UIADD3 UR17, UR14, 0x31630, URZ ;  /* 0x000316300e117890 */ /* 0x000fe2000fffe03f */
[----:B------:R-:W-:Y:S01]  /*ee60*/  R2UR UR5, R15 ;  /* 0x000000000f0572ca */ /* 0x000fe200000e0000 */
[----:B------:R-:W-:Y:S01]  /*ee70*/  UIADD3 UR32, UR14, 0x26100, URZ ;  /* 0x000261000e207890 */ /* 0x000fe2000fffe03f */
[----:B------:R-:W-:Y:S01]  /*ee80*/  SEL R2, RZ, 0x1, P1 ;  /* 0x00000001ff027807 */ /* 0x000fe20000800000 */
[----:B------:R-:W-:Y:S01]  /*ee90*/  UIADD3 UR24, UR14, 0x28100, URZ ;  /* 0x000281000e187890 */ /* 0x000fe2000fffe03f */
[----:B------:R-:W-:Y:S01]  /*eea0*/  SEL R12, R12, RZ, P1 ;  /* 0x000000ff0c0c7207 */ /* 0x000fe20000800000 */
[----:B------:R-:W-:Y:S01]  /*eeb0*/  UMOV UR36, UR20 ;  /* 0x0000001400247c82 */ /* 0x000fe20008000000 */
[----:B------:R-:W-:Y:S01]  /*eec0*/  LOP3.LUT R4, R4, R2, RZ, 0x3c, !PT ;  /* 0x0000000204047212 */ /* 0x000fe200078e3cff */
[----:B------:R-:W-:Y:S01]  /*eed0*/  UMOV UR37, UR21 ;  /* 0x0000001500257c82 */ /* 0x000fe20008000000 */
[----:B------:R-:W-:Y:S01]  /*eee0*/  UMOV UR35, UR19 ;  /* 0x0000001300237c82 */ /* 0x000fe20008000000 */
[----:B------:R-:W-:Y:S01]  /*eef0*/  UMOV UR33, UR17 ;  /* 0x0000001100217c82 */ /* 0x000fe20008000000 */
[----:B------:R-:W-:Y:S01]  /*ef00*/  UMOV UR26, 0x80 ;  /* 0x00000080001a7882 */ /* 0x000fe20000000000 */
[----:B------:R0:W-:Y:S01]  /*ef10*/  UTMALDG.4D [UR16], [UR6], desc[UR8] ;  /* 0x00000810060075b4 */ /* 0x0001e20008019000 */
[----:B------:R-:W-:Y:S01]  /*ef20*/  UMOV UR28, UR20 ;  /* 0x00000014001c7c82 */ /* 0x000fe20008000000 */
[----:B------:R-:W-:Y:S01]  /*ef30*/  UMOV UR29, UR21 ;  /* 0x00000015001d7c82 */ /* 0x000fe20008000000 */
[----:B------:R-:W-:Y:S01]  /*ef40*/  UMOV UR27, UR19 ;  /* 0x00000013001b7c82 */ /* 0x000fe20008000000 */
[----:B------:R-:W-:Y:S01]  /*ef50*/  UMOV UR25, UR17 ;  /* 0x0000001100197c82 */ /* 0x000fe20008000000 */
[----:B------:R-:W-:Y:S01]  /*ef60*/  IMAD R20, R12, 0x8, R6 ;  /* 0x000000080c147824 */ /* 0x000fe200078e0206 */
[----:B------:R-:W-:Y:S01]  /*ef70*/  SHF.L.U32 R2, R4, 0x1f, RZ ;  /* 0x0000001f04027819 */ /* 0x000fe200000006ff */
[----:B------:R-:W-:Y:S01]  /*ef80*/  UMOV UR10, 0x10 ;  /* 0x00000010000a7882 */ /* 0x000fe20000000000 */
[----:B------:R1:W-:Y:S01]  /*ef90*/  UTMALDG.4D [UR32], [UR6], desc[UR8] ;  /* 0x00000820060075b4 */ /* 0x0003e20008019000 */
[----:B------:R-:W-:Y:S01]  /*efa0*/  UMOV UR15, UR17 ;  /* 0x00000011000f7c82 */ /* 0x000fe20008000000 */
[----:B------:R-:W-:Y:S01]  /*efb0*/  ISETP.NE.AND P2, PT, R11, RZ, PT ;  /* 0x000000ff0b00720c */ /* 0x000fe20003f45270 */
[----:B------:R1:W-:Y:S01]  /*efc0*/  UTMALDG.4D [UR24], [UR6], desc[UR8] ;  /* 0x00000818060075b4 */ /* 0x0003e20008019000 */
[----:B0-----:R-:W-:-:S02]  /*efd0*/  UIADD3 UR16, UR14, 0x2a100, URZ ;  /* 0x0002a1000e107890 */ /* 0x001fc4000fffe03f */
[----:B------:R-:W-:Y:S01]  /*efe0*/  UIADD3 UR14, UR14, 0x2c300, URZ ;  /* 0x0002c3000e0e7890 */ /* 0x000fe2000fffe03f */
[----:B------:R-:W-:-:S06]  /*eff0*/  UMOV UR18, 0xc0 ;  /* 0x000000c000127882 */ /* 0x000fcc0000000000 */
[----:B------:R1:W-:Y:S02]  /*f000*/  UTMALDG.4D [UR16], [UR6], desc[UR8] ;  /* 0x00000810060075b4 */ /* 0x0003e40008019000 */
[----:B------:R1:W-:Y:S01]  /*f010*/  UBLKCP.S.G [UR14], [UR4], UR10 ;  /* 0x0000000e040073ba */ /* 0x0003e2000800020a */
[----:B------:R-:W0:Y:S02]  /*f020*/  SYNCS.PHASECHK.TRANS64.TRYWAIT P1, [R20+URZ+0x31620], R2 ;  /* 0x03162002140075a7 */ /* 0x000e24000802017f */
[----:B01----:R-:W-:Y:S05]  /*f030*/  @!P1 BRA `(.L_x_599) ;  /* 0x0000000c00189947 */ /* 0x003fea0003800000 */
.L_x_612:
[----:B------:R-:W-:Y:S01]  /*f040*/  LOP3.LUT R13, R13, 0x1, RZ, 0x3c, !PT ;  /* 0x000000010d0d7812 */ /* 0x000fe200078e3cff */
[----:B------:R-:W-:Y:S06]  /*f050*/  @P2 BRA `(.L_x_600) ;  /* 0x0000000000142947 */ /* 0x000fec0003800000 */
[----:B------:R-:W-:Y:S01]  /*f060*/  ISETP.NE.AND P1, PT, R16, RZ, PT ;  /* 0x000000ff1000720c */ /* 0x000fe20003f25270 */
[----:B0-----:R-:W-:-:S04]  /*f070*/  IMAD.MOV.U32 R2, RZ, RZ, 0x8100 ;  /* 0x00008100ff027424 */ /* 0x001fc800078e00ff */
[----:B------:R1:W-:Y:S08]  /*f080*/  SYNCS.ARRIVE.TRANS64 RZ, [R20+URZ+0x31610], R2 ;  /* 0x0316100214ff79a7 */ /* 0x0003f0000800003f */
[----:B------:R-:W-:Y:S05]  /*f090*/  @!P1 BRA `(.L_x_600) ;  /* 0x0000000000049947 */ /* 0x000fea0003800000 */
[----:B------:R-:W-:Y:S01]  /*f0a0*/  BPT.TRAP 0x1 ;  /* 0x000000040000795c */ /* 0x000fe20000300000 */
.L_x_600:
[--C-:B01----:R-:W-:Y:S01]  /*f0b0*/  IMAD R2, R12, 0x8000, R6.reuse ;  /* 0x000080000c027824 */ /* 0x103fe200078e0206 */
        /* <DEDUP_REMOVED lines=15> */
[----:B------:R-:W-:Y:S01]  /*f1b0*/  UIADD3 UR41, UR41, 0x31610, URZ ;  /* 0x0003161029297890 */ /* 0x000fe2000fffe03f */
        /* <DEDUP_REMOVED lines=9> */
[----:B------:R-:W-:Y:S01]  /*f250*/  IMAD.U32 R3, RZ, RZ, UR43 ;  /* 0x0000002bff037e24 */ /* 0x000fe2000f8e00ff */
[----:B------:R-:W-:Y:S01]  /*f260*/  UMOV UR45, UR21 ;  /* 0x00000015002d7c82 */ /* 0x000fe20008000000 */
        /* <DEDUP_REMOVED lines=8> */
[----:B------:R0:W-:Y:S01]  /*f2f0*/  UTMALDG.4D [UR40], [UR4], desc[UR6] ;  /* 0x00000628040075b4 */ /* 0x0001e20008019000 */
[----:B------:R-:W-:Y:S01]  /*f300*/  UIADD3 UR8, UR8, 0x2c100, URZ ;  /* 0x0002c10008087890 */ /* 0x000fe2000fffe03f */
[----:B------:R-:W-:Y:S01]  /*f310*/  IMAD.X R15, RZ, RZ, R15, P2 ;  /* 0x000000ffff0f7224 */ /* 0x000fe200010e060f */
[----:B------:R-:W-:Y:S01]  /*f320*/  UMOV UR25, UR41 ;  /* 0x0000002900197c82 */ /* 0x000fe20008000000 */
[----:B------:R-:W-:Y:S01]  /*f330*/  UMOV UR27, UR43 ;  /* 0x0000002b001b7c82 */ /* 0x000fe20008000000 */
[----:B------:R-:W-:Y:S01]  /*f340*/  UMOV UR18, 0xc0 ;  /* 0x000000c000127882 */ /* 0x000fe20000000000 */
[----:B------:R-:W-:Y:S01]  /*f350*/  UMOV UR17, UR41 ;  /* 0x0000002900117c82 */ /* 0x000fe20008000000 */
[----:B------:R-:W-:Y:S01]  /*f360*/  UMOV UR19, UR43 ;  /* 0x0000002b00137c82 */ /* 0x000fe20008000000 */
[----:B------:R0:W-:Y:S01]  /*f370*/  UTMALDG.4D [UR32], [UR4], desc[UR6] ;  /* 0x00000620040075b4 */ /* 0x0001e20008019000 */
[----:B------:R-:W-:Y:S01]  /*f380*/  UMOV UR10, 0x10 ;  /* 0x00000010000a7882 */ /* 0x000fe20000000000 */
[----:B------:R-:W-:Y:S01]  /*f390*/  UMOV UR9, UR41 ;  /* 0x0000002900097c82 */ /* 0x000fe20008000000 */
[----:B------:R-:W-:Y:S01]  /*f3a0*/  IMAD.X R19, RZ, RZ, R19, P3 ;  /* 0x000000ffff137224 */ /* 0x000fe200018e0613 */
[----:B------:R0:W-:Y:S01]  /*f3b0*/  UTMALDG.4D [UR24], [UR4], desc[UR6] ;  /* 0x00000618040075b4 */ /* 0x0001e20008019000 */
[----:B------:R0:W-:Y:S01]  /*f3c0*/  UTMALDG.4D [UR16], [UR4], desc[UR6] ;  /* 0x00000610040075b4 */ /* 0x0001e20008019000 */
[----:B------:R0:W-:Y:S02]  /*f3d0*/  UBLKCP.S.G [UR8], [UR14], UR10 ;  /* 0x000000080e0073ba */ /* 0x0001e4000800020a */
[----:B0-----:R-:W-:Y:S05]  /*f3e0*/  @!P1 BRA `(.L_x_601) ;  /* 0xfffffff800349947 */ /* 0x001fea000383ffff */
[----:B------:R-:W-:-:S07]  /*f3f0*/  VIADD R12, R12, 0x1 ;  /* 0x000000010c0c7836 */ /* 0x000fce0000000000 */
.L_x_596:
[----:B------:R-:W-:Y:S01]  /*f400*/  SHF.L.U32 R16, R13, 0x1f, RZ ;  /* 0x0000001f0d107819 */ /* 0x000fe200000006ff */
[----:B------:R-:W0:Y:S01]  /*f410*/  LDC.64 R10, c[0x0][0x730] ;  /* 0x0001cc00ff0a7b82 */ /* 0x000e220000000a00 */
[----:B------:R-:W-:Y:S02]  /*f420*/  IMAD.U32 R14, RZ, RZ, UR38 ;  /* 0x00000026ff0e7e24 */ /* 0x000fe4000f8e00ff */
[----:B------:R-:W-:Y:S02]  /*f430*/  IMAD.U32 R2, RZ, RZ, UR38 ;  /* 0x00000026ff027e24 */ /* 0x000fe4000f8e00ff */
[----:B------:R-:W-:Y:S02]  /*f440*/  IMAD.MOV.U32 R2, RZ, RZ, R14 ;  /* 0x000000ffff027224 */ /* 0x000fe400078e000e */
[----:B------:R-:W-:Y:S01]  /*f450*/  IMAD.U32 R3, RZ, RZ, UR39 ;  /* 0x00000027ff037e24 */ /* 0x000fe2000f8e00ff */
[----:B------:R-:W1:Y:S01]  /*f460*/  SYNCS.PHASECHK.TRANS64.TRYWAIT P1, [R6+URZ+0x31638], R16 ;  /* 0x03163810060075a7 */ /* 0x000e62000802017f */
[----:B------:R-:W-:Y:S01]  /*f470*/  IMAD.U32 R15, RZ, RZ, UR39 ;  /* 0x00000027ff0f7e24 */ /* 0x000fe2000f8e00ff */
[----:B------:R-:W2:Y:S01]  /*f480*/  LDC.64 R8, c[0x0][0x738] ;  /* 0x0001ce00ff087b82 */ /* 0x000ea20000000a00 */
[----:B0-----:R-:W-:-:S02]  /*f490*/  IMAD R14, R17, R10, RZ ;  /* 0x0000000a110e7224 */ /* 0x001fc400078e02ff */
[----:B------:R-:W-:-:S04]  /*f4a0*/  IMAD.WIDE.U32 R2, R10, UR20, R2 ;  /* 0x000000140a027c25 */ /* 0x000fc8000f8e0002 */
[----:B------:R-:W-:-:S04]  /*f4b0*/  IMAD R11, R11, UR20, R14 ;  /* 0x000000140b0b7c24 */ /* 0x000fc8000f8e020e */
[----:B------:R-:W-:Y:S02]  /*f4c0*/  IMAD.IADD R3, R11, 0x1, R3 ;  /* 0x000000010b037824 */ /* 0x000fe400078e0203 */
[C---:B--2---:R-:W-:Y:S02]  /*f4d0*/  IMAD R10, R8.reuse, UR47, RZ ;  /* 0x0000002f080a7c24 */ /* 0x044fe4000f8e02ff */
[----:B------:R-:W-:-:S04]  /*f4e0*/  IMAD.WIDE.U32 R2, R8, UR21, R2 ;  /* 0x0000001508027c25 */ /* 0x000fc8000f8e0002 */
[----:B------:R-:W-:Y:S01]  /*f4f0*/  IMAD R9, R9, UR21, R10 ;  /* 0x0000001509097c24 */ /* 0x000fe2000f8e020a */
[----:B-1----:R-:W-:Y:S06]  /*f500*/  @!P1 BRA `(.L_x_602) ;  /* 0x0000000400fc9947 */ /* 0x002fec0003800000 */
.L_x_613:
[----:B------:R-:W-:Y:S01]  /*f510*/  IMAD.IADD R8, R9, 0x1, R3 ;  /* 0x0000000109087824 */ /* 0x000fe200078e0203 */
[----:B------:R-:W-:Y:S06]  /*f520*/  @P0 BRA `(.L_x_603) ;  /* 0x0000000000140947 */ /* 0x000fec0003800000 */
[----:B------:R-:W-:Y:S01]  /*f530*/  LOP3.LUT P0, RZ, R21, 0x1f, RZ, 0xc0, !PT ;  /* 0x0000001f15ff7812 */ /* 0x000fe2000780c0ff */
[----:B------:R-:W-:-:S04]  /*f540*/  IMAD.MOV.U32 R9, RZ, RZ, 0x8100 ;  /* 0x00008100ff097424 */ /* 0x000fc800078e00ff */
[----:B------:R1:W-:Y:S08]  /*f550*/  SYNCS.ARRIVE.TRANS64 RZ, [R6+URZ+0x31630], R9 ;  /* 0x0316300906ff79a7 */ /* 0x0003f0000800003f */
[----:B------:R-:W-:Y:S05]  /*f560*/  @!P0 BRA `(.L_x_603) ;  /* 0x0000000000048947 */ /* 0x000fea0003800000 */
[----:B------:R-:W-:Y:S01]  /*f570*/  BPT.TRAP 0x1 ;  /* 0x000000040000795c */ /* 0x000fe20000300000 */
.L_x_603:
[----:B------:R-:W-:Y:S01]  /*f580*/  R2UR UR43, R0 ;  /* 0x00000000002b72ca */ /* 0x000fe200000e0000 */
[----:B------:R-:W-:Y:S01]  /*f590*/  ULDC.64 UR14, c[0x0][0x728] ;  /* 0x0001ca00000e7ab9 */ /* 0x000fe20000000a00 */
[----:B------:R-:W-:Y:S01]  /*f5a0*/  R2UR UR6, R2 ;  /* 0x00000000020672ca */ /* 0x000fe200000e0000 */
[----:B------:R-:W-:Y:S01]  /*f5b0*/  UMOV UR9, 0x14f00000 ;  /* 0x14f0000000097882 */ /* 0x000fe20000000000 */
[----:B------:R-:W-:Y:S01]  /*f5c0*/  R2UR UR7, R3 ;  /* 0x00000000030772ca */ /* 0x000fe200000e0000 */
[----:B------:R-:W-:Y:S01]  /*f5d0*/  UMOV UR42, URZ ;  /* 0x0000003f002a7c82 */ /* 0x000fe20008000000 */
[----:B------:R-:W-:Y:S01]  /*f5e0*/  R2UR UR8, R8 ;  /* 0x00000000080872ca */ /* 0x000fe200000e0000 */
[----:B------:R-:W-:Y:S01]  /*f5f0*/  UMOV UR44, UR20 ;  /* 0x00000014002c7c82 */ /* 0x000fe20008000000 */
[----:B------:R-:W-:Y:S01]  /*f600*/  IADD3 R5, P0, R5, 0x1f0, RZ ;  /* 0x000001f005057810 */ /* 0x000fe20007f1e0ff */
[----:B------:R-:W-:Y:S01]  /*f610*/  UMOV UR45, UR21 ;  /* 0x00000015002d7c82 */ /* 0x000fe20008000000 */
[----:B------:R-:W-:Y:S01]  /*f620*/  R2UR UR10, R6 ;  /* 0x00000000060a72ca */ /* 0x000fe200000e0000 */
[----:B------:R-:W-:Y:S01]  /*f630*/  UMOV UR34, 0x40 ;  /* 0x0000004000227882 */ /* 0x000fe20000000000 */
[----:B------:R-:W-:Y:S01]  /*f640*/  R2UR UR4, R5 ;  /* 0x00000000050472ca */ /* 0x000fe200000e0000 */
[----:B------:R-:W-:Y:S01]  /*f650*/  USHF.L.U32 UR43, UR43, 0x6, URZ ;  /* 0x000000062b2b7899 */ /* 0x000fe2000800063f */
[----:B------:R-:W-:Y:S01]  /*f660*/  IMAD.X R7, RZ, RZ, R7, P0 ;  /* 0x000000ffff077224 */ /* 0x000fe200000e0607 */
[----:B------:R-:W-:Y:S01]  /*f670*/  UMOV UR36, UR20 ;  /* 0x0000001400247c82 */ /* 0x000fe20008000000 */
[----:B------:R-:W-:Y:S01]  /*f680*/  UMOV UR37, UR21 ;  /* 0x0000001500257c82 */ /* 0x000fe20008000000 */
[----:B------:R-:W-:Y:S01]  /*f690*/  UIADD3 UR7, UP0, UR43, UR6, URZ ;  /* 0x000000062b077290 */ /* 0x000fe2000ff1e03f */
[----:B------:R-:W-:Y:S01]  /*f6a0*/  ISETP.NE.AND P0, PT, R12, 0x2, PT ;  /* 0x000000020c00780c */ /* 0x000fe20003f05270 */
[----:B------:R-:W-:Y:S01]  /*f6b0*/  UMOV UR26, 0x80 ;  /* 0x00000080001a7882 */ /* 0x000fe20000000000 */
[----:B------:R-:W-:Y:S01]  /*f6c0*/  R2UR UR5, R7 ;  /* 0x00000000070572ca */ /* 0x000fe200000e0000 */
[----:B------:R-:W-:Y:S01]  /*f6d0*/  ULEA.HI.X.SX32 UR8, UR43, UR8, 0x1, UP0 ;  /* 0x000000082b087291 */ /* 0x000fe200080f0e3f */
[----:B------:R-:W-:Y:S01]  /*f6e0*/  SEL R3, RZ, 0x1, P0 ;  /* 0x00000001ff037807 */ /* 0x000fe20000000000 */
[----:B------:R-:W-:Y:S01]  /*f6f0*/  ULEA UR6, UP0, UR7, UR14, 0x2 ;  /* 0x0000000e07067291 */ /* 0x000fe2000f80103f */
[----:B------:R-:W-:Y:S01]  /*f700*/  LOP3.LUT R13, R13, 0x1, RZ, 0x3c, !PT ;  /* 0x000000010d0d7812 */ /* 0x000fe200078e3cff */
[----:B------:R-:W-:Y:S01]  /*f710*/  UIADD3 UR40, UR10, 0x24100, URZ ;  /* 0x000241000a287890 */ /* 0x000fe2000fffe03f */
[----:B------:R-:W-:Y:S01]  /*f720*/  LOP3.LUT R4, R4, R3, RZ, 0x3c, !PT ;  /* 0x0000000304047212 */ /* 0x000fe200078e3cff */
[----:B------:R-:W-:Y:S01]  /*f730*/  UIADD3 UR41, UR10, 0x31630, URZ ;  /* 0x000316300a297890 */ /* 0x000fe2000fffe03f */
[----:B------:R-:W-:Y:S01]  /*f740*/  SEL R12, R12, RZ, P0 ;  /* 0x000000ff0c0c7207 */ /* 0x000fe20000000000 */
[----:B------:R-:W-:-:S02]  /*f750*/  UIADD3 UR43, UR43, UR54, URZ ;  /* 0x000000362b2b7290 */ /* 0x000fc4000fffe03f */
[----:B------:R-:W-:Y:S02]  /*f760*/  UIADD3 UR32, UR10, 0x26100, URZ ;  /* 0x000261000a207890 */ /* 0x000fe4000fffe03f */
[----:B------:R-:W-:Y:S02]  /*f770*/  UIADD3 UR24, UR10, 0x28100, URZ ;  /* 0x000281000a187890 */ /* 0x000fe4000fffe03f */
[----:B------:R-:W-:Y:S02]  /*f780*/  UIADD3 UR16, UR10, 0x2a100, URZ ;  /* 0x0002a1000a107890 */ /* 0x000fe4000fffe03f */
[----:B------:R-:W-:Y:S02]  /*f790*/  ULEA.HI.X UR7, UR7, UR15, UR8, 0x2, UP0 ;  /* 0x0000000f07077291 */ /* 0x000fe400080f1408 */
[----:B------:R-:W-:Y:S01]  /*f7a0*/  UIADD3 UR14, UR10, 0x2c300, URZ ;  /* 0x0002c3000a0e7890 */ /* 0x000fe2000fffe03f */
[----:B------:R-:W-:Y:S01]  /*f7b0*/  UMOV UR8, 0x0 ;  /* 0x0000000000087882 */ /* 0x000fe20000000000 */
[----:B------:R-:W-:Y:S01]  /*f7c0*/  UMOV UR33, UR41 ;  /* 0x0000002900217c82 */ /* 0x000fe20008000000 */
        /* <DEDUP_REMOVED lines=15> */
[----:B---3--:R-:W-:Y:S01]  /*f8c0*/  NOP ;  /* 0x0000000000007918 */ /* 0x008fe20000000000 */
.L_x_589:
[----:B------:R-:W-:Y:S05]  /*f8d0*/  WARPSYNC.ALL ;  /* 0x0000000000007948 */ /* 0x000fea0003800000 */
[----:B------:R-:W-:-:S13]  /*f8e0*/  ELECT P0, URZ, PT ;  /* 0x00000000003f782f */ /* 0x000fda0003800000 */
[----:B------:R-:W-:Y:S05]  /*f8f0*/  @!P0 BRA `(.L_x_480) ;  /* 0x00000000007c8947 */ /* 0x000fea0003800000 */
[----:B------:R-:W3:Y:S02]  /*f900*/  LDL R0, [R1] ;  /* 0x0000000001007983 */ /* 0x000ee40000100800 */
[----:B---3--:R-:W-:-:S13]  /*f910*/  R2UR UR4, R0 ;  /* 0x00000000000472ca */ /* 0x008fda00000e0000 */
[----:B------:R-:W-:-:S06]  /*f920*/  ULOP3.LUT UR4, UR4, 0x2, URZ, 0xfc, !UPT ;  /* 0x0000000204047892 */ /* 0x000fcc000f8efc3f */
[----:B------:R-:W-:-:S05]  /*f930*/  IMAD.U32 R0, RZ, RZ, UR4 ;  /* 0x00000004ff007e24 */ /* 0x000fca000f8e00ff */
[----:B------:R-:W-:-:S13]  /*f940*/  ISETP.NE.AND P1, PT, R0, 0x3, PT ;  /* 0x000000030000780c */ /* 0x000fda0003f25270 */
[----:B------:R-:W-:Y:S05]  /*f950*/  @!P1 BRA `(.L_x_604) ;  /* 0x0000000000049947 */ /* 0x000fea0003800000 */
[----:B--2---:R-:W-:Y:S01]  /*f960*/  BPT.TRAP 0x1 ;  /* 0x000000040000795c */ /* 0x004fe20000300000 */
.L_x_604:
        /* <DEDUP_REMOVED lines=8> */
.L_x_614:
        /* <DEDUP_REMOVED lines=9> */
.L_x_615:
[----:B------:R-:W-:Y:S05]  /*fa80*/  @!P1 BRA `(.L_x_607) ;  /* 0x0000000000049947 */ /* 0x000fea0003800000 */
[----:B--2---:R-:W-:Y:S01]  /*fa90*/  BPT.TRAP 0x1 ;  /* 0x000000040000795c */ /* 0x004fe20000300000 */
.L_x_607:
[----:B------:R-:W-:-:S07]  /*faa0*/  SHF.L.U32 R13, R13, 0x1f, RZ ;  /* 0x0000001f0d0d7819 */ /* 0x000fce00000006ff */
.L_x_608:
[----:B----4-:R4:W0:Y:S02]  /*fab0*/  SYNCS.PHASECHK.TRANS64.TRYWAIT P0, [R2+URZ+0x31638], R13 ;  /* 0x0316380d020075a7 */ /* 0x010824000800017f */
[----:B0-----:R-:W-:Y:S05]  /*fac0*/  @!P0 NANOSLEEP.SYNCS 0x989680 ;  /* 0x009896800000895d */ /* 0x001fea0003900000 */
[----:B------:R-:W0:Y:S02]  /*fad0*/  @!P0 SYNCS.PHASECHK.TRANS64 P0, [R2+URZ+0x31638], R13 ;  /* 0x0316380d020085a7 */ /* 0x000e24000800007f */
[----:B0-----:R-:W-:Y:S05]  /*fae0*/  @!P0 BRA `(.L_x_608) ;  /* 0xfffffffc00f08947 */ /* 0x001fea000383ffff */
.L_x_480:
[----:B--2---:R-:W-:Y:S05]  /*faf0*/  BSYNC B0 ;  /* 0x0000000000007941 */ /* 0x004fea0003800000 */
.L_x_474:
[----:B------:R-:W-:Y:S05]  /*fb00*/  EXIT ;  /* 0x000000000000794d */ /* 0x000fea0003800000 */
.L_x_487:
[----:B0-----:R0:W1:Y:S02]  /*fb10*/  SYNCS.PHASECHK.TRANS64.TRYWAIT P0, [R17+URZ+0x31600], R12 ;  /* 0x0316000c110075a7 */ /* 0x001064000800017f */
[----:B-1----:R-:W-:Y:S05]  /*fb20*/  @!P0 NANOSLEEP.SYNCS 0x989680 ;  /* 0x009896800000895d */ /* 0x002fea0003900000 */
[----:B------:R-:W1:Y:S02]  /*fb30*/  @!P0 SYNCS.PHASECHK.TRANS64 P0, [R17+URZ+0x31600], R12 ;  /* 0x0316000c110085a7 */ /* 0x000e64000800007f */
[----:B-1----:R-:W-:Y:S05]  /*fb40*/  @!P0 BRA `(.L_x_487) ;  /* 0xfffffffc00f08947 */ /* 0x002fea000383ffff */
[----:B------:R-:W-:Y:S05]  /*fb50*/  BRA `(.L_x_486) ;  /* 0xffffff1400b07947 */ /* 0x000fea000383ffff */
.L_x_491:
[----:B-1----:R1:W2:Y:S02]  /*fb60*/  SYNCS.PHASECHK.TRANS64.TRYWAIT P0, [R16+URZ+0x31610], R9 ;  /* 0x03161009100075a7 */ /* 0x0022a4000800017f */
[----:B--2---:R-:W-:Y:S05]  /*fb70*/  @!P0 NANOSLEEP.SYNCS 0x989680 ;  /* 0x009896800000895d */ /* 0x004fea0003900000 */
[----:B------:R-:W2:Y:S02]  /*fb80*/  @!P0 SYNCS.PHASECHK.TRANS64 P0, [R16+URZ+0x31610], R9 ;  /* 0x03161009100085a7 */ /* 0x000ea4000800007f */
[----:B--2---:R-:W-:Y:S05]  /*fb90*/  @!P0 BRA `(.L_x_491) ;  /* 0xfffffffc00f08947 */ /* 0x004fea000383ffff */
[----:B------:R-:W-:Y:S05]  /*fba0*/  BRA `(.L_x_490) ;  /* 0xffffff2000447947 */ /* 0x000fea000383ffff */
.L_x_495:
[----:B---3--:R3:W4:Y:S02]  /*fbb0*/  SYNCS.PHASECHK.TRANS64.TRYWAIT P0, [R17+URZ+0x31630], R10 ;  /* 0x0316300a110075a7 */ /* 0x008724000800017f */
[----:B----4-:R-:W-:Y:S05]  /*fbc0*/  @!P0 NANOSLEEP.SYNCS 0x989680 ;  /* 0x009896800000895d */ /* 0x010fea0003900000 */
[----:B------:R-:W4:Y:S02]  /*fbd0*/  @!P0 SYNCS.PHASECHK.TRANS64 P0, [R17+URZ+0x31630], R10 ;  /* 0x0316300a110085a7 */ /* 0x000f24000800007f */
[----:B----4-:R-:W-:Y:S05]  /*fbe0*/  @!P0 BRA `(.L_x_495) ;  /* 0xfffffffc00f08947 */ /* 0x010fea000383ffff */
[----:B------:R-:W-:Y:S05]  /*fbf0*/  BRA `(.L_x_494) ;  /* 0xffffff3c00507947 */ /* 0x000fea000383ffff */
.L_x_594:
[----:B0-----:R0:W1:Y:S02]  /*fc00*/  SYNCS.PHASECHK.TRANS64.TRYWAIT P1, [R6+URZ+0x31620], R3 ;  /* 0x03162003060075a7 */ /* 0x001064000802017f */
[----:B-1----:R-:W-:Y:S05]  /*fc10*/  @!P1 NANOSLEEP.SYNCS 0x989680 ;  /* 0x009896800000995d */ /* 0x002fea0003900000 */
[----:B------:R-:W1:Y:S02]  /*fc20*/  @!P1 SYNCS.PHASECHK.TRANS64 P1, [R6+URZ+0x31620], R3 ;  /* 0x03162003060095a7 */ /* 0x000e64000802007f */
[----:B-1----:R-:W-:Y:S05]  /*fc30*/  @!P1 BRA `(.L_x_594) ;  /* 0xfffffffc00f09947 */ /* 0x002fea000383ffff */
[----:B------:R-:W-:Y:S05]  /*fc40*/  BRA `(.L_x_609) ;  /* 0xffffffe400987947 */ /* 0x000fea000383ffff */
.L_x_597:
[----:B0-----:R0:W1:Y:S02]  /*fc50*/  SYNCS.PHASECHK.TRANS64.TRYWAIT P1, [R6+URZ+0x31638], R5 ;  /* 0x03163805060075a7 */ /* 0x001064000802017f */
[----:B-1----:R-:W-:Y:S05]  /*fc60*/  @!P1 NANOSLEEP.SYNCS 0x989680 ;  /* 0x009896800000995d */ /* 0x002fea0003900000 */
[----:B------:R-:W1:Y:S02]  /*fc70*/  @!P1 SYNCS.PHASECHK.TRANS64 P1, [R6+URZ+0x31638], R5 ;  /* 0x03163805060095a7 */ /* 0x000e64000802007f */
[----:B-1----:R-:W-:Y:S05]  /*fc80*/  @!P1 BRA `(.L_x_597) ;  /* 0xfffffffc00f09947 */ /* 0x002fea000383ffff */
[----:B------:R-:W-:Y:S05]  /*fc90*/  BRA `(.L_x_610) ;  /* 0xfffffff000147947 */ /* 0x000fea000383ffff */
.L_x_599:
[----:B------:R-:W-:-:S07]  /*fca0*/  SHF.L.U32 R2, R4, 0x1f, RZ ;  /* 0x0000001f04027819 */ /* 0x000fce00000006ff */
.L_x_611:
[----:B0-----:R0:W1:Y:S02]  /*fcb0*/  SYNCS.PHASECHK.TRANS64.TRYWAIT P1, [R20+URZ+0x31620], R2 ;  /* 0x03162002140075a7 */ /* 0x001064000802017f */
[----:B-1----:R-:W-:Y:S05]  /*fcc0*/  @!P1 NANOSLEEP.SYNCS 0x989680 ;  /* 0x009896800000995d */ /* 0x002fea0003900000 */
[----:B------:R-:W1:Y:S02]  /*fcd0*/  @!P1 SYNCS.PHASECHK.TRANS64 P1, [R20+URZ+0x31620], R2 ;  /* 0x03162002140095a7 */ /* 0x000e64000802007f */
[----:B-1----:R-:W-:Y:S05]  /*fce0*/  @!P1 BRA `(.L_x_611) ;  /* 0xfffffffc00f09947 */ /* 0x002fea000383ffff */
[----:B------:R-:W-:Y:S05]  /*fcf0*/  BRA `(.L_x_612) ;  /* 0xfffffff000d07947 */ /* 0x000fea000383ffff */
.L_x_602:
[----:B0-----:R0:W1:Y:S02]  /*fd00*/  SYNCS.PHASECHK.TRANS64.TRYWAIT P1, [R6+URZ+0x31638], R16 ;  /* 0x03163810060075a7 */ /* 0x001064000802017f */
[----:B-1----:R-:W-:Y:S05]  /*fd10*/  @!P1 NANOSLEEP.SYNCS 0x989680 ;  /* 0x009896800000995d */ /* 0x002fea0003900000 */
[----:B------:R-:W1:Y:S02]  /*fd20*/  @!P1 SYNCS.PHASECHK.TRANS64 P1, [R6+URZ+0x31638], R16 ;  /* 0x03163810060095a7 */ /* 0x000e64000802007f */
[----:B-1----:R-:W-:Y:S05]  /*fd30*/  @!P1 BRA `(.L_x_602) ;  /* 0xfffffffc00f09947 */ /* 0x002fea000383ffff */
[----:B------:R-:W-:Y:S05]  /*fd40*/  BRA `(.L_x_613) ;  /* 0xfffffff400f07947 */ /* 0x000fea000383ffff */
.L_x_605:
[----:B---3--:R3:W4:Y:S02]  /*fd50*/  SYNCS.PHASECHK.TRANS64.TRYWAIT P0, [R5+URZ], R0 ;  /* 0x00000000050075a7 */ /* 0x008724000800017f */
[----:B----4-:R-:W-:Y:S05]  /*fd60*/  @!P0 NANOSLEEP.SYNCS 0x989680 ;  /* 0x009896800000895d */ /* 0x010fea0003900000 */
[----:B------:R-:W4:Y:S02]  /*fd70*/  @!P0 SYNCS.PHASECHK.TRANS64 P0, [R5+URZ], R0 ;  /* 0x00000000050085a7 */ /* 0x000f24000800007f */
[----:B----4-:R-:W-:Y:S05]  /*fd80*/  @!P0 BRA `(.L_x_605) ;  /* 0xfffffffc00f08947 */ /* 0x010fea000383ffff */
[----:B------:R-:W-:Y:S05]  /*fd90*/  BRA `(.L_x_614) ;  /* 0xfffffffc00147947 */ /* 0x000fea000383ffff */
.L_x_606:
[----:B---3--:R3:W4:Y:S02]  /*fda0*/  SYNCS.PHASECHK.TRANS64.TRYWAIT P0, [R3+URZ], R0 ;  /* 0x00000000030075a7 */ /* 0x008724000800017f */
[----:B----4-:R-:W-:Y:S05]  /*fdb0*/  @!P0 NANOSLEEP.SYNCS 0x989680 ;  /* 0x009896800000895d */ /* 0x010fea0003900000 */
[----:B------:R-:W4:Y:S02]  /*fdc0*/  @!P0 SYNCS.PHASECHK.TRANS64 P0, [R3+URZ], R0 ;  /* 0x00000000030085a7 */ /* 0x000f24000800007f */
[----:B----4-:R-:W-:Y:S05]  /*fdd0*/  @!P0 BRA `(.L_x_606) ;  /* 0xfffffffc00f08947 */ /* 0x010fea000383ffff */
[----:B------:R-:W-:Y:S05]  /*fde0*/  BRA `(.L_x_615) ;  /* 0xfffffffc00247947 */ /* 0x000fea000383ffff */
.L_x_616:
        /* <DEDUP_REMOVED lines=9> */
.L_x_2203:


//--------------------- .text._ZN7cutlass13device_kernelIN5flash11enable_sm90INS1_16FlashAttnBwdSm90INS1_25CollectiveMainloopBwdSm90ILi2ELi1ELi1EN4cute5tupleIJNS5_1CILi1EEES8_S8_EEENS6_IJNS7_ILi64EEENS7_ILi80EEENS7_ILi256EEEEEENS_10bfloat16_tEfNS_4arch4Sm90ELb0ELb1ELb1ELb1ELb0ELb0ELb1ELb1ELi2ELi1ELi1ELi1ELb0EEENS1_24CollectiveEpilogueBwdGQAISD_fSG_Li256ELb1ELb0EEENS1_19SingleTileSchedulerILb1ELb0ELb0ELi80EEEEEEEEEvNT_6ParamsE --------------------------
	.section	.text._ZN7cutlass13device_kernelIN5flash11enable_sm90INS1_16FlashAttnBwdSm90INS1_25CollectiveMainloopBwdSm90ILi2ELi1ELi1EN4cute5tupleIJNS5_1CILi1EEES8_S8_EEENS6_IJNS7_ILi64EEENS7_ILi80EEENS7_ILi256EEEEEENS_10bfloat16_tEfNS_4arch4Sm90ELb0ELb1ELb1ELb1ELb0ELb0ELb1ELb1ELi2ELi1ELi1ELi1ELb0EEENS1_24CollectiveEpilogueBwdGQAISD_fSG_Li256ELb1ELb0EEENS1_19SingleTileSchedulerILb1ELb0ELb0ELi80EEEEEEEEEvNT_6ParamsE,"ax",@progbits
	.align	128
.text._ZN7cutlass13device_kernelIN5flash11enable_sm90INS1_16FlashAttnBwdSm90INS1_25CollectiveMainloopBwdSm90ILi2ELi1ELi1EN4cute5tupleIJNS5_1CILi1EEES8_S8_EEENS6_IJNS7_ILi64EEENS7_ILi80EEENS7_ILi256EEEEEENS_10bfloat16_tEfNS_4arch4Sm90ELb0ELb1ELb1ELb1ELb0ELb0ELb1ELb1ELi2ELi1ELi1ELi1ELb0EEENS1_24CollectiveEpilogueBwdGQAISD_fSG_Li256ELb1ELb0EEENS1_19SingleTileSchedulerILb1ELb0ELb0ELi80EEEEEEEEEvNT_6ParamsE:
        .type           _ZN7cutlass13device_kernelIN5flash11enable_sm90INS1_16FlashAttnBwdSm90INS1_25CollectiveMainloopBwdSm90ILi2ELi1ELi1EN4cute5tupleIJNS5_1CILi1EEES8_S8_EEENS6_IJNS7_ILi64EEENS7_ILi80EEENS7_ILi256EEEEEENS_10bfloat16_tEfNS_4arch4Sm90ELb0ELb1ELb1ELb1ELb0ELb0ELb1ELb1ELi2ELi1ELi1ELi1ELb0EEENS1_24CollectiveEpilogueBwdGQAISD_fSG_Li256ELb1ELb0EEENS1_19SingleTileSchedulerILb1ELb0ELb0ELi80EEEEEEEEEvNT_6ParamsE,@function
        .size           _ZN7cutlass13device_kernelIN5flash11enable_sm90INS1_16FlashAttnBwdSm90INS1_25CollectiveMainloopBwdSm90ILi2ELi1ELi1EN4cute5tupleIJNS5_1CILi1EEES8_S8_EEENS6_IJNS7_ILi64EEENS7_ILi80EEENS7_ILi256EEEEEENS_10bfloat16_tEfNS_4arch4Sm90ELb0ELb1ELb1ELb1ELb0ELb0ELb1ELb1ELi2ELi1ELi1ELi1ELb0EEENS1_24CollectiveEpilogueBwdGQAISD_fSG_Li256ELb1ELb0EEENS1_19SingleTileSchedulerILb1ELb0ELb0ELi80EEEEEEEEEvNT_6ParamsE,(.L_x_2204 - _ZN7cutlass13device_kernelIN5flash11enable_sm90INS1_16FlashAttnBwdSm90INS1_25CollectiveMainloopBwdSm90ILi2ELi1ELi1EN4cute5tupleIJNS5_1CILi1EEES8_S8_EEENS6_IJNS7_ILi64EEENS7_ILi80EEENS7_ILi256EEEEEENS_10bfloat16_tEfNS_4arch4Sm90ELb0ELb1ELb1ELb1ELb0ELb0ELb1ELb1ELi2ELi1ELi1ELi1ELb0EEENS1_24CollectiveEpilogueBwdGQAISD_fSG_Li256ELb1ELb0EEENS1_19SingleTileSchedulerILb1ELb0ELb0ELi80EEEEEEEEEvNT_6ParamsE)
        .other          _ZN7cutlass13device_kernelIN5flash11enable_sm90INS1_16FlashAttnBwdSm90INS1_25CollectiveMainloopBwdSm90ILi2ELi1ELi1EN4cute5tupleIJNS5_1CILi1EEES8_S8_EEENS6_IJNS7_ILi64EEENS7_ILi80EEENS7_ILi256EEEEEENS_10bfloat16_tEfNS_4arch4Sm90ELb0ELb1ELb1ELb1ELb0ELb0ELb1ELb1ELi2ELi1ELi1ELi1ELb0EEENS1_24CollectiveEpilogueBwdGQAISD_fSG_Li256ELb1ELb0EEENS1_19SingleTileSchedulerILb1ELb0ELb0ELi80EEEEEEEEEvNT_6ParamsE,@"STO_CUDA_ENTRY STV_DEFAULT"
_ZN7cutlass13device_kernelIN5flash11enable_sm90INS1_16FlashAttnBwdSm90INS1_25CollectiveMainloopBwdSm90ILi2ELi1ELi1EN4cute5tupleIJNS5_1CILi1EEES8_S8_EEENS6_IJNS7_ILi64EEENS7_ILi80EEENS7_ILi256EEEEEENS_10bfloat16_tEfNS_4arch4Sm90ELb0ELb1ELb1ELb1ELb0ELb0ELb1ELb1ELi2ELi1ELi1ELi1ELb0EEENS1_24CollectiveEpilogueBwdGQAISD_fSG_Li256ELb1ELb0EEENS1_19SingleTileSchedulerILb1ELb0ELb0ELi80EEEEEEEEEvNT_6ParamsE:
        /* <DEDUP_REMOVED lines=24> */
.L_x_618:
[----:B------:R-:W-:Y:S05]  /*0180*/  BSYNC B0 ;  /* 0x0000000000007941 */ /* 0x000fea0003800000 */
.L_x_617:
        /* <DEDUP_REMOVED lines=39> */
.L_x_619:
        /* <DEDUP_REMOVED lines=20> */
.L_x_620:
[----:B------:R-:W-:Y:S01]  /*0540*/  PLOP3.LUT P0, PT, PT, PT, UP0, 0x80, 0x0 ;  /* 0x000000000000781c */ /* 0x000fe20003f0f008 */
[----:B------:R-:W-:Y:S01]  /*0550*/  NOP ;  /* 0x0000000000007918 */ /* 0x000fe20000000000 */
[----:B------:R-:W-:Y:S01]  /*0560*/  BSSY B0, `(.L_x_621) ;  /* 0x0000bc2000007945 */ /* 0x000fe20003800000 */
[----:B------:R-:W-:Y:S01]  /*0570*/  LOP3.LUT R11, R18, 0x7f, RZ, 0xc0, !PT ;  /* 0x0000007f120b7812 */ /* 0x000fe200078ec0ff */
[----:B-1234-:R-:W-:Y:S09]  /*0580*/  BAR.SYNC.DEFER_BLOCKING 0x0 ;  /* 0x0000000000007b1d */ /* 0x01eff20000010000 */
[----:B------:R-:W-:Y:S05]  /*0590*/  @!P0 BRA `(.L_x_622) ;  /* 0x0000009800288947 */ /* 0x000fea0003800000 */
.L_x_623:
        /* <DEDUP_REMOVED lines=15> */
.L_x_624:
        /* <DEDUP_REMOVED lines=11> */
.L_x_626:
[----:B------:R-:W3:Y:S02]  /*0740*/  LDC R0, c[0x0][0x8c4] ;  /* 0x00023100ff007b82 */ /* 0x000ee40000000800 */
.L_x_625:
[----:B-1----:R-:W-:-:S05]  /*0750*/  IMAD R7, R6, 0x50, RZ ;  /* 0x0000005006077824 */ /* 0x002fca00078e02ff */
[----:B---3-5:R-:W-:-:S04]  /*0760*/  ISETP.GE.AND P0, PT, R7, R0, PT ;  /* 0x000000000700720c */ /* 0x028fc80003f06270 */
[----:B--2---:R-:W-:-:S04]  /*0770*/  SEL R236, R9, 0xffffffff, !P0 ;  /* 0xffffffff09ec7807 */ /* 0x004fc80004000000 */
        /* <DEDUP_REMOVED lines=34> */
.L_x_628:
[----:B------:R-:W-:Y:S02]  /*09a0*/  @P1 IMAD.MOV.U32 R2, RZ, RZ, R4 ;  /* 0x000000ffff021224 */ /* 0x000fe400078e0004 */
[----:B------:R-:W-:Y:S01]  /*09b0*/  @P1 IMAD.MOV.U32 R3, RZ, RZ, R9 ;  /* 0x000000ffff031224 */ /* 0x000fe200078e0009 */
[----:B------:R-:W-:Y:S06]  /*09c0*/  @!P2 BRA `(.L_x_629) ;  /* 0x000000000014a947 */ /* 0x000fec0003800000 */
[----:B------:R-:W1:Y:S01]  /*09d0*/  LDC.64 R4, c[0x0][0x788] ;  /* 0x0001e200ff047b82 */ /* 0x000e620000000a00 */
[----:B------:R-:W-:Y:S01]  /*09e0*/  ULDC.64 UR4, c[0x0][0x208] ;  /* 0x0000820000047ab9 */ /* 0x000fe20000000a00 */
[----:B-1----:R-:W-:-:S06]  /*09f0*/  IMAD.WIDE R4, R236, 0x4, R4 ;  /* 0x00000004ec047825 */ /* 0x002fcc00078e0204 */
[----:B------:R1:W5:Y:S01]  /*0a00*/  LDG.E R5, desc[UR4][R4.64] ;  /* 0x0000000404057981 */ /* 0x000362000c1e1900 */
[----:B------:R-:W-:Y:S05]  /*0a10*/  BRA `(.L_x_630) ;  /* 0x0000000000287947 */ /* 0x000fea0003800000 */
.L_x_629:
        /* <DEDUP_REMOVED lines=10> */
.L_x_630:
[----:B-1---5:R-:W-:Y:S01]  /*0ac0*/  VIADD R4, R0, 0x3f ;  /* 0x0000003f00047836 */ /* 0x022fe20000000000 */
[----:B------:R-:W-:Y:S01]  /*0ad0*/  ISETP.GE.AND P2, PT, R6, RZ, PT ;  /* 0x000000ff0600720c */ /* 0x000fe20003f46270 */
[----:B------:R-:W-:Y:S01]  /*0ae0*/  ULDC UR4, c[0x0][0x74c] ;  /* 0x0001d30000047ab9 */ /* 0x000fe20000000800 */
[----:B------:R-:W-:Y:S02]  /*0af0*/  IADD3 R8, R7, R0, -R5 ;  /* 0x0000000007087210 */ /* 0x000fe40007ffe805 */
        /* <DEDUP_REMOVED lines=18> */
.L_x_631:
        /* <DEDUP_REMOVED lines=84> */
[----:B------:R-:W1:Y:S01]  /*1160*/  S2R R4, SR_CgaCtaId ;  /* 0x0000000000047919 */ /* 0x000e620000008800 */
[----:B------:R-:W-:Y:S01]  /*1170*/  MOV R17, 0x400 ;  /* 0x0000040000117802 */ /* 0x000fe20000000f00 */
[----:B------:R-:W-:Y:S01]  /*1180*/  VIADD R18, R18, 0xffffff80 ;  /* 0xffffff8012127836 */ /* 0x000fe20000000000 */
[----:B------:R-:W-:-:S04]  /*1190*/  SHF.L.U32 R14, RZ, 0x1f, RZ ;  /* 0x0000001fff0e7819 */ /* 0x000fc800000006ff */
[----:B------:R-:W-:-:S04]  /*11a0*/  SHF.R.S32.HI R7, RZ, 0x1f, R18 ;  /* 0x0000001fff077819 */ /* 0x000fc80000011412 */
[CC--:B------:R-:W-:Y:S02]  /*11b0*/  LEA.HI R10, R7.reuse, R18.reuse, RZ, 0x5 ;  /* 0x00000012070a7211 */ /* 0x0c0fe400078f28ff */
[CC--:B------:R-:W-:Y:S02]  /*11c0*/  LEA.HI R12, R7.reuse, R18.reuse, RZ, 0x4 ;  /* 0x00000012070c7211 */ /* 0x0c0fe400078f20ff */
[----:B-1----:R-:W-:Y:S02]  /*11d0*/  LEA R17, R4, R17, 0x18 ;  /* 0x0000001104117211 */ /* 0x002fe400078ec0ff */
[----:B------:R-:W-:Y:S02]  /*11e0*/  LEA.HI R4, R7, R18, RZ, 0x7 ;  /* 0x0000001207047211 */ /* 0x000fe400078f38ff */
[----:B------:R-:W1:Y:S02]  /*11f0*/  SYNCS.PHASECHK.TRANS64.TRYWAIT P0, [R17+URZ+0x31800], R14 ;  /* 0x0318000e110075a7 */ /* 0x000e64000800017f */
[----:B------:R-:W-:-:S05]  /*1200*/  SHF.R.S32.HI R8, RZ, 0x7, R4 ;  /* 0x00000007ff087819 */ /* 0x000fca0000011404 */
[----:B------:R2:W3:Y:S02]  /*1210*/  SHFL.IDX PT, R9, R8, RZ, 0x1f ;  /* 0x00001fff08097589 */ /* 0x0004e400000e0000 */
[----:B-123--:R-:W-:Y:S05]  /*1220*/  @P0 BRA `(.L_x_633) ;  /* 0x0000000000080947 */ /* 0x00efea0003800000 */
[----:B------:R-:W1:Y:S02]  /*1230*/  SYNCS.PHASECHK.TRANS64.TRYWAIT P0, [R17+URZ+0x31800], R14 ;  /* 0x0318000e110075a7 */ /* 0x000e64000800017f */
[----:B-1----:R-:W-:Y:S05]  /*1240*/  @!P0 BRA `(.L_x_634) ;  /* 0x000000ac00d48947 */ /* 0x002fea0003800000 */
.L_x_633:
[----:B------:R-:W2:Y:S01]  /*1250*/  LDL R7, [R1] ;  /* 0x0000000001077983 */ /* 0x000ea20000100800 */
[----:B------:R-:W-:Y:S01]  /*1260*/  LOP3.LUT R15, R12, 0xffffff0, RZ, 0xc0, !PT ;  /* 0x0ffffff00c0f7812 */ /* 0x000fe200078ec0ff */
[----:B------:R-:W3:Y:S01]  /*1270*/  S2UR UR4, SR_CTAID.Y ;  /* 0x00000000000479c3 */ /* 0x000ee20000002600 */
[--C-:B------:R-:W-:Y:S01]  /*1280*/  SHF.R.S32.HI R12, RZ, 0x5, R10.reuse ;  /* 0x00000005ff0c7819 */ /* 0x100fe2000001140a */
[----:B------:R-:W-:Y:S01]  /*1290*/  IMAD R16, R6, -0x50, RZ ;  /* 0xffffffb006107824 */ /* 0x000fe200078e02ff */
[----:B------:R-:W-:Y:S01]  /*12a0*/  SHF.R.S32.HI R13, RZ, 0x1f, R10 ;  /* 0x0000001fff0d7819 */ /* 0x000fe2000001140a */
[----:B------:R-:W-:Y:S01]  /*12b0*/  IMAD.IADD R15, R18, 0x1, -R15 ;  /* 0x00000001120f7824 */ /* 0x000fe200078e0a0f */
[----:B------:R-:W-:Y:S01]  /*12c0*/  SEL R229, R236, RZ, !P1 ;  /* 0x000000ffece57207 */ /* 0x000fe20004800000 */
[----:B------:R-:W-:Y:S01]  /*12d0*/  IMAD.IADD R230, R5, 0x1, -R0 ;  /* 0x0000000105e67824 */ /* 0x000fe200078e0a00 */
[----:B------:R-:W-:Y:S01]  /*12e0*/  LEA.HI R13, R13, R12, RZ, 0x2 ;  /* 0x0000000c0d0d7211 */ /* 0x000fe200078f10ff */
[----:B------:R-:W4:Y:S01]  /*12f0*/  LDC.64 R20, c[0x0][0x2d8] ;  /* 0x0000b600ff147b82 */ /* 0x000f220000000a00 */
[----:B-1----:R-:W-:Y:S01]  /*1300*/  IMAD R14, R8, 0x40, R15 ;  /* 0x00000040080e7824 */ /* 0x002fe200078e020f */
[----:B------:R-:W-:-:S02]  /*1310*/  CS2R R214, SRZ ;  /* 0x0000000000d67805 */ /* 0x000fc4000001ff00 */
[----:B------:R-:W-:Y:S01]  /*1320*/  LOP3.LUT R13, R13, 0xfffffc, RZ, 0xc0, !PT ;  /* 0x00fffffc0d0d7812 */ /* 0x000fe200078ec0ff */
[----:B------:R-:W-:Y:S01]  /*1330*/  IMAD.IADD R5, R16, 0x1, R5 ;  /* 0x0000000110057824 */ /* 0x000fe200078e0205 */
[----:B------:R-:W-:Y:S02]  /*1340*/  CS2R R212, SRZ ;  /* 0x0000000000d47805 */ /* 0x000fe4000001ff00 */
[----:B------:R-:W-:Y:S02]  /*1350*/  CS2R R210, SRZ ;  /* 0x0000000000d27805 */ /* 0x000fe4000001ff00 */
[----:B------:R-:W-:Y:S01]  /*1360*/  CS2R R208, SRZ ;  /* 0x0000000000d07805 */ /* 0x000fe2000001ff00 */
[----:B------:R-:W-:Y:S01]  /*1370*/  IMAD.IADD R13, R12, 0x1, -R13 ;  /* 0x000000010c0d7824 */ /* 0x000fe200078e0a0d */
[----:B------:R-:W-:Y:S02]  /*1380*/  CS2R R206, SRZ ;  /* 0x0000000000ce7805 */ /* 0x000fe4000001ff00 */
[----:B------:R-:W-:-:S02]  /*1390*/  CS2R R204, SRZ ;  /* 0x0000000000cc7805 */ /* 0x000fc4000001ff00 */
[----:B------:R-:W-:Y:S01]  /*13a0*/  CS2R R202, SRZ ;  /* 0x0000000000ca7805 */ /* 0x000fe2000001ff00 */
[----:B------:R-:W-:Y:S01]  /*13b0*/  IMAD R13, R13, 0x10, R14 ;  /* 0x000000100d0d7824 */ /* 0x000fe200078e020e */
[----:B------:R-:W-:Y:S02]  /*13c0*/  CS2R R200, SRZ ;  /* 0x0000000000c87805 */ /* 0x000fe4000001ff00 */
[----:B------:R-:W-:Y:S02]  /*13d0*/  CS2R R198, SRZ ;  /* 0x0000000000c67805 */ /* 0x000fe4000001ff00 */
[----:B------:R-:W-:Y:S01]  /*13e0*/  CS2R R196, SRZ ;  /* 0x0000000000c47805 */ /* 0x000fe2000001ff00 */
[----:B---3--:R-:W-:Y:S01]  /*13f0*/  USHF.R.S32.HI UR5, URZ, 0x1f, UR4 ;  /* 0x0000001f3f057899 */ /* 0x008fe20008011404 */
[----:B------:R-:W-:Y:S01]  /*1400*/  IMAD.SHL.U32 R6, R13, 0x8, RZ ;  /* 0x000000080d067824 */ /* 0x000fe200078e00ff */
[----:B------:R-:W-:Y:S02]  /*1410*/  CS2R R194, SRZ ;  /* 0x0000000000c27805 */ /* 0x000fe4000001ff00 */
[----:B------:R-:W-:-:S02]  /*1420*/  CS2R R192, SRZ ;  /* 0x0000000000c07805 */ /* 0x000fc4000001ff00 */
[----:B------:R-:W-:Y:S02]  /*1430*/  CS2R R190, SRZ ;  /* 0x0000000000be7805 */ /* 0x000fe4000001ff00 */
[----:B------:R-:W-:Y:S02]  /*1440*/  CS2R R188, SRZ ;  /* 0x0000000000bc7805 */ /* 0x000fe4000001ff00 */
[----:B------:R-:W-:Y:S02]  /*1450*/  CS2R R186, SRZ ;  /* 0x0000000000ba7805 */ /* 0x000fe4000001ff00 */
[----:B------:R-:W-:Y:S01]  /*1460*/  CS2R R184, SRZ ;  /* 0x0000000000b87805 */ /* 0x000fe2000001ff00 */
[----:B----4-:R-:W-:Y:S01]  /*1470*/  IMAD R14, R20, UR5, RZ ;  /* 0x00000005140e7c24 */ /* 0x010fe2000f8e02ff */
        /* <DEDUP_REMOVED lines=63> */
[----:B------:R-:W-:Y:S01]  /*1870*/  CS2R R56, SRZ ;  /* 0x0000000000387805 */ /* 0x000fe2000001ff00 */
[----:B------:R-:W-:Y:S01]  /*1880*/  UMOV UR60, URZ ;  /* 0x0000003f003c7c82 */ /* 0x000fe20008000000 */
[----:B--2---:R-:W-:Y:S02]  /*1890*/  R2UR UR6, R7 ;  /* 0x00000000070672ca */ /* 0x004fe400000e0000 */
[----:B------:R-:W-:Y:S02]  /*18a0*/  LOP3.LUT R7, R4, 0xffffff80, RZ, 0xc0, !PT ;  /* 0xffffff8004077812 */ /* 0x000fe400078ec0ff */
[----:B------:R-:W-:-:S03]  /*18b0*/  LEA.HI R4, R8, R8, RZ, 0x1 ;  /* 0x0000000808047211 */ /* 0x000fc600078f08ff */
[----:B------:R-:W-:Y:S01]  /*18c0*/  IMAD.IADD R7, R18, 0x1, -R7 ;  /* 0x0000000112077824 */ /* 0x000fe200078e0a07 */
[----:B------:R-:W-:Y:S02]  /*18d0*/  LOP3.LUT R15, R4, 0x1ffffffe, RZ, 0xc0, !PT ;  /* 0x1ffffffe040f7812 */ /* 0x000fe400078ec0ff */
[----:B------:R-:W-:Y:S01]  /*18e0*/  LEA.HI R4, R9, R9, RZ, 0x1 ;  /* 0x0000000909047211 */ /* 0x000fe200078f08ff */
[C-C-:B------:R-:W-:Y:S01]  /*18f0*/  IMAD R19, R8.reuse, 0x800, R7.reuse ;  /* 0x0000080008137824 */ /* 0x140fe200078e0207 */
[----:B------:R-:W-:Y:S01]  /*1900*/  SHF.R.S32.HI R10, RZ, 0x1f, R7 ;  /* 0x0000001fff0a7819 */ /* 0x000fe20000011407 */
[----:B------:R-:W-:Y:S01]  /*1910*/  IMAD.IADD R15, R8, 0x1, -R15 ;  /* 0x00000001080f7824 */ /* 0x000fe200078e0a0f */
[----:B------:R-:W-:Y:S01]  /*1920*/  LOP3.LUT R4, R4, 0xfffffffe, RZ, 0xc0, !PT ;  /* 0xfffffffe04047812 */ /* 0x000fe200078ec0ff */
[----:B------:R-:W-:Y:S01]  /*1930*/  IMAD.SHL.U32 R19, R19, 0x4, RZ ;  /* 0x0000000413137824 */ /* 0x000fe200078e00ff */
[CC--:B------:R-:W-:Y:S02]  /*1940*/  LEA.HI R8, R10.reuse, R7.reuse, RZ, 0x2 ;  /* 0x000000070a087211 */ /* 0x0c0fe400078f10ff */
[----:B------:R-:W-:Y:S01]  /*1950*/  LEA.HI R10, R10, R7, RZ, 0x5 ;  /* 0x000000070a0a7211 */ /* 0x000fe200078f28ff */
[----:B------:R-:W-:Y:S01]  /*1960*/  IMAD.IADD R4, R9, 0x1, -R4 ;  /* 0x0000000109047824 */ /* 0x000fe200078e0a04 */
[----:B------:R-:W-:-:S02]  /*1970*/  SHF.R.S32.HI R9, RZ, 0x2, R8 ;  /* 0x00000002ff097819 */ /* 0x000fc40000011408 */
[----:B------:R-:W-:Y:S02]  /*1980*/  SHF.R.S32.HI R12, RZ, 0x1f, R8 ;  /* 0x0000001fff0c7819 */ /* 0x000fe40000011408 */
[----:B------:R-:W-:Y:S02]  /*1990*/  LOP3.LUT R8, R8, 0x7ffffffc, RZ, 0xc0, !PT ;  /* 0x7ffffffc08087812 */ /* 0x000fe400078ec0ff */
[----:B------:R-:W-:Y:S02]  /*19a0*/  IADD3 R2, P0, R19, R2, RZ ;  /* 0x0000000213027210 */ /* 0x000fe40007f1e0ff */
[----:B------:R-:W-:Y:S01]  /*19b0*/  LEA.HI R12, R12, R9, RZ, 0x3 ;  /* 0x000000090c0c7211 */ /* 0x000fe200078f18ff */
[----:B------:R-:W-:Y:S01]  /*19c0*/  IMAD.IADD R8, R7, 0x1, -R8 ;  /* 0x0000000107087824 */ /* 0x000fe200078e0a08 */
[----:B------:R-:W-:Y:S02]  /*19d0*/  SHF.R.S32.HI R7, RZ, 0x1f, R236 ;  /* 0x0000001fff077819 */ /* 0x000fe400000114ec */
[----:B------:R-:W-:Y:S01]  /*19e0*/  LEA.HI.X.SX32 R3, R19, R3, 0x1, P0 ;  /* 0x0000000313037211 */ /* 0x000fe200000f0eff */
[----:B------:R-:W-:Y:S01]  /*19f0*/  IMAD R19, R21, UR4, R14 ;  /* 0x0000000415137c24 */ /* 0x000fe2000f8e020e */
[----:B------:R-:W-:Y:S01]  /*1a00*/  LOP3.LUT R12, R12, 0xfffffff8, RZ, 0xc0, !PT ;  /* 0xfffffff80c0c7812 */ /* 0x000fe200078ec0ff */
[----:B------:R-:W-:Y:S01]  /*1a10*/  IMAD R8, R15, 0x4, R8 ;  /* 0x000000040f087824 */ /* 0x000fe200078e0208 */
[----:B------:R-:W-:Y:S01]  /*1a20*/  SEL R7, R7, RZ, !P1 ;  /* 0x000000ff07077207 */ /* 0x000fe20004800000 */
[----:B------:R-:W-:Y:S01]  /*1a30*/  IMAD.WIDE.U32 R2, R20, UR4, R2 ;  /* 0x0000000414027c25 */ /* 0x000fe2000f8e0002 */
[----:B------:R-:W-:Y:S01]  /*1a40*/  ULDC.64 UR4, c[0x0][0x2e0] ;  /* 0x0000b80000047ab9 */ /* 0x000fe20000000a00 */
[----:B------:R-:W-:-:S02]  /*1a50*/  SHF.R.S32.HI R10, RZ, 0x5, R10 ;  /* 0x00000005ff0a7819 */ /* 0x000fc4000001140a */
[----:B------:R-:W-:Y:S02]  /*1a60*/  IMAD.IADD R9, R9, 0x1, -R12 ;  /* 0x0000000109097824 */ /* 0x000fe400078e0a0c */
[----:B------:R-:W-:Y:S02]  /*1a70*/  IMAD R12, R7, UR4, RZ ;  /* 0x00000004070c7c24 */ /* 0x000fe4000f8e02ff */
[----:B------:R-:W-:Y:S02]  /*1a80*/  IMAD.IADD R3, R3, 0x1, R19 ;  /* 0x0000000103037824 */ /* 0x000fe400078e0213 */
[C---:B------:R-:W-:Y:S02]  /*1a90*/  IMAD R7, R229.reuse, UR5, R12 ;  /* 0x00000005e5077c24 */ /* 0x040fe4000f8e020c */
[----:B------:R-:W-:Y:S01]  /*1aa0*/  IMAD.WIDE.U32 R228, R229, UR4, R2 ;  /* 0x00000004e5e47c25 */ /* 0x000fe2000f8e0002 */
[----:B------:R-:W-:-:S03]  /*1ab0*/  ULOP3.LUT UR4, UR6, 0x1, URZ, 0xfc, !UPT ;  /* 0x0000000106047892 */ /* 0x000fc6000f8efc3f */
[----:B------:R-:W-:Y:S01]  /*1ac0*/  IMAD.SHL.U32 R233, R8, 0x2, RZ ;  /* 0x0000000208e97824 */ /* 0x000fe200078e00ff */
[----:B------:R-:W-:Y:S01]  /*1ad0*/  IADD3 R8, -R0, 0x1, R5 ;  /* 0x0000000100087810 */ /* 0x000fe20007ffe105 */
[----:B------:R-:W-:Y:S02]  /*1ae0*/  IMAD R18, R10, 0x10, R9 ;  /* 0x000000100a127824 */ /* 0x000fe400078e0209 */
[--C-:B------:R-:W-:Y:S02]  /*1af0*/  IMAD.IADD R232, R5, 0x1, -R233.reuse ;  /* 0x0000000105e87824 */ /* 0x100fe400078e0ae9 */
[----:B------:R-:W-:Y:S02]  /*1b00*/  IMAD.IADD R231, R8, 0x1, -R233 ;  /* 0x0000000108e77824 */ /* 0x000fe400078e0ae9 */
[----:B------:R-:W-:Y:S02]  /*1b10*/  IMAD.MOV.U32 R3, RZ, RZ, R11 ;  /* 0x000000ffff037224 */ /* 0x000fe400078e000b */
[----:B------:R-:W-:-:S02]  /*1b20*/  IMAD.MOV.U32 R19, RZ, RZ, RZ ;  /* 0x000000ffff137224 */ /* 0x000fc400078e00ff */
[----:B------:R-:W-:Y:S02]  /*1b30*/  IMAD.U32 R235, RZ, RZ, UR4 ;  /* 0x00000004ffeb7e24 */ /* 0x000fe4000f8e00ff */
[----:B------:R-:W-:Y:S02]  /*1b40*/  IMAD.MOV.U32 R2, RZ, RZ, RZ ;  /* 0x000000ffff027224 */ /* 0x000fe400078e00ff */
[----:B------:R-:W-:Y:S02]  /*1b50*/  IMAD R0, R6, 0x2, R17 ;  /* 0x0000000206007824 */ /* 0x000fe400078e0211 */
[----:B------:R-:W-:Y:S02]  /*1b60*/  IMAD.IADD R233, R16, 0x1, -R233 ;  /* 0x0000000110e97824 */ /* 0x000fe400078e0ae9 */
[----:B------:R-:W-:-:S07]  /*1b70*/  IMAD.IADD R234, R229, 0x1, R7 ;  /* 0x00000001e5ea7824 */ /* 0x000fce00078e0207 */
.L_x_653:
[----:B------:R-:W-:-:S13]  /*1b80*/  R2UR UR4, R235 ;  /* 0x00000000eb0472ca */ /* 0x000fda00000e0000 */
[----:B------:R-:W-:-:S06]  /*1b90*/  UISETP.NE.AND UP0, UPT, UR4, 0x3, UPT ;  /* 0x000000030400788c */ /* 0x000fcc000bf05270 */
[----:B------:R-:W-:-:S13]  /*1ba0*/  PLOP3.LUT P0, PT, PT, PT, UP0, 0x40, 0x0 ;  /* 0x000000000000781c */ /* 0x000fda0003f0e808 */
[----:B-1----:R-:W-:Y:S05]  /*1bb0*/  @P0 BRA `(.L_x_635) ;  /* 0x0000000000040947 */ /* 0x002fea0003800000 */
[----:B------:R-:W-:Y:S01]  /*1bc0*/  BPT.TRAP 0x1 ;  /* 0x000000040000795c */ /* 0x000fe20000300000 */
.L_x_635:
[----:B------:R-:W-:Y:S01]  /*1bd0*/  PLOP3.LUT P1, PT, PT, PT, UP0, 0x40, 0x0 ;  /* 0x000000000000781c */ /* 0x000fe20003f2e808 */
[----:B------:R-:W-:Y:S01]  /*1be0*/  IMAD R16, R2, 0x8, R17 ;  /* 0x0000000802107824 */ /* 0x000fe200078e0211 */
[----:B------:R-:W-:-:S04]  /*1bf0*/  SHF.L.U32 R9, R19, 0x1f, RZ ;  /* 0x0000001f13097819 */ /* 0x000fc800000006ff */
[----:B------:R1:W2:Y:S07]  /*1c00*/  SYNCS.PHASECHK.TRANS64.TRYWAIT P0, [R16+URZ+0x31810], R9 ;  /* 0x03181009100075a7 */ /* 0x0002ae000800017f */
[----:B------:R-:W-:Y:S05]  /*1c10*/  @P1 BRA `(.L_x_636) ;  /* 0x0000000000041947 */ /* 0x000fea0003800000 */
[----:B------:R-:W-:Y:S01]  /*1c20*/  BPT.TRAP 0x1 ;  /* 0x000000040000795c */ /* 0x000fe20000300000 */
.L_x_636:
        /* <DEDUP_REMOVED lines=11> */
.L_x_637:
        /* <DEDUP_REMOVED lines=439> */
.L_x_639:
[----:B------:R-:W-:Y:S01]  /*3850*/  PLOP3.LUT P1, PT, PT, PT, UP0, 0x40, 0x0 ;  /* 0x000000000000781c */ /* 0x000fe20003f2e808 */
[----:B------:R-:W-:-:S05]  /*3860*/  IMAD.U32 R10, RZ, RZ, UR60 ;  /* 0x0000003cff0a7e24 */ /* 0x000fca000f8e00ff */
[----:B------:R-:W-:-:S04]  /*3870*/  SHF.L.U32 R10, R10, 0x1f, RZ ;  /* 0x0000001f0a0a7819 */ /* 0x000fc800000006ff */
[----:B------:R1:W4:Y:S03]  /*3880*/  SYNCS.PHASECHK.TRANS64.TRYWAIT P0, [R17+URZ+0x31830], R10 ;  /* 0x0318300a110075a7 */ /* 0x000326000800017f */
[----:B------:R-:W-:Y:S05]  /*3890*/  @P1 BRA `(.L_x_640) ;  /* 0x0000000000041947 */ /* 0x000fea0003800000 */
[----:B------:R-:W-:Y:S01]  /*38a0*/  BPT.TRAP 0x1 ;  /* 0x000000040000795c */ /* 0x000fe20000300000 */
.L_x_640:
        /* <DEDUP_REMOVED lines=11> */
.L_x_641:
        /* <DEDUP_REMOVED lines=497> */
.L_x_645:
[----:B------:R-:W-:-:S06]  /*5870*/  UISETP.NE.AND UP1, UPT, UR6, 0x1, UPT ;  /* 0x000000010600788c */ /* 0x000fcc000bf25270 */
[----:B------:R-:W-:-:S05]  /*5880*/  PLOP3.LUT P0, PT, PT, PT, UP1, 0x80, 0x0 ;  /* 0x000000000000781c */ /* 0x000fca0003f0f018 */
[----:B------:R-:W-:-:S08]  /*5890*/  @UP1 ULDC UR4, c[0x0][0x754] ;  /* 0x0001d50000041ab9 */ /* 0x000fd00000000800 */
[----:B------:R-:W-:Y:S01]  /*58a0*/  @P0 IMAD.HI.U32 R34, R30, UR4, RZ ;  /* 0x000000041e220c27 */ /* 0x000fe2000f8e00ff */
[----:B------:R-:W-:-:S04]  /*58b0*/  @UP1 ULDC UR4, c[0x0][0x758] ;  /* 0x0001d60000041ab9 */ /* 0x000fc80000000800 */
[----:B------:R-:W-:-:S07]  /*58c0*/  @P0 SHF.R.U32.HI R30, RZ, UR4, R34 ;  /* 0x00000004ff1e0c19 */ /* 0x000fce0008011622 */
.L_x_646:
[----:B------:R-:W-:Y:S05]  /*58d0*/  BSYNC B1 ;  /* 0x0000000000017941 */ /* 0x000fea0003800000 */
.L_x_644:
[----:B------:R-:W-:-:S05]  /*58e0*/  IMAD R30, R30, UR6, R233 ;  /* 0x000000061e1e7c24 */ /* 0x000fca000f8e02e9 */
[----:B------:R-:W-:Y:S02]  /*58f0*/  VIMNMX R37, R37, R30, !PT ;  /* 0x0000001e25257248 */ /* 0x000fe40007fe0100 */
[----:B------:R-:W-:-:S07]  /*5900*/  VIADDMNMX R225, R30, UR6, R225, PT ;  /* 0x000000061ee17c46 */ /* 0x000fce000b8001e1 */
.L_x_643:
        /* <DEDUP_REMOVED lines=17> */
.L_x_649:
[----:B------:R-:W-:-:S06]  /*5a20*/  UISETP.NE.AND UP1, UPT, UR6, 0x1, UPT ;  /* 0x000000010600788c */ /* 0x000fcc000bf25270 */
[----:B------:R-:W-:-:S05]  /*5a30*/  PLOP3.LUT P0, PT, PT, PT, UP1, 0x80, 0x0 ;  /* 0x000000000000781c */ /* 0x000fca0003f0f018 */
[----:B------:R-:W-:-:S08]  /*5a40*/  @UP1 ULDC UR4, c[0x0][0x754] ;  /* 0x0001d50000041ab9 */ /* 0x000fd00000000800 */
[----:B------:R-:W-:Y:S01]  /*5a50*/  @P0 IMAD.HI.U32 R32, R30, UR4, RZ ;  /* 0x000000041e200c27 */ /* 0x000fe2000f8e00ff */
[----:B------:R-:W-:-:S04]  /*5a60*/  @UP1 ULDC UR4, c[0x0][0x758] ;  /* 0x0001d60000041ab9 */ /* 0x000fc80000000800 */
[----:B------:R-:W-:-:S07]  /*5a70*/  @P0 SHF.R.U32.HI R30, RZ, UR4, R32 ;  /* 0x00000004ff1e0c19 */ /* 0x000fce0008011620 */
.L_x_650:
[----:B------:R-:W-:Y:S05]  /*5a80*/  BSYNC B1 ;  /* 0x0000000000017941 */ /* 0x000fea0003800000 */
.L_x_648:
[----:B------:R-:W-:-:S05]  /*5a90*/  IMAD R30, R30, UR6, R233 ;  /* 0x000000061e1e7c24 */ /* 0x000fca000f8e02e9 */
[----:B------:R-:W-:Y:S02]  /*5aa0*/  VIMNMX R31, R31, R30, !PT ;  /* 0x0000001e1f1f7248 */ /* 0x000fe40007fe0100 */
[----:B------:R-:W-:-:S07]  /*5ab0*/  VIADDMNMX R224, R30, UR6, R224, PT ;  /* 0x000000061ee07c46 */ /* 0x000fce000b8001e0 */
.L_x_647:
        /* <DEDUP_REMOVED lines=40> */
[----:B-1----:R-:W-:Y:S01]  /*5d40*/  FSEL R41, R11, -INF , !P3 ;  /* 0xff8000000b297808 */ /* 0x002fe20005800000 */
[--C-:B--2---:R-:W-:Y:S01]  /*5d50*/  FFMA.FTZ R30, R30, UR4, -R6.reuse ;  /* 0x000000041e1e7c23 */ /* 0x104fe20008010806 */
        /* <DEDUP_REMOVED lines=12> */
[----:B---3--:R-:W-:Y:S01]  /*5e20*/  FFMA.FTZ R226, R226, UR4, -R5 ;  /* 0x00000004e2e27c23 */ /* 0x008fe20008010805 */
        /* <DEDUP_REMOVED lines=20> */
[----:B------:R-:W-:Y:S02]  /*5f70*/  P2R R42, PR, RZ, 0x2 ;  /* 0x00000002ff2a7803 */ /* 0x000fe40000000000 */
        /* <DEDUP_REMOVED lines=20> */
[----:B------:R-:W-:-:S02]  /*60c0*/  ISETP.NE.AND P1, PT, R42, RZ, PT ;  /* 0x000000ff2a00720c */ /* 0x000fc40003f25270 */
[----:B------:R-:W1:Y:S01]  /*60d0*/  LDS R42, [R227+0x2c300] ;  /* 0x02c30000e32a7984 */ /* 0x000e620000000800 */
[----:B------:R-:W-:Y:S01]  /*60e0*/  ISETP.GT.AND P6, PT, R31, 0x11, !P6 ;  /* 0x000000111f00780c */ /* 0x000fe200077c4270 */
[----:B------:R-:W-:Y:S01]  /*60f0*/  FFMA.FTZ R37, R37, UR4, -R6 ;  /* 0x0000000425257c23 */ /* 0x000fe20008010806 */
[C---:B------:R-:W-:Y:S01]  /*6100*/  ISETP.GT.AND P1, PT, R31.reuse, 0x20, !P1 ;  /* 0x000000201f00780c */ /* 0x040fe20004f24270 */
[----:B------:R-:W2:Y:S01]  /*6110*/  MUFU.EX2 R225, R225 ;  /* 0x000000e100e17308 */ /* 0x000ea20000000800 */
[C---:B------:R-:W-:Y:S02]  /*6120*/  ISETP.GT.AND P4, PT, R31.reuse, 0x31, !P4 ;  /* 0x000000311f00780c */ /* 0x040fe40006784270 */
[C---:B------:R-:W-:Y:S02]  /*6130*/  ISETP.GT.AND P3, PT, R31.reuse, 0x40, !P3 ;  /* 0x000000401f00780c */ /* 0x040fe40005f64270 */
[----:B------:R-:W-:Y:S02]  /*6140*/  ISETP.GT.AND P2, PT, R31, 0x41, !P2 ;  /* 0x000000411f00780c */ /* 0x000fe40005744270 */
[----:B------:R-:W3:Y:S01]  /*6150*/  LDS R31, [R227+0x2c320] ;  /* 0x02c32000e31f7984 */ /* 0x000ee20000000800 */
        /* <DEDUP_REMOVED lines=18> */
[----:B------:R-:W1:Y:S01]  /*6280*/  MUFU.EX2 R221, R30 ;  /* 0x0000001e00dd7308 */ /* 0x000e620000000800 */
[--C-:B---3--:R-:W-:Y:S01]  /*6290*/  FADD.FTZ R46, R46, -R31.reuse ;  /* 0x8000001f2e2e7221 */ /* 0x108fe20000010000 */
        /* <DEDUP_REMOVED lines=9> */
[C---:B--2---:R-:W-:Y:S01]  /*6330*/  F2FP.BF16.F32.PACK_AB R31, R226.reuse, R225 ;  /* 0x000000e1e21f723e */ /* 0x044fe200000010ff */
[----:B------:R-:W-:Y:S01]  /*6340*/  FMUL.FTZ R46, R225, R46 ;  /* 0x0000002ee12e7220 */ /* 0x000fe20000410000 */
[----:B------:R-:W-:-:S03]  /*6350*/  FMUL.FTZ R47, R226, R47 ;  /* 0x0000002fe22f7220 */ /* 0x000fc60000410000 */
[----:B------:R-:W-:Y:S01]  /*6360*/  FMUL.FTZ R46, R46, R9 ;  /* 0x000000092e2e7220 */ /* 0x000fe20000410000 */
[C---:B-1----:R-:W-:Y:S01]  /*6370*/  F2FP.BF16.F32.PACK_AB R30, R221.reuse, R43 ;  /* 0x0000002bdd1e723e */ /* 0x042fe200000010ff */
[----:B------:R-:W-:Y:S01]  /*6380*/  BAR.SYNC.DEFER_BLOCKING 0x9, 0x100 ;  /* 0x0244000000007b1d */ /* 0x000fe20000010000 */
[----:B------:R-:W-:Y:S01]  /*6390*/  FMUL.FTZ R45, R221, R45 ;  /* 0x0000002ddd2d7220 */ /* 0x000fe20000410000 */
[----:B------:R-:W-:Y:S01]  /*63a0*/  FFMA.FTZ R221, R35, UR4, -R6 ;  /* 0x0000000423dd7c23 */ /* 0x000fe20008010806 */
[----:B------:R-:W-:Y:S01]  /*63b0*/  FMUL.FTZ R43, R43, R44 ;  /* 0x0000002c2b2b7220 */ /* 0x000fe20000410000 */
[----:B------:R-:W-:Y:S01]  /*63c0*/  FMUL.FTZ R47, R47, R10 ;  /* 0x0000000a2f2f7220 */ /* 0x000fe20000410000 */
[----:B------:R-:W-:Y:S01]  /*63d0*/  FFMA.FTZ R10, -R14, R14, 1 ;  /* 0x3f8000000e0a7423 */ /* 0x000fe2000001010e */
[----:B------:R-:W-:Y:S08]  /*63e0*/  MUFU.EX2 R44, R221 ;  /* 0x000000dd002c7308 */ /* 0x000ff00000000800 */
[----:B------:R1:W2:Y:S02]  /*63f0*/  MUFU.EX2 R35, R34 ;  /* 0x0000002200237308 */ /* 0x0002a40000000800 */
[----:B-1----:R-:W-:Y:S01]  /*6400*/  FFMA.FTZ R34, -R20, R20, 1 ;  /* 0x3f80000014227423 */ /* 0x002fe20000010114 */
[----:B------:R1:W-:Y:S01]  /*6410*/  STSM.16.M88.2 [R0+0x2c500], R30 ;  /* 0x02c5001e00007844 */ /* 0x0003e20000000100 */
[----:B--2---:R-:W-:-:S04]  /*6420*/  FMUL.FTZ R20, R35, R52 ;  /* 0x0000003423147220 */ /* 0x004fc80000410000 */
[----:B------:R-:W-:Y:S01]  /*6430*/  FMUL.FTZ R20, R20, R15 ;  /* 0x0000000f14147220 */ /* 0x000fe20000410000 */
[----:B-1----:R-:W-:Y:S01]  /*6440*/  FFMA.FTZ R30, -R8, R8, 1 ;  /* 0x3f800000081e7423 */ /* 0x002fe20000010108 */
[--C-:B------:R-:W-:Y:S01]  /*6450*/  FFMA.FTZ R8, R36, UR4, -R6.reuse ;  /* 0x0000000424087c23 */ /* 0x100fe20008010806 */
[----:B------:R-:W-:Y:S01]  /*6460*/  FFMA.FTZ R31, R39, UR4, -R6 ;  /* 0x00000004271f7c23 */ /* 0x000fe20008010806 */
[----:B------:R-:W-:Y:S01]  /*6470*/  FFMA.FTZ R39, -R12, R12, 1 ;  /* 0x3f8000000c277423 */ /* 0x000fe2000001010c */
[----:B------:R-:W-:Y:S01]  /*6480*/  FMUL.FTZ R12, R44, R49 ;  /* 0x000000312c0c7220 */ /* 0x000fe20000410000 */
[----:B------:R-:W-:Y:S01]  /*6490*/  FMUL.FTZ R45, R45, R30 ;  /* 0x0000001e2d2d7220 */ /* 0x000fe20000410000 */
[----:B------:R-:W-:Y:S01]  /*64a0*/  FFMA.FTZ R30, -R11, R11, 1 ;  /* 0x3f8000000b1e7423 */ /* 0x000fe2000001010b */
[----:B------:R-:W1:Y:S01]  /*64b0*/  MUFU.EX2 R8, R8 ;  /* 0x0000000800087308 */ /* 0x000e620000000800 */
[----:B------:R-:W-:Y:S01]  /*64c0*/  FMUL.FTZ R12, R12, R39 ;  /* 0x000000270c0c7220 */ /* 0x000fe20000410000 */
[----:B------:R-:W-:Y:S01]  /*64d0*/  FMUL.FTZ R11, R41, R48 ;  /* 0x00000030290b7220 */ /* 0x000fe20000410000 */
[----:B------:R-:W-:-:S03]  /*64e0*/  FFMA.FTZ R49, -R24, R24, 1 ;  /* 0x3f80000018317423 */ /* 0x000fc60000010118 */
[----:B------:R-:W-:Y:S01]  /*64f0*/  FMUL.FTZ R11, R11, R30 ;  /* 0x0000001e0b0b7220 */ /* 0x000fe20000410000 */
[----:B------:R-:W-:Y:S01]  /*6500*/  FFMA.FTZ R30, R38, UR4, -R6 ;  /* 0x00000004261e7c23 */ /* 0x000fe20008010806 */
[----:B------:R-:W2:Y:S01]  /*6510*/  MUFU.EX2 R31, R31 ;  /* 0x0000001f001f7308 */ /* 0x000ea20000000800 */
[----:B------:R-:W-:-:S07]  /*6520*/  FFMA.FTZ R6, -R27, R27, 1 ;  /* 0x3f8000001b067423 */ /* 0x000fce000001011b */
[----:B------:R-:W3:Y:S01]  /*6530*/  MUFU.EX2 R39, R32 ;  /* 0x0000002000277308 */ /* 0x000ee20000000800 */
[C---:B-1----:R-:W-:Y:S01]  /*6540*/  FMUL.FTZ R53, R8.reuse, R53 ;  /* 0x0000003508357220 */ /* 0x042fe20000410000 */
[----:B------:R-:W-:Y:S02]  /*6550*/  F2FP.BF16.F32.PACK_AB R8, R8, R35 ;  /* 0x000000230808723e */ /* 0x000fe400000010ff */
[----:B------:R-:W-:Y:S01]  /*6560*/  F2FP.BF16.F32.PACK_AB R35, R47, R46 ;  /* 0x0000002e2f23723e */ /* 0x000fe200000010ff */
[----:B------:R-:W-:Y:S01]  /*6570*/  FMUL.FTZ R15, R53, R34 ;  /* 0x00000022350f7220 */ /* 0x000fe20000410000 */
[----:B------:R-:W-:Y:S02]  /*6580*/  FFMA.FTZ R34, -R23, R23, 1 ;  /* 0x3f80000017227423 */ /* 0x000fe40000010117 */
[----:B------:R1:W4:Y:S01]  /*6590*/  MUFU.EX2 R32, R37 ;  /* 0x0000002500207308 */ /* 0x0003220000000800 */
[----:B--2---:R-:W-:-:S04]  /*65a0*/  FMUL.FTZ R23, R31, R216 ;  /* 0x000000d81f177220 */ /* 0x004fc80000410000 */
[----:B------:R-:W-:Y:S01]  /*65b0*/  FMUL.FTZ R23, R23, R34 ;  /* 0x0000002217177220 */ /* 0x000fe20000410000 */
[----:B------:R-:W-:Y:S01]  /*65c0*/  FFMA.FTZ R34, -R7, R7, 1 ;  /* 0x3f80000007227423 */ /* 0x000fe20000010107 */
[--C-:B------:R-:W-:Y:S01]  /*65d0*/  FFMA.FTZ R7, R40, UR4, -R5.reuse ;  /* 0x0000000428077c23 */ /* 0x100fe20008010805 */
[----:B------:R-:W2:Y:S01]  /*65e0*/  MUFU.EX2 R30, R30 ;  /* 0x0000001e001e7308 */ /* 0x000ea20000000800 */
[----:B---3--:R-:W-:Y:S01]  /*65f0*/  FMUL.FTZ R27, R39, R220 ;  /* 0x000000dc271b7220 */ /* 0x008fe20000410000 */
[----:B-1----:R-:W-:Y:S01]  /*6600*/  FFMA.FTZ R37, -R28, R28, 1 ;  /* 0x3f8000001c257423 */ /* 0x002fe2000001011c */
[----:B------:R-:W-:Y:S02]  /*6610*/  FMUL.FTZ R34, R43, R34 ;  /* 0x000000222b227220 */ /* 0x000fe40000410000 */
[----:B------:R-:W-:Y:S01]  /*6620*/  FMUL.FTZ R27, R27, R6 ;  /* 0x000000061b1b7220 */ /* 0x000fe20000410000 */
[----:B------:R-:W-:Y:S02]  /*6630*/  FSEL R6, R14, -INF , !P6 ;  /* 0xff8000000e067808 */ /* 0x000fe40007000000 */
[----:B------:R-:W1:Y:S01]  /*6640*/  MUFU.EX2 R7, R7 ;  /* 0x0000000700077308 */ /* 0x000e620000000800 */
[C---:B----4-:R-:W-:Y:S01]  /*6650*/  FMUL.FTZ R28, R32.reuse, R42 ;  /* 0x0000002a201c7220 */ /* 0x050fe20000410000 */
[----:B------:R-:W-:Y:S01]  /*6660*/  F2FP.BF16.F32.PACK_AB R32, R32, R39 ;  /* 0x000000272020723e */ /* 0x000fe200000010ff */
[----:B------:R-:W-:Y:S01]  /*6670*/  FFMA.FTZ R36, R6, UR4, -R5 ;  /* 0x0000000406247c23 */ /* 0x000fe20008010805 */
[----:B------:R-:W-:Y:S01]  /*6680*/  FSEL R6, R21, -INF , !P1 ;  /* 0xff80000015067808 */ /* 0x000fe20004800000 */
[----:B------:R-:W-:Y:S01]  /*6690*/  FMUL.FTZ R28, R28, R37 ;  /* 0x000000251c1c7220 */ /* 0x000fe20000410000 */
[----:B------:R-:W-:-:S03]  /*66a0*/  F2FP.BF16.F32.PACK_AB R34, R45, R34 ;  /* 0x000000222d22723e */ /* 0x000fc600000010ff */
[----:B------:R-:W3:Y:S01]  /*66b0*/  MUFU.EX2 R36, R36 ;  /* 0x0000002400247308 */ /* 0x000ee20000000800 */
[----:B------:R-:W-:Y:S01]  /*66c0*/  FFMA.FTZ R9, R6, UR4, -R5 ;  /* 0x0000000406097c23 */ /* 0x000fe20008010805 */
[----:B------:R-:W-:Y:S01]  /*66d0*/  FSEL R6, R22, -INF , !P0 ;  /* 0xff80000016067808 */ /* 0x000fe20004000000 */
[C---:B--2---:R-:W-:Y:S01]  /*66e0*/  FMUL.FTZ R24, R30.reuse, R217 ;  /* 0x000000d91e187220 */ /* 0x044fe20000410000 */
[----:B------:R-:W-:-:S03]  /*66f0*/  F2FP.BF16.F32.PACK_AB R30, R30, R31 ;  /* 0x0000001f1e1e723e */ /* 0x000fc600000010ff */
[----:B------:R-:W-:Y:S01]  /*6700*/  FFMA.FTZ R38, R6, UR4, -R5 ;  /* 0x0000000406267c23 */ /* 0x000fe20008010805 */
[----:B------:R-:W2:Y:S01]  /*6710*/  MUFU.EX2 R9, R9 ;  /* 0x0000000900097308 */ /* 0x000ea20000000800 */
[----:B------:R-:W-:Y:S01]  /*6720*/  FSEL R6, R25, -INF , !P5 ;  /* 0xff80000019067808 */ /* 0x000fe20006800000 */
[----:B-1----:R-:W-:Y:S01]  /*6730*/  FMUL.FTZ R14, R7, R50 ;  /* 0x00000032070e7220 */ /* 0x002fe20000410000 */
[----:B------:R-:W-:-:S03]  /*6740*/  FMUL.FTZ R24, R24, R49 ;  /* 0x0000003118187220 */ /* 0x000fc60000410000 */
[----:B------:R-:W-:Y:S01]  /*6750*/  FMUL.FTZ R14, R14, R13 ;  /* 0x0000000d0e0e7220 */ /* 0x000fe20000410000 */
[----:B------:R-:W-:Y:S01]  /*6760*/  FFMA.FTZ R43, R6, UR4, -R5 ;  /* 0x00000004062b7c23 */ /* 0x000fe20008010805 */
[----:B------:R-:W-:Y:S02]  /*6770*/  VIADD R13, R17, 0x2c500 ;  /* 0x0002c500110d7836 */ /* 0x000fe40000000000 */
[----:B---3--:R-:W-:Y:S01]  /*6780*/  FMUL.FTZ R37, R36, R51 ;  /* 0x0000003324257220 */ /* 0x008fe20000410000 */
[----:B------:R-:W-:Y:S01]  /*6790*/  FSEL R6, R26, -INF , !P4 ;  /* 0xff8000001a067808 */ /* 0x000fe20006000000 */
[----:B------:R-:W1:Y:S01]  /*67a0*/  MUFU.EX2 R38, R38 ;  /* 0x0000002600267308 */ /* 0x000e620000000800 */
[----:B------:R-:W-:Y:S01]  /*67b0*/  F2FP.BF16.F32.PACK_AB R7, R36, R7 ;  /* 0x000000072407723e */ /* 0x000fe200000010ff */
[----:B------:R-:W-:Y:S01]  /*67c0*/  FMUL.FTZ R37, R37, R10 ;  /* 0x0000000a25257220 */ /* 0x000fe20000410000 */
[----:B------:R-:W-:Y:S01]  /*67d0*/  FFMA.FTZ R10, -R21, R21, 1 ;  /* 0x3f800000150a7423 */ /* 0x000fe20000010115 */
[----:B------:R-:W-:Y:S01]  /*67e0*/  SHF.R.U32.HI R21, RZ, 0x4, R13 ;  /* 0x00000004ff157819 */ /* 0x000fe2000001160d */
[--C-:B------:R-:W-:Y:S01]  /*67f0*/  FFMA.FTZ R42, R6, UR4, -R5.reuse ;  /* 0x00000004062a7c23 */ /* 0x100fe20008010805 */
[----:B--2---:R-:W-:Y:S01]  /*6800*/  FMUL.FTZ R13, R9, R54 ;  /* 0x00000036090d7220 */ /* 0x004fe20000410000 */
[C---:B------:R-:W-:Y:S01]  /*6810*/  FSEL R6, R29.reuse, -INF , !P3 ;  /* 0xff8000001d067808 */ /* 0x040fe20005800000 */
[----:B------:R-:W2:Y:S01]  /*6820*/  MUFU.EX2 R43, R43 ;  /* 0x0000002b002b7308 */ /* 0x000ea20000000800 */
[----:B------:R-:W-:Y:S01]  /*6830*/  FFMA.FTZ R29, -R29, R29, 1 ;  /* 0x3f8000001d1d7423 */ /* 0x000fe2000001011d */
[----:B------:R-:W-:Y:S01]  /*6840*/  FMUL.FTZ R13, R13, R10 ;  /* 0x0000000a0d0d7220 */ /* 0x000fe20000410000 */
[----:B------:R-:W-:Y:S01]  /*6850*/  LOP3.LUT R10, R21, 0x3fff, RZ, 0xc0, !PT ;  /* 0x00003fff150a7812 */ /* 0x000fe200078ec0ff */
[----:B------:R-:W-:Y:S01]  /*6860*/  FFMA.FTZ R21, R6, UR4, -R5 ;  /* 0x0000000406157c23 */ /* 0x000fe20008010805 */
[----:B------:R-:W-:-:S02]  /*6870*/  FSEL R6, R33, -INF , !P2 ;  /* 0xff80000021067808 */ /* 0x000fc40005000000 */
[----:B------:R-:W-:Y:S01]  /*6880*/  LOP3.LUT R10, R10, 0x80000, RZ, 0xfc, !PT ;  /* 0x000800000a0a7812 */ /* 0x000fe200078efcff */
[----:B------:R-:W3:Y:S01]  /*6890*/  MUFU.EX2 R42, R42 ;  /* 0x0000002a002a7308 */ /* 0x000ee20000000800 */
[----:B-1----:R-:W-:Y:S01]  /*68a0*/  F2FP.BF16.F32.PACK_AB R9, R38, R9 ;  /* 0x000000092609723e */ /* 0x002fe200000010ff */
[----:B------:R-:W-:Y:S01]  /*68b0*/  FFMA.FTZ R6, R6, UR4, -R5 ;  /* 0x0000000406067c23 */ /* 0x000fe20008010805 */
[----:B------:R-:W-:Y:S01]  /*68c0*/  FMUL.FTZ R40, R38, R55 ;  /* 0x0000003726287220 */ /* 0x000fe20000410000 */
[----:B------:R-:W-:Y:S01]  /*68d0*/  VIADD R5, R10, 0x80 ;  /* 0x000000800a057836 */ /* 0x000fe20000000000 */
[----:B------:R-:W-:Y:S01]  /*68e0*/  F2FP.BF16.F32.PACK_AB R36, R12, R11 ;  /* 0x0000000b0c24723e */ /* 0x000fe200000010ff */
[----:B------:R-:W-:Y:S01]  /*68f0*/  VIADD R49, R10, 0x180 ;  /* 0x000001800a317836 */ /* 0x000fe20000000000 */
[----:B------:R-:W-:Y:S01]  /*6900*/  F2FP.BF16.F32.PACK_AB R37, R37, R14 ;  /* 0x0000000e2525723e */ /* 0x000fe200000010ff */
[----:B------:R1:W4:Y:S01]  /*6910*/  MUFU.EX2 R48, R6 ;  /* 0x0000000600307308 */ /* 0x0003220000000800 */
[----:B------:R-:W-:Y:S01]  /*6920*/  R2UR UR4, R5 ;  /* 0x00000000050472ca */ /* 0x000fe200000e0000 */
[----:B------:R-:W-:Y:S01]  /*6930*/  FFMA.FTZ R5, -R22, R22, 1 ;  /* 0x3f80000016057423 */ /* 0x000fe20000010116 */
[C---:B------:R-:W-:Y:S01]  /*6940*/  VIADD R22, R10.reuse, 0x100 ;  /* 0x000001000a167836 */ /* 0x040fe20000000000 */
[----:B------:R-:W-:Y:S01]  /*6950*/  F2FP.BF16.F32.PACK_AB R12, R15, R20 ;  /* 0x000000140f0c723e */ /* 0x000fe200000010ff */
[----:B------:R-:W-:-:S02]  /*6960*/  VIADD R15, R10, 0x30 ;  /* 0x000000300a0f7836 */ /* 0x000fc40000000000 */
[----:B------:R-:W-:Y:S01]  /*6970*/  FMUL.FTZ R40, R40, R5 ;  /* 0x0000000528287220 */ /* 0x000fe20000410000 */
[----:B--2---:R-:W-:Y:S01]  /*6980*/  FMUL.FTZ R5, R43, R218 ;  /* 0x000000da2b057220 */ /* 0x004fe20000410000 */
[----:B------:R-:W2:Y:S01]  /*6990*/  MUFU.EX2 R21, R21 ;  /* 0x0000001500157308 */ /* 0x000ea20000000800 */
[----:B-1----:R-:W-:Y:S01]  /*69a0*/  FFMA.FTZ R6, -R33, R33, 1 ;  /* 0x3f80000021067423 */ /* 0x002fe20000010121 */
[----:B---3--:R-:W-:Y:S01]  /*69b0*/  F2FP.BF16.F32.PACK_AB R31, R42, R43 ;  /* 0x0000002b2a1f723e */ /* 0x008fe200000010ff */
[----:B------:R-:W-:Y:S01]  /*69c0*/  VIADD R20, R10, 0xb0 ;  /* 0x000000b00a147836 */ /* 0x000fe20000000000 */
[----:B------:R-:W-:Y:S01]  /*69d0*/  R2UR UR5, R22 ;  /* 0x00000000160572ca */ /* 0x000fe200000e0000 */
[----:B------:R-:W-:Y:S01]  /*69e0*/  FFMA.FTZ R22, -R25, R25, 1 ;  /* 0x3f80000019167423 */ /* 0x000fe20000010119 */
[----:B------:R-:W-:Y:S01]  /*69f0*/  FFMA.FTZ R25, -R26, R26, 1 ;  /* 0x3f8000001a197423 */ /* 0x000fe2000001011a */
[----:B------:R-:W-:Y:S01]  /*6a00*/  FMUL.FTZ R26, R42, R219 ;  /* 0x000000db2a1a7220 */ /* 0x000fe20000410000 */
[----:B------:R-:W-:Y:S01]  /*6a10*/  F2FP.BF16.F32.PACK_AB R13, R40, R13 ;  /* 0x0000000d280d723e */ /* 0x000fe200000010ff */
[----:B----4-:R-:W-:Y:S01]  /*6a20*/  FMUL.FTZ R223, R48, R223 ;  /* 0x000000df30df7220 */ /* 0x010fe20000410000 */
[----:B------:R-:W-:Y:S01]  /*6a30*/  FMUL.FTZ R5, R5, R22 ;  /* 0x0000001605057220 */ /* 0x000fe20000410000 */
[----:B------:R-:W-:-:S02]  /*6a40*/  IMAD R22, R4, 0x2000, R17 ;  /* 0x0000200004167824 */ /* 0x000fc400078e0211 */
[----:B------:R-:W-:Y:S01]  /*6a50*/  FMUL.FTZ R26, R26, R25 ;  /* 0x000000191a1a7220 */ /* 0x000fe20000410000 */
[----:B------:R-:W-:Y:S01]  /*6a60*/  FMUL.FTZ R50, R223, R6 ;  /* 0x00000006df327220 */ /* 0x000fe20000410000 */
[----:B------:R-:W-:Y:S01]  /*6a70*/  F2FP.BF16.F32.PACK_AB R6, R44, R41 ;  /* 0x000000292c06723e */ /* 0x000fe200000010ff */
[----:B------:R-:W-:Y:S01]  /*6a80*/  UMOV UR10, UR4 ;  /* 0x00000004000a7c82 */ /* 0x000fe20008000000 */
[----:B------:R-:W-:Y:S01]  /*6a90*/  R2UR UR58, R10 ;  /* 0x000000000a3a72ca */ /* 0x000fe200000e0000 */
[----:B--2---:R-:W-:Y:S01]  /*6aa0*/  FMUL.FTZ R222, R21, R222 ;  /* 0x000000de15de7220 */ /* 0x004fe20000410000 */
        /* <DEDUP_REMOVED lines=12> */
[----:B-1----:R-:W-:Y:S02]  /*6b70*/  F2FP.BF16.F32.PACK_AB R6, R24, R23 ;  /* 0x000000171806723e */ /* 0x002fe400000010ff */
[----:B------:R-:W-:Y:S01]  /*6b80*/  R2UR UR56, R216 ;  /* 0x00000000d83872ca */ /* 0x000fe200000e0000 */
[----:B------:R1:W-:Y:S06]  /*6b90*/  MEMBAR.ALL.CTA ;  /* 0x0000000000007992 */ /* 0x0003ec0000008000 */
[----:B-1----:R-:W1:Y:S01]  /*6ba0*/  FENCE.VIEW.ASYNC.S ;  /* 0x00000000000073c6 */ /* 0x002e620000000000 */
[----:B------:R-:W-:Y:S01]  /*6bb0*/  F2FP.BF16.F32.PACK_AB R7, R26, R5 ;  /* 0x000000051a07723e */ /* 0x000fe200000010ff */
[----:B------:R-:W-:Y:S01]  /*6bc0*/  VIADD R5, R10, 0x200 ;  /* 0x000002000a057836 */ /* 0x000fe20000000000 */
[----:B------:R-:W-:Y:S01]  /*6bd0*/  F2FP.BF16.F32.PACK_AB R24, R28, R27 ;  /* 0x0000001b1c18723e */ /* 0x000fe200000010ff */
[----:B------:R-:W-:Y:S01]  /*6be0*/  UMOV UR18, UR6 ;  /* 0x0000000600127c82 */ /* 0x000fe20008000000 */
[----:B--2---:R-:W-:Y:S01]  /*6bf0*/  MOV R8, UR58 ;  /* 0x0000003a00087c02 */ /* 0x004fe20008000f00 */
        /* <DEDUP_REMOVED lines=224> */
[----:B------:R-:W-:-:S02]  /*7a00*/  VIADD R8, R216, 0x480 ;  /* 0x00000480d8087836 */ /* 0x000fc40000000000 */
[----:B------:R-:W-:-:S10]  /*7a10*/  IMAD.SHL.U32 R9, R3, 0x4000, RZ ;  /* 0x0000400003097824 */ /* 0x000fd400078e00ff */
        /* <DEDUP_REMOVED lines=21> */
[----:B------:R-:W-:Y:S02]  /*7b70*/  R2UR UR28, R8 ;  /* 0x00000000081c72ca */ /* 0x000fe400000e0000 */
        /* <DEDUP_REMOVED lines=199> */
.L_x_651:
        /* <DEDUP_REMOVED lines=113> */
.L_x_652:
        /* <DEDUP_REMOVED lines=94> */
.L_x_632:
        /* <DEDUP_REMOVED lines=17> */
[----:B------:R5:W2:Y:S07]  /*95f0*/  @P0 LDG.E R3, desc[UR4][R2.64] ;  /* 0x0000000402030981 */ /* 0x000aae000c1e1900 */
[----:B------:R-:W-:Y:S01]  /*9600*/  BAR.SYNC.DEFER_BLOCKING 0x1, 0x100 ;  /* 0x0044000000007b1d */ /* 0x000fe20000010000 */
[----:B----4-:R-:W-:Y:S01]  /*9610*/  ISETP.NE.AND P1, PT, R0, 0x1, PT ;  /* 0x000000010000780c */ /* 0x010fe20003f25270 */
[----:B------:R-:W-:-:S06]  /*9620*/  VIADD R23, R22, 0xffffff80 ;  /* 0xffffff8016177836 */ /* 0x000fcc0000000000 */
[----:B------:R-:W4:Y:S01]  /*9630*/  S2UR UR5, SR_CgaCtaId ;  /* 0x00000000000579c3 */ /* 0x000f220000008800 */
[----:B------:R-:W-:Y:S01]  /*9640*/  SHF.R.S32.HI R0, RZ, 0x1f, R23 ;  /* 0x0000001fff007819 */ /* 0x000fe20000011417 */
[----:B------:R-:W-:Y:S01]  /*9650*/  UMOV UR4, 0x400 ;  /* 0x0000040000047882 */ /* 0x000fe20000000000 */
[----:B------:R-:W-:Y:S02]  /*9660*/  BSSY B1, `(.L_x_654) ;  /* 0x0000055000017945 */ /* 0x000fe40003800000 */
[----:B------:R-:W-:-:S03]  /*9670*/  LEA.HI R6, R0, R23, RZ, 0x7 ;  /* 0x0000001700067211 */ /* 0x000fc600078f38ff */
[----:B------:R-:W1:Y:S01]  /*9680*/  @P1 LDC R4, c[0x0][0x854] ;  /* 0x00021500ff041b82 */ /* 0x000e620000000800 */
[----:B------:R-:W-:Y:S02]  /*9690*/  LOP3.LUT R0, R6, 0x3fffff80, RZ, 0xc0, !PT ;  /* 0x3fffff8006007812 */ /* 0x000fe400078ec0ff */
[----:B------:R-:W-:-:S03]  /*96a0*/  SHF.R.S32.HI R9, RZ, 0x7, R6 ;  /* 0x00000007ff097819 */ /* 0x000fc60000011406 */
[----:B------:R-:W-:Y:S02]  /*96b0*/  IMAD.IADD R0, R23, 0x1, -R0 ;  /* 0x0000000117007824 */ /* 0x000fe400078e0a00 */
[----:B------:R-:W3:Y:S02]  /*96c0*/  @P1 LDC R5, c[0x0][0x858] ;  /* 0x00021600ff051b82 */ /* 0x000ee40000000800 */
[----:B------:R-:W-:-:S04]  /*96d0*/  IMAD R0, R9, 0xa00, R0 ;  /* 0x00000a0009007824 */ /* 0x000fc800078e0200 */
[----:B-----5:R-:W-:Y:S01]  /*96e0*/  IMAD.SHL.U32 R2, R0, 0x4, RZ ;  /* 0x0000000400027824 */ /* 0x020fe200078e00ff */
[----:B----4-:R-:W-:-:S06]  /*96f0*/  ULEA UR4, UR5, UR4, 0x18 ;  /* 0x0000000405047291 */ /* 0x010fcc000f8ec03f */
[----:B------:R-:W-:Y:S01]  /*9700*/  LEA R6, R2, UR4, 0x2 ;  /* 0x0000000402067c11 */ /* 0x000fe2000f8e10ff */
[----:B-1----:R-:W-:-:S04]  /*9710*/  @P1 IMAD.HI.U32 R0, R7, R4, RZ ;  /* 0x0000000407001227 */ /* 0x002fc800078e00ff */
[----:B------:R1:W-:Y:S04]  /*9720*/  STS.128 [R6], R56 ;  /* 0x0000003806007388 */ /* 0x0003e80000000c00 */
[----:B------:R1:W-:Y:S01]  /*9730*/  STS.128 [R6+0x800], R60 ;  /* 0x0008003c06007388 */ /* 0x0003e20000000c00 */
[----:B---3--:R-:W-:Y:S01]  /*9740*/  @P1 SHF.R.U32.HI R7, RZ, R5, R0 ;  /* 0x00000005ff071219 */ /* 0x008fe20000011600 */
[----:B------:R-:W-:Y:S02]  /*9750*/  IMAD R5, R8, 0x5000, RZ ;  /* 0x0000500008057824 */ /* 0x000fe400078e02ff */
[----:B------:R1:W-:Y:S01]  /*9760*/  STS.128 [R6+0x1000], R96 ;  /* 0x0010006006007388 */ /* 0x0003e20000000c00 */
[----:B------:R-:W-:-:S03]  /*9770*/  SHF.R.S32.HI R9, RZ, 0x1f, R7 ;  /* 0x0000001fff097819 */ /* 0x000fc60000011407 */
        /* <DEDUP_REMOVED lines=18> */
[----:B---3--:R-:W3:Y:S01]  /*98a0*/  FENCE.VIEW.ASYNC.S ;  /* 0x00000000000073c6 */ /* 0x008ee20000000000 */
[----:B--2---:R-:W-:-:S04]  /*98b0*/  @P0 IMAD R3, R236, 0x50, R3 ;  /* 0x00000050ec030824 */ /* 0x004fc800078e0203 */
[----:B------:R-:W-:-:S05]  /*98c0*/  @P0 IMAD.HI R3, R3, 0x66666667, RZ ;  /* 0x6666666703030827 */ /* 0x000fca00078e02ff */
[----:B------:R-:W-:-:S04]  /*98d0*/  @P0 SHF.R.U32.HI R0, RZ, 0x1f, R3 ;  /* 0x0000001fff000819 */ /* 0x000fc80000011603 */
[----:B------:R-:W-:-:S05]  /*98e0*/  @P0 LEA.HI.SX32 R0, R3, R0, 0x1b ;  /* 0x0000000003000211 */ /* 0x000fca00078fdaff */
[----:B------:R-:W-:Y:S02]  /*98f0*/  @P0 IMAD R2, R0, 0x5000, RZ ;  /* 0x0000500000020824 */ /* 0x000fe400078e02ff */
[----:B------:R-:W-:-:S03]  /*9900*/  IMAD R0, R9, R10, RZ ;  /* 0x0000000a09007224 */ /* 0x000fc600078e02ff */
[----:B------:R-:W-:Y:S02]  /*9910*/  @P0 SHF.R.S32.HI R3, RZ, 0x1f, R2 ;  /* 0x0000001fff030819 */ /* 0x000fe40000011402 */
[----:B------:R-:W-:Y:S01]  /*9920*/  @!P0 CS2R R2, SRZ ;  /* 0x0000000000028805 */ /* 0x000fe2000001ff00 */
[----:B---3--:R-:W-:Y:S05]  /*9930*/  BAR.SYNC.DEFER_BLOCKING 0x1, 0x100 ;  /* 0x0044000000007b1d */ /* 0x008fea0000010000 */
[----:B------:R-:W-:Y:S01]  /*9940*/  IADD3 R4, P1, R5, R2, RZ ;  /* 0x0000000205047210 */ /* 0x000fe20007f3e0ff */
[----:B------:R-:W-:Y:S02]  /*9950*/  IMAD R2, R9, R14, RZ ;  /* 0x0000000e09027224 */ /* 0x000fe400078e02ff */
[----:B------:R-:W-:Y:S01]  /*9960*/  IMAD R9, R7, R11, R0 ;  /* 0x0000000b07097224 */ /* 0x000fe200078e0200 */
[----:B------:R-:W-:Y:S01]  /*9970*/  LEA.HI.X.SX32 R5, R5, R3, 0x1, P1 ;  /* 0x0000000305057211 */ /* 0x000fe200008f0eff */
[C---:B------:R-:W-:Y:S01]  /*9980*/  IMAD R11, R7.reuse, R15, R2 ;  /* 0x0000000f070b7224 */ /* 0x040fe200078e0202 */
[----:B------:R-:W-:Y:S01]  /*9990*/  SHF.R.S32.HI R0, RZ, 0x1f, R236 ;  /* 0x0000001fff007819 */ /* 0x000fe200000114ec */
[----:B------:R-:W-:-:S04]  /*99a0*/  IMAD.WIDE.U32 R2, R7, R10, R4 ;  /* 0x0000000a07027225 */ /* 0x000fc800078e0004 */
[----:B------:R-:W-:Y:S01]  /*99b0*/  IMAD.IADD R3, R3, 0x1, R9 ;  /* 0x0000000103037824 */ /* 0x000fe200078e0209 */
[----:B------:R-:W-:Y:S01]  /*99c0*/  SEL R9, R0, RZ, !P0 ;  /* 0x000000ff00097207 */ /* 0x000fe20004000000 */
[----:B------:R-:W-:Y:S01]  /*99d0*/  IMAD.WIDE.U32 R4, R7, R14, R4 ;  /* 0x0000000e07047225 */ /* 0x000fe200078e0004 */
[----:B------:R-:W-:Y:S02]  /*99e0*/  SEL R7, R236, RZ, !P0 ;  /* 0x000000ffec077207 */ /* 0x000fe40004000000 */
[----:B------:R-:W-:Y:S01]  /*99f0*/  ISETP.NE.AND P0, PT, R23, RZ, PT ;  /* 0x000000ff1700720c */ /* 0x000fe20003f05270 */
[----:B------:R-:W-:Y:S02]  /*9a00*/  IMAD.IADD R5, R5, 0x1, R11 ;  /* 0x0000000105057824 */ /* 0x000fe400078e020b */
[C---:B------:R-:W-:Y:S02]  /*9a10*/  IMAD R0, R9.reuse, R12, RZ ;  /* 0x0000000c09007224 */ /* 0x040fe400078e02ff */
[----:B------:R-:W-:-:S02]  /*9a20*/  IMAD R8, R9, R16, RZ ;  /* 0x0000001009087224 */ /* 0x000fc400078e02ff */
[----:B------:R-:W-:-:S04]  /*9a30*/  IMAD.WIDE.U32 R2, R7, R12, R2 ;  /* 0x0000000c07027225 */ /* 0x000fc800078e0002 */
[----:B------:R-:W-:Y:S01]  /*9a40*/  IMAD.WIDE.U32 R4, R7, R16, R4 ;  /* 0x0000001007047225 */ /* 0x000fe200078e0004 */
[----:B------:R-:W-:-:S03]  /*9a50*/  LEA R18, P1, R2, R18, 0x2 ;  /* 0x0000001202127211 */ /* 0x000fc600078210ff */
[C---:B------:R-:W-:Y:S01]  /*9a60*/  IMAD R9, R7.reuse, R13, R0 ;  /* 0x0000000d07097224 */ /* 0x040fe200078e0200 */
[----:B------:R-:W-:Y:S01]  /*9a70*/  LEA R20, P2, R4, R20, 0x2 ;  /* 0x0000001404147211 */ /* 0x000fe200078410ff */
[----:B------:R-:W-:Y:S02]  /*9a80*/  IMAD R7, R7, R17, R8 ;  /* 0x0000001107077224 */ /* 0x000fe400078e0208 */
[----:B------:R-:W-:Y:S02]  /*9a90*/  IMAD.IADD R3, R3, 0x1, R9 ;  /* 0x0000000103037824 */ /* 0x000fe400078e0209 */
[----:B------:R-:W-:-:S03]  /*9aa0*/  IMAD.IADD R0, R5, 0x1, R7 ;  /* 0x0000000105007824 */ /* 0x000fc600078e0207 */
[----:B------:R-:W-:Y:S02]  /*9ab0*/  LEA.HI.X R3, R2, R19, R3, 0x2, P1 ;  /* 0x0000001302037211 */ /* 0x000fe400008f1403 */
[----:B------:R-:W-:Y:S01]  /*9ac0*/  LEA.HI.X R0, R4, R21, R0, 0x2, P2 ;  /* 0x0000001504007211 */ /* 0x000fe200010f1400 */
[----:B-1----:R-:W-:Y:S06]  /*9ad0*/  @P0 BRA `(.L_x_655) ;  /* 0x0000000000340947 */ /* 0x002fec0003800000 */
[----:B------:R-:W-:Y:S01]  /*9ae0*/  R2UR UR6, R20 ;  /* 0x00000000140672ca */ /* 0x000fe200000e0000 */
[----:B------:R-:W-:Y:S01]  /*9af0*/  UMOV UR5, 0x1400 ;  /* 0x0000140000057882 */ /* 0x000fe20000000000 */
[----:B------:R-:W-:Y:S01]  /*9b00*/  R2UR UR7, R0 ;  /* 0x00000000000772ca */ /* 0x000fe200000e0000 */
[----:B------:R-:W-:Y:S01]  /*9b10*/  UMOV UR8, 0x0 ;  /* 0x0000000000087882 */ /* 0x000fe20000000000 */
[----:B------:R-:W-:Y:S01]  /*9b20*/  PLOP3.LUT P0, PT, PT, PT, PT, 0x80, 0x0 ;  /* 0x000000000000781c */ /* 0x000fe20003f0f070 */
[----:B------:R-:W-:-:S12]  /*9b30*/  UMOV UR9, 0x14f00000 ;  /* 0x14f0000000097882 */ /* 0x000fd80000000000 */
.L_x_656:
[----:B------:R-:W-:Y:S01]  /*9b40*/  @P0 ELECT P1, URZ, PT ;  /* 0x00000000003f082f */ /* 0x000fe20003820000 */
[----:B------:R1:W-:-:S12]  /*9b50*/  UBLKRED.G.S.ADD.F32.RN [UR6], [UR4], UR5, desc[UR8] ;  /* 0x00000806040073bb */ /* 0x0003d800080a1405 */
[----:B------:R-:W-:Y:S02]  /*9b60*/  @P1 PLOP3.LUT P0, PT, P1, PT, PT, 0x8, 0x0 ;  /* 0x000000000000181c */ /* 0x000fe40000f0e170 */
[----:B------:R-:W-:-:S11]  /*9b70*/  PLOP3.LUT P1, PT, PT, PT, PT, 0x8, 0x0 ;  /* 0x000000000000781c */ /* 0x000fd60003f2e170 */
[----:B-1----:R-:W-:Y:S05]  /*9b80*/  @P0 BRA.U.ANY `(.L_x_656) ;  /* 0xfffffffd00ec0947 */ /* 0x002fea000393ffff */
[----:B------:R0:W-:Y:S01]  /*9b90*/  UTMACMDFLUSH ;  /* 0x00000000000079b7 */ /* 0x0001e20000000000 */
[----:B------:R-:W-:-:S04]  /*9ba0*/  DEPBAR.LE SB0, 0x0 ;  /* 0x000080000000791a */ /* 0x000fc80000000000 */
.L_x_655:
[----:B------:R-:W-:Y:S05]  /*9bb0*/  BSYNC B1 ;  /* 0x0000000000017941 */ /* 0x000fea0003800000 */
.L_x_654:
        /* <DEDUP_REMOVED lines=32> */
.L_x_657:
        /* <DEDUP_REMOVED lines=8> */
.L_x_622:
[----:B------:R-:W-:-:S08]  /*9e40*/  NOP ;  /* 0x0000000000007918 */ /* 0x000fd00000000000 */
[----:B------:R-:W1:-:S00]  /*9e50*/  USETMAXREG.DEALLOC.CTAPOOL 0x18 ;  /* 0x00000018000079c8 */ /* 0x000e4000080e0500 */
[----:B-1----:R-:W-:-:S06]  /*9e60*/  LOP3.LUT R0, R0, 0x3, RZ, 0xc0, !PT ;  /* 0x0000000300007812 */ /* 0x002fcc00078ec0ff */
[----:B------:R-:W1:Y:S02]  /*9e70*/  SHFL.IDX PT, R0, R0, RZ, 0x1f ;  /* 0x00001fff00007589 */ /* 0x000e6400000e0000 */
[----:B-1----:R-:W-:-:S13]  /*9e80*/  ISETP.NE.AND P0, PT, R0, RZ, PT ;  /* 0x000000ff0000720c */ /* 0x002fda0003f05270 */
[----:B------:R-:W-:Y:S05]  /*9e90*/  @P0 BRA `(.L_x_627) ;  /* 0x0000002000b80947 */ /* 0x000fea0003800000 */
[----:B------:R-:W-:Y:S01]  /*9ea0*/  ULDC.64 UR4, c[0x0][0x8e0] ;  /* 0x0002380000047ab9 */ /* 0x000fe20000000a00 */
[----:B------:R-:W1:Y:S01]  /*9eb0*/  S2UR UR10, SR_CTAID.X ;  /* 0x00000000000a79c3 */ /* 0x000e620000002500 */
[----:B------:R-:W-:-:S04]  /*9ec0*/  ISETP.NE.U32.AND P0, PT, RZ, UR4, PT ;  /* 0x00000004ff007c0c */ /* 0x000fc8000bf05070 */
[----:B------:R-:W-:-:S03]  /*9ed0*/  ISETP.NE.AND.EX P0, PT, RZ, UR5, PT, P0 ;  /* 0x00000005ff007c0c */ /* 0x000fc6000bf05300 */
[----:B------:R-:W2:Y:S08]  /*9ee0*/  S2UR UR21, SR_CTAID.Z ;  /* 0x00000000001579c3 */ /* 0x000eb00000002700 */
[----:B------:R-:W3:Y:S02]  /*9ef0*/  S2UR UR20, SR_CTAID.Y ;  /* 0x00000000001479c3 */ /* 0x000ee40000002600 */
[----:B------:R-:W-:Y:S05]  /*9f00*/  @!P0 BRA `(.L_x_658) ;  /* 0x0000000000208947 */ /* 0x000fea0003800000 */
[----:B------:R-:W-:Y:S01]  /*9f10*/  ULDC.64 UR4, c[0x0][0x8e0] ;  /* 0x0002380000047ab9 */ /* 0x000fe20000000a00 */
[----:B------:R-:W-:Y:S01]  /*9f20*/  ULDC.64 UR6, c[0x0][0x208] ;  /* 0x0000820000067ab9 */ /* 0x000fe20000000a00 */
[----:B--2---:R-:W-:-:S06]  /*9f30*/  UIMAD.WIDE UR4, UR21, 0x4, UR4 ;  /* 0x00000004150478a5 */ /* 0x004fcc000f8e0204 */
[----:B------:R-:W-:Y:S02]  /*9f40*/  IMAD.U32 R2, RZ, RZ, UR4 ;  /* 0x00000004ff027e24 */ /* 0x000fe4000f8e00ff */
[----:B------:R-:W-:-:S05]  /*9f50*/  IMAD.U32 R3, RZ, RZ, UR5 ;  /* 0x00000005ff037e24 */ /* 0x000fca000f8e00ff */
[----:B------:R-:W2:Y:S02]  /*9f60*/  LDG.E R2, desc[UR6][R2.64] ;  /* 0x0000000602027981 */ /* 0x000ea4000c1e1900 */
[----:B--2---:R-:W-:Y:S01]  /*9f70*/  R2UR UR5, R2 ;  /* 0x00000000020572ca */ /* 0x004fe200000e0000 */
[----:B------:R-:W-:-:S14]  /*9f80*/  BRA `(.L_x_659) ;  /* 0x0000000000407947 */ /* 0x000fdc0003800000 */
.L_x_658:
[----:B------:R-:W-:Y:S02]  /*9f90*/  ULDC.64 UR4, c[0x0][0x8d8] ;  /* 0x0002360000047ab9 */ /* 0x000fe40000000a00 */
[----:B------:R-:W-:-:S04]  /*9fa0*/  ISETP.NE.U32.AND P0, PT, RZ, UR4, PT ;  /* 0x00000004ff007c0c */ /* 0x000fc8000bf05070 */
[----:B------:R-:W-:-:S13]  /*9fb0*/  ISETP.NE.AND.EX P0, PT, RZ, UR5, PT, P0 ;  /* 0x00000005ff007c0c */ /* 0x000fda000bf05300 */
[----:B------:R-:W-:Y:S05]  /*9fc0*/  @!P0 BRA `(.L_x_660) ;  /* 0x00000000002c8947 */ /* 0x000fea0003800000 */
[----:B------:R-:W-:Y:S01]  /*9fd0*/  ULDC.64 UR4, c[0x0][0x8d8] ;  /* 0x0002360000047ab9 */ /* 0x000fe20000000a00 */
[----:B------:R-:W-:Y:S01]  /*9fe0*/  ULDC.64 UR6, c[0x0][0x208] ;  /* 0x0000820000067ab9 */ /* 0x000fe20000000a00 */
[----:B--2---:R-:W-:-:S06]  /*9ff0*/  UIMAD.WIDE UR4, UR21, 0x4, UR4 ;  /* 0x00000004150478a5 */ /* 0x004fcc000f8e0204 */
[----:B------:R-:W-:Y:S02]  /*a000*/  IMAD.U32 R2, RZ, RZ, UR4 ;  /* 0x00000004ff027e24 */ /* 0x000fe4000f8e00ff */
[----:B------:R-:W-:-:S05]  /*a010*/  IMAD.U32 R3, RZ, RZ, UR5 ;  /* 0x00000005ff037e24 */ /* 0x000fca000f8e00ff */
[----:B------:R-:W2:Y:S04]  /*a020*/  LDG.E R0, desc[UR6][R2.64] ;  /* 0x0000000602007981 */ /* 0x000ea8000c1e1900 */
[----:B------:R-:W4:Y:S01]  /*a030*/  LDG.E R4, desc[UR6][R2.64+0x4] ;  /* 0x0000040602047981 */ /* 0x000f22000c1e1900 */
[----:B--2---:R-:W-:Y:S02]  /*a040*/  R2UR UR5, R0 ;  /* 0x00000000000572ca */ /* 0x004fe400000e0000 */
[----:B----4-:R-:W-:-:S13]  /*a050*/  R2UR UR4, R4 ;  /* 0x00000000040472ca */ /* 0x010fda00000e0000 */
[----:B------:R-:W-:Y:S01]  /*a060*/  UIADD3 UR5, -UR5, UR4, URZ ;  /* 0x0000000405057290 */ /* 0x000fe2000fffe13f */
[----:B------:R-:W-:Y:S11]  /*a070*/  BRA `(.L_x_659) ;  /* 0x0000000000047947 */ /* 0x000ff60003800000 */
.L_x_660:
[----:B------:R-:W-:-:S05]  /*a080*/  ULDC UR5, c[0x0][0x8c4] ;  /* 0x0002310000057ab9 */ /* 0x000fca0000000800 */
.L_x_659:
[----:B-1----:R-:W-:Y:S01]  /*a090*/  UIMAD UR4, UR10, 0x50, URZ ;  /* 0x000000500a0478a4 */ /* 0x002fe2000f8e023f */
[----:B------:R-:W-:Y:S02]  /*a0a0*/  IMAD.MOV.U32 R4, RZ, RZ, 0x1 ;  /* 0x00000001ff047424 */ /* 0x000fe400078e00ff */
[----:B------:R-:W-:Y:S01]  /*a0b0*/  IMAD.MOV.U32 R12, RZ, RZ, RZ ;  /* 0x000000ffff0c7224 */ /* 0x000fe200078e00ff */
[----:B------:R-:W-:Y:S01]  /*a0c0*/  UISETP.GE.AND UP0, UPT, UR4, UR5, UPT ;  /* 0x000000050400728c */ /* 0x000fe2000bf06270 */
[----:B------:R-:W-:-:S03]  /*a0d0*/  IMAD.MOV.U32 R13, RZ, RZ, 0x1 ;  /* 0x00000001ff0d7424 */ /* 0x000fc600078e00ff */
[----:B--2---:R-:W-:-:S06]  /*a0e0*/  USEL UR21, UR21, 0xffffffff, !UP0 ;  /* 0xffffffff15157887 */ /* 0x004fcc000c000000 */
        /* <DEDUP_REMOVED lines=18> */
[----:B------:R-:W2:Y:S01]  /*a210*/  @P1 LDG.E R7, desc[UR16][R2.64] ;  /* 0x0000001002071981 */ /* 0x000ea2000c1e1900 */
[----:B------:R-:W-:Y:S01]  /*a220*/  PLOP3.LUT P2, PT, PT, PT, UP0, 0x80, 0x0 ;  /* 0x000000000000781c */ /* 0x000fe20003f4f008 */
[----:B------:R-:W-:Y:S01]  /*a230*/  UIMAD.WIDE UR12, UR21, 0x4, UR12 ;  /* 0x00000004150c78a5 */ /* 0x000fe2000f8e020c */
[----:B------:R-:W-:Y:S01]  /*a240*/  PLOP3.LUT P3, PT, PT, PT, UP2, 0x80, 0x0 ;  /* 0x000000000000781c */ /* 0x000fe20003f6f028 */
[----:B------:R1:W4:Y:S02]  /*a250*/  @P1 LDG.E R0, desc[UR16][R2.64] ;  /* 0x0000001002001981 */ /* 0x000324000c1e1900 */
[----:B------:R-:W-:Y:S02]  /*a260*/  @UP2 ULDC.64 UR6, c[0x0][0x780] ;  /* 0x0001e00000062ab9 */ /* 0x000fe40000000a00 */
[----:B------:R-:W-:Y:S01]  /*a270*/  @UP2 UIMAD.WIDE UR6, UR21, 0x4, UR6 ;  /* 0x00000004150628a5 */ /* 0x000fe2000f8e0206 */
[----:B-1----:R-:W-:-:S02]  /*a280*/  IMAD.U32 R2, RZ, RZ, UR12 ;  /* 0x0000000cff027e24 */ /* 0x002fc4000f8e00ff */
[----:B------:R-:W-:-:S05]  /*a290*/  IMAD.U32 R3, RZ, RZ, UR13 ;  /* 0x0000000dff037e24 */ /* 0x000fca000f8e00ff */
[----:B------:R1:W5:Y:S02]  /*a2a0*/  @P2 LDG.E R5, desc[UR16][R2.64] ;  /* 0x0000001002052981 */ /* 0x000364000c1e1900 */
[----:B-1----:R-:W-:Y:S02]  /*a2b0*/  IMAD.U32 R2, RZ, RZ, UR6 ;  /* 0x00000006ff027e24 */ /* 0x002fe4000f8e00ff */
[----:B------:R-:W-:-:S05]  /*a2c0*/  IMAD.U32 R3, RZ, RZ, UR7 ;  /* 0x00000007ff037e24 */ /* 0x000fca000f8e00ff */
[----:B------:R-:W3:Y:S01]  /*a2d0*/  @P3 LDG.E R6, desc[UR16][R2.64] ;  /* 0x0000001002063981 */ /* 0x000ee2000c1e1900 */
[----:B------:R-:W-:Y:S01]  /*a2e0*/  ULDC.64 UR16, c[0x0][0x788] ;  /* 0x0001e20000107ab9 */ /* 0x000fe20000000a00 */
[----:B------:R-:W-:Y:S01]  /*a2f0*/  UMOV UR54, URZ ;  /* 0x0000003f00367c82 */ /* 0x000fe20008000000 */
[----:B------:R-:W-:Y:S01]  /*a300*/  ISETP.NE.U32.AND P0, PT, RZ, UR16, PT ;  /* 0x00000010ff007c0c */ /* 0x000fe2000bf05070 */
[----:B------:R-:W-:-:S03]  /*a310*/  UMOV UR11, URZ ;  /* 0x0000003f000b7c82 */ /* 0x000fc60008000000 */
[----:B------:R-:W-:Y:S02]  /*a320*/  ISETP.NE.AND.EX P0, PT, RZ, UR17, PT, P0 ;  /* 0x00000011ff007c0c */ /* 0x000fe4000bf05300 */
[----:B--2---:R-:W-:Y:S02]  /*a330*/  @P1 R2UR UR5, R7 ;  /* 0x00000000070512ca */ /* 0x004fe400000e0000 */
        /* <DEDUP_REMOVED lines=8> */
[----:B---3--:R-:W-:Y:S01]  /*a3c0*/  @P3 R2UR UR5, R6 ;  /* 0x00000000060532ca */ /* 0x008fe200000e0000 */
        /* <DEDUP_REMOVED lines=10> */
.L_x_662:
        /* <DEDUP_REMOVED lines=14> */
.L_x_663:
        /* <DEDUP_REMOVED lines=9> */
.L_x_664:
        /* <DEDUP_REMOVED lines=22> */
.L_x_665:
        /* <DEDUP_REMOVED lines=23> */
[----:B------:R-:W1:Y:S01]  /*a8b0*/  S2R R3, SR_CgaCtaId ;  /* 0x0000000000037919 */ /* 0x000e620000008800 */
[----:B------:R-:W-:Y:S02]  /*a8c0*/  MOV R6, 0x400 ;  /* 0x0000040000067802 */ /* 0x000fe40000000f00 */
[----:B------:R-:W-:Y:S01]  /*a8d0*/  ISETP.NE.AND P0, PT, R11, RZ, PT ;  /* 0x000000ff0b00720c */ /* 0x000fe20003f05270 */
[----:B------:R-:W2:Y:S01]  /*a8e0*/  S2R R21, SR_CTAID.Y ;  /* 0x0000000000157919 */ /* 0x000ea20000002600 */
[----:B-1----:R-:W-:Y:S01]  /*a8f0*/  LEA R6, R3, R6, 0x18 ;  /* 0x0000000603067211 */ /* 0x002fe200078ec0ff */
[----:B------:R-:W-:-:S05]  /*a900*/  IMAD.MOV.U32 R3, RZ, RZ, 0x1 ;  /* 0x00000001ff037424 */ /* 0x000fca00078e00ff */
[----:B------:R-:W-:-:S04]  /*a910*/  SHF.L.U32 R3, R3, 0x1f, RZ ;  /* 0x0000001f03037819 */ /* 0x000fc800000006ff */
[----:B------:R-:W1:Y:S02]  /*a920*/  SYNCS.PHASECHK.TRANS64.TRYWAIT P1, [R6+URZ+0x31820], R3 ;  /* 0x03182003060075a7 */ /* 0x000e64000802017f */
[----:B-12---:R-:W-:Y:S05]  /*a930*/  @!P1 BRA `(.L_x_666) ;  /* 0x0000001800549947 */ /* 0x006fea0003800000 */
.L_x_681:
[----:B------:R-:W-:Y:S01]  /*a940*/  SHF.R.S32.HI R21, RZ, 0x1f, R21 ;  /* 0x0000001fff157819 */ /* 0x000fe20000011415 */
[----:B------:R-:W-:Y:S01]  /*a950*/  IMAD.MOV.U32 R4, RZ, RZ, 0x1 ;  /* 0x00000001ff047424 */ /* 0x000fe200078e00ff */
[----:B------:R-:W-:Y:S06]  /*a960*/  @P0 BRA `(.L_x_667) ;  /* 0x0000000000140947 */ /* 0x000fec0003800000 */
[----:B------:R-:W-:Y:S01]  /*a970*/  LOP3.LUT P1, RZ, R18, 0x1f, RZ, 0xc0, !PT ;  /* 0x0000001f12ff7812 */ /* 0x000fe2000782c0ff */
[----:B-1----:R-:W-:-:S04]  /*a980*/  IMAD.MOV.U32 R3, RZ, RZ, 0x8100 ;  /* 0x00008100ff037424 */ /* 0x002fc800078e00ff */
[----:B------:R2:W-:Y:S08]  /*a990*/  SYNCS.ARRIVE.TRANS64 RZ, [R6+URZ+0x31810], R3 ;  /* 0x0318100306ff79a7 */ /* 0x0005f0000800003f */
[----:B------:R-:W-:Y:S05]  /*a9a0*/  @!P1 BRA `(.L_x_667) ;  /* 0x0000000000049947 */ /* 0x000fea0003800000 */
[----:B------:R-:W-:Y:S01]  /*a9b0*/  BPT.TRAP 0x1 ;  /* 0x000000040000795c */ /* 0x000fe20000300000 */
.L_x_667:
[----:B------:R-:W3:Y:S01]  /*a9c0*/  LDC.64 R8, c[0x0][0x198] ;  /* 0x00006600ff087b82 */ /* 0x000ee20000000a00 */
        /* <DEDUP_REMOVED lines=8> */
[----:B-12---:R-:W-:Y:S01]  /*aa50*/  IMAD.MOV.U32 R3, RZ, RZ, 0x14000 ;  /* 0x00014000ff037424 */ /* 0x006fe200078e00ff */
        /* <DEDUP_REMOVED lines=11> */
[----:B---3--:R-:W-:Y:S01]  /*ab10*/  IMAD.MOV.U32 R5, RZ, RZ, R8 ;  /* 0x000000ffff057224 */ /* 0x008fe200078e0008 */
        /* <DEDUP_REMOVED lines=51> */
[----:B-1----:R-:W-:Y:S01]  /*ae50*/  UMOV UR16, 0x0 ;  /* 0x0000000000107882 */ /* 0x002fe20000000000 */
[----:B------:R-:W-:Y:S01]  /*ae60*/  UMOV UR17, 0x10000000 ;  /* 0x1000000000117882 */ /* 0x000fe20000000000 */
[----:B--2---:R-:W-:Y:S01]  /*ae70*/  ULEA UR40, UP0, UR10, UR22, 0x2 ;  /* 0x000000160a287291 */ /* 0x004fe2000f80103f */
[----:B------:R-:W-:Y:S01]  /*ae80*/  UMOV UR43, UR11 ;  /* 0x0000000b002b7c82 */ /* 0x000fe20008000000 */
[----:B------:R-:W-:-:S02]  /*ae90*/  UMOV UR44, UR12 ;  /* 0x0000000c002c7c82 */ /* 0x000fc40008000000 */
[----:B------:R-:W-:Y:S01]  /*aea0*/  ULEA.HI.X UR41, UR10, UR23, UR9, 0x2, UP0 ;  /* 0x000000170a297291 */ /* 0x000fe200080f1409 */
[----:B------:R-:W-:Y:S02]  /*aeb0*/  UMOV UR45, UR13 ;  /* 0x0000000d002d7c82 */ /* 0x000fe40008000000 */
[----:B------:R-:W-:Y:S01]  /*aec0*/  UMOV UR9, 0x10 ;  /* 0x0000001000097882 */ /* 0x000fe20000000000 */
[----:B---3--:R-:W-:Y:S01]  /*aed0*/  UIADD3 UR24, UR8, 0x2800, URZ ;  /* 0x0000280008187890 */ /* 0x008fe2000fffe03f */
[----:B------:R-:W-:Y:S01]  /*aee0*/  UMOV UR10, UR18 ;  /* 0x00000012000a7c82 */ /* 0x000fe20008000000 */
[----:B------:R-:W-:Y:S01]  /*aef0*/  UMOV UR26, 0x40 ;  /* 0x00000040001a7882 */ /* 0x000fe20000000000 */
[----:B------:R-:W-:Y:S02]  /*af00*/  UMOV UR27, UR11 ;  /* 0x0000000b001b7c82 */ /* 0x000fe40008000000 */
[----:B------:R1:W-:Y:S01]  /*af10*/  UBLKCP.S.G [UR48], [UR40], UR9 ;  /* 0x00000030280073ba */ /* 0x0003e20008000209 */
[----:B------:R2:W-:Y:S01]  /*af20*/  SYNCS.ARRIVE.TRANS64 RZ, [R6+URZ+0x31800], R3 ;  /* 0x0318000306ff79a7 */ /* 0x0005e2000800003f */
[----:B------:R-:W-:Y:S01]  /*af30*/  UMOV UR28, UR12 ;  /* 0x0000000c001c7c82 */ /* 0x000fe20008000000 */
[----:B----4-:R-:W-:Y:S01]  /*af40*/  UIADD3 UR56, UR8, 0x5000, URZ ;  /* 0x0000500008387890 */ /* 0x010fe2000fffe03f */
        /* <DEDUP_REMOVED lines=9> */
[----:B-1----:R-:W-:-:S02]  /*afe0*/  UIADD3 UR9, UR8, 0x31800, URZ ;  /* 0x0003180008097890 */ /* 0x002fc4000fffe03f */
        /* <DEDUP_REMOVED lines=11> */
[----:B-1----:R-:W-:Y:S01]  /*b0a0*/  UMOV UR10, 0xc0 ;  /* 0x000000c0000a7882 */ /* 0x002fe20000000000 */
[----:B------:R2:W-:Y:S01]  /*b0b0*/  UTMALDG.4D [UR40], [UR6], desc[UR16] ;  /* 0x00001028060075b4 */ /* 0x0005e20008019000 */
[----:B---3--:R-:W-:-:S02]  /*b0c0*/  UIADD3 UR24, UR8, 0xf000, URZ ;  /* 0x0000f00008187890 */ /* 0x008fc4000fffe03f */
[----:B------:R-:W-:Y:S01]  /*b0d0*/  UIADD3 UR8, UR8, 0x11800, URZ ;  /* 0x0001180008087890 */ /* 0x000fe2000fffe03f */
[----:B------:R-:W-:Y:S01]  /*b0e0*/  UMOV UR26, 0x80 ;  /* 0x00000080001a7882 */ /* 0x000fe20000000000 */
[----:B------:R2:W-:Y:S05]  /*b0f0*/  UTMALDG.4D [UR32], [UR6], desc[UR16] ;  /* 0x00001020060075b4 */ /* 0x0005ea0008019000 */
[----:B------:R2:W-:Y:S02]  /*b100*/  UTMALDG.4D [UR24], [UR6], desc[UR16] ;  /* 0x00001018060075b4 */ /* 0x0005e40008019000 */
[----:B------:R2:W-:Y:S02]  /*b110*/  UTMALDG.4D [UR8], [UR6], desc[UR16] ;  /* 0x00001008060075b4 */ /* 0x0005e40008019000 */
[----:B--2---:R-:W-:Y:S05]  /*b120*/  @P1 BRA `(.L_x_668) ;  /* 0x0000000800581947 */ /* 0x004fea0003800000 */
[----:B------:R-:W1:Y:S01]  /*b130*/  LDC.64 R12, c[0x0][0x730] ;  /* 0x0001cc00ff0c7b82 */ /* 0x000e620000000a00 */
[----:B------:R-:W-:Y:S01]  /*b140*/  ULDC.64 UR8, c[0x0][0x738] ;  /* 0x0001ce0000087ab9 */ /* 0x000fe20000000a00 */
[----:B------:R-:W-:Y:S01]  /*b150*/  LOP3.LUT R16, R18, 0x1f, RZ, 0xc0, !PT ;  /* 0x0000001f12107812 */ /* 0x000fe200078ec0ff */
[----:B------:R-:W-:Y:S02]  /*b160*/  UIMAD UR6, UR47, UR8, URZ ;  /* 0x000000082f0672a4 */ /* 0x000fe4000f8e023f */
[----:B------:R-:W-:Y:S02]  /*b170*/  UIMAD.WIDE.U32 UR4, UR21, UR8, UR38 ;  /* 0x00000008150472a5 */ /* 0x000fe4000f8e0026 */
[----:B------:R-:W-:Y:S01]  /*b180*/  UIMAD UR6, UR21, UR9, UR6 ;  /* 0x00000009150672a4 */ /* 0x000fe2000f8e0206 */
[----:B------:R-:W2:Y:S03]  /*b190*/  LDC.64 R14, c[0x0][0x728] ;  /* 0x0001ca00ff0e7b82 */ /* 0x000ea60000000a00 */
        /* <DEDUP_REMOVED lines=9> */
[----:B-1----:R-:W-:-:S04]  /*b230*/  IMAD.WIDE.U32 R2, R12, UR20, R2 ;  /* 0x000000140c027c25 */ /* 0x002fc8000f8e0002 */
        /* <DEDUP_REMOVED lines=8> */
[----:B--2---:R-:W-:Y:S01]  /*b2c0*/  LEA R14, P1, R2, R14, 0x2 ;  /* 0x0000000e020e7211 */ /* 0x004fe200078210ff */
        /* <DEDUP_REMOVED lines=8> */
.L_x_673:
[----:B------:R-:W-:-:S04]  /*b350*/  SHF.L.U32 R5, R13, 0x1f, RZ ;  /* 0x0000001f0d057819 */ /* 0x000fc800000006ff */
[----:B------:R-:W1:Y:S02]  /*b360*/  SYNCS.PHASECHK.TRANS64.TRYWAIT P1, [R6+URZ+0x31838], R5 ;  /* 0x03183805060075a7 */ /* 0x000e64000802017f */
[----:B-1----:R-:W-:Y:S05]  /*b370*/  @!P1 BRA `(.L_x_669) ;  /* 0x0000000c00d89947 */ /* 0x002fea0003800000 */
.L_x_682:
[----:B------:R-:W-:Y:S05]  /*b380*/  @P0 BRA `(.L_x_670) ;  /* 0x0000000000140947 */ /* 0x000fea0003800000 */
[----:B------:R-:W-:Y:S01]  /*b390*/  ISETP.NE.AND P1, PT, R16, RZ, PT ;  /* 0x000000ff1000720c */ /* 0x000fe20003f25270 */
[----:B-1----:R-:W-:-:S04]  /*b3a0*/  IMAD.MOV.U32 R5, RZ, RZ, 0x8100 ;  /* 0x00008100ff057424 */ /* 0x002fc800078e00ff */
[----:B------:R2:W-:Y:S08]  /*b3b0*/  SYNCS.ARRIVE.TRANS64 RZ, [R6+URZ+0x31830], R5 ;  /* 0x0318300506ff79a7 */ /* 0x0005f0000800003f */
[----:B------:R-:W-:Y:S05]  /*b3c0*/  @!P1 BRA `(.L_x_670) ;  /* 0x0000000000049947 */ /* 0x000fea0003800000 */
[----:B------:R-:W-:Y:S01]  /*b3d0*/  BPT.TRAP 0x1 ;  /* 0x000000040000795c */ /* 0x000fe20000300000 */
.L_x_670:
        /* <DEDUP_REMOVED lines=47> */
.L_x_684:
[----:B------:R-:W-:Y:S01]  /*b6d0*/  LOP3.LUT R13, R13, 0x1, RZ, 0x3c, !PT ;  /* 0x000000010d0d7812 */ /* 0x000fe200078e3cff */
[----:B------:R-:W-:Y:S06]  /*b6e0*/  @P2 BRA `(.L_x_672) ;  /* 0x0000000000142947 */ /* 0x000fec0003800000 */
[----:B------:R-:W-:Y:S01]  /*b6f0*/  ISETP.NE.AND P1, PT, R16, RZ, PT ;  /* 0x000000ff1000720c */ /* 0x000fe20003f25270 */
[----:B-1----:R-:W-:-:S04]  /*b700*/  IMAD.MOV.U32 R2, RZ, RZ, 0x8100 ;  /* 0x00008100ff027424 */ /* 0x002fc800078e00ff */
[----:B------:R2:W-:Y:S08]  /*b710*/  SYNCS.ARRIVE.TRANS64 RZ, [R20+URZ+0x31810], R2 ;  /* 0x0318100214ff79a7 */ /* 0x0005f0000800003f */
[----:B------:R-:W-:Y:S05]  /*b720*/  @!P1 BRA `(.L_x_672) ;  /* 0x0000000000049947 */ /* 0x000fea0003800000 */
[----:B------:R-:W-:Y:S01]  /*b730*/  BPT.TRAP 0x1 ;  /* 0x000000040000795c */ /* 0x000fe20000300000 */
.L_x_672:
[--C-:B-12---:R-:W-:Y:S01]  /*b740*/  IMAD R2, R12, 0x8000, R6.reuse ;  /* 0x000080000c027824 */ /* 0x106fe200078e0206 */
        /* <DEDUP_REMOVED lines=50> */
[----:B-1----:R-:W-:Y:S05]  /*ba70*/  @!P1 BRA `(.L_x_673) ;  /* 0xfffffff800349947 */ /* 0x002fea000383ffff */
[----:B------:R-:W-:-:S07]  /*ba80*/  VIADD R12, R12, 0x1 ;  /* 0x000000010c0c7836 */ /* 0x000fce0000000000 */
.L_x_668:
[----:B------:R-:W-:Y:S01]  /*ba90*/  SHF.L.U32 R16, R13, 0x1f, RZ ;  /* 0x0000001f0d107819 */ /* 0x000fe200000006ff */
[----:B------:R-:W1:Y:S01]  /*baa0*/  LDC.64 R10, c[0x0][0x730] ;  /* 0x0001cc00ff0a7b82 */ /* 0x000e620000000a00 */
[----:B------:R-:W-:Y:S02]  /*bab0*/  IMAD.U32 R14, RZ, RZ, UR38 ;  /* 0x00000026ff0e7e24 */ /* 0x000fe4000f8e00ff */
[----:B------:R-:W-:Y:S02]  /*bac0*/  IMAD.U32 R2, RZ, RZ, UR38 ;  /* 0x00000026ff027e24 */ /* 0x000fe4000f8e00ff */
[----:B------:R-:W-:Y:S02]  /*bad0*/  IMAD.MOV.U32 R2, RZ, RZ, R14 ;  /* 0x000000ffff027224 */ /* 0x000fe400078e000e */
[----:B------:R-:W-:Y:S01]  /*bae0*/  IMAD.U32 R3, RZ, RZ, UR39 ;  /* 0x00000027ff037e24 */ /* 0x000fe2000f8e00ff */
[----:B------:R-:W2:Y:S01]  /*baf0*/  SYNCS.PHASECHK.TRANS64.TRYWAIT P1, [R6+URZ+0x31838], R16 ;  /* 0x03183810060075a7 */ /* 0x000ea2000802017f */
[----:B------:R-:W-:Y:S01]  /*bb00*/  IMAD.U32 R15, RZ, RZ, UR39 ;  /* 0x00000027ff0f7e24 */ /* 0x000fe2000f8e00ff */
[----:B------:R-:W3:Y:S01]  /*bb10*/  LDC.64 R8, c[0x0][0x738] ;  /* 0x0001ce00ff087b82 */ /* 0x000ee20000000a00 */
[----:B-1----:R-:W-:-:S02]  /*bb20*/  IMAD R14, R21, R10, RZ ;  /* 0x0000000a150e7224 */ /* 0x002fc400078e02ff */
[----:B------:R-:W-:-:S04]  /*bb30*/  IMAD.WIDE.U32 R2, R10, UR20, R2 ;  /* 0x000000140a027c25 */ /* 0x000fc8000f8e0002 */
[----:B------:R-:W-:-:S04]  /*bb40*/  IMAD R11, R11, UR20, R14 ;  /* 0x000000140b0b7c24 */ /* 0x000fc8000f8e020e */
[----:B------:R-:W-:Y:S02]  /*bb50*/  IMAD.IADD R3, R11, 0x1, R3 ;  /* 0x000000010b037824 */ /* 0x000fe400078e0203 */
[C---:B---3--:R-:W-:Y:S02]  /*bb60*/  IMAD R10, R8.reuse, UR47, RZ ;  /* 0x0000002f080a7c24 */ /* 0x048fe4000f8e02ff */
[----:B------:R-:W-:-:S04]  /*bb70*/  IMAD.WIDE.U32 R2, R8, UR21, R2 ;  /* 0x0000001508027c25 */ /* 0x000fc8000f8e0002 */
[----:B------:R-:W-:Y:S01]  /*bb80*/  IMAD R9, R9, UR21, R10 ;  /* 0x0000001509097c24 */ /* 0x000fe2000f8e020a */
[----:B--2---:R-:W-:Y:S06]  /*bb90*/  @!P1 BRA `(.L_x_674) ;  /* 0x0000000400fc9947 */ /* 0x004fec0003800000 */
.L_x_685:
[----:B------:R-:W-:Y:S01]  /*bba0*/  IMAD.IADD R8, R9, 0x1, R3 ;  /* 0x0000000109087824 */ /* 0x000fe200078e0203 */
[----:B------:R-:W-:Y:S06]  /*bbb0*/  @P0 BRA `(.L_x_675) ;  /* 0x0000000000140947 */ /* 0x000fec0003800000 */
[----:B------:R-:W-:Y:S01]  /*bbc0*/  LOP3.LUT P0, RZ, R18, 0x1f, RZ, 0xc0, !PT ;  /* 0x0000001f12ff7812 */ /* 0x000fe2000780c0ff */
[----:B------:R-:W-:-:S04]  /*bbd0*/  IMAD.MOV.U32 R9, RZ, RZ, 0x8100 ;  /* 0x00008100ff097424 */ /* 0x000fc800078e00ff */
[----:B------:R2:W-:Y:S08]  /*bbe0*/  SYNCS.ARRIVE.TRANS64 RZ, [R6+URZ+0x31830], R9 ;  /* 0x0318300906ff79a7 */ /* 0x0005f0000800003f */
[----:B------:R-:W-:Y:S05]  /*bbf0*/  @!P0 BRA `(.L_x_675) ;  /* 0x0000000000048947 */ /* 0x000fea0003800000 */
[----:B------:R-:W-:Y:S01]  /*bc00*/  BPT.TRAP 0x1 ;  /* 0x000000040000795c */ /* 0x000fe20000300000 */
.L_x_675:
        /* <DEDUP_REMOVED lines=52> */
[----:B----4-:R-:W-:Y:S01]  /*bf50*/  NOP ;  /* 0x0000000000007918 */ /* 0x010fe20000000000 */
.L_x_661:
[----:B------:R-:W-:Y:S05]  /*bf60*/  WARPSYNC.ALL ;  /* 0x0000000000007948 */ /* 0x000fea0003800000 */
[----:B------:R-:W-:-:S13]  /*bf70*/  ELECT P0, URZ, PT ;  /* 0x00000000003f782f */ /* 0x000fda0003800000 */
[----:B------:R-:W-:Y:S05]  /*bf80*/  @!P0 BRA `(.L_x_627) ;  /* 0x00000000007c8947 */ /* 0x000fea0003800000 */
[----:B------:R-:W4:Y:S02]  /*bf90*/  LDL R0, [R1] ;  /* 0x0000000001007983 */ /* 0x000f240000100800 */
[----:B----4-:R-:W-:-:S13]  /*bfa0*/  R2UR UR4, R0 ;  /* 0x00000000000472ca */ /* 0x010fda00000e0000 */
[----:B------:R-:W-:-:S06]  /*bfb0*/  ULOP3.LUT UR4, UR4, 0x2, URZ, 0xfc, !UPT ;  /* 0x0000000204047892 */ /* 0x000fcc000f8efc3f */
[----:B------:R-:W-:-:S05]  /*bfc0*/  IMAD.U32 R0, RZ, RZ, UR4 ;  /* 0x00000004ff007e24 */ /* 0x000fca000f8e00ff */
[----:B------:R-:W-:-:S13]  /*bfd0*/  ISETP.NE.AND P1, PT, R0, 0x3, PT ;  /* 0x000000030000780c */ /* 0x000fda0003f25270 */
[----:B------:R-:W-:Y:S05]  /*bfe0*/  @!P1 BRA `(.L_x_676) ;  /* 0x0000000000049947 */ /* 0x000fea0003800000 */
[----:B---3--:R-:W-:Y:S01]  /*bff0*/  BPT.TRAP 0x1 ;  /* 0x000000040000795c */ /* 0x008fe20000300000 */
.L_x_676:
        /* <DEDUP_REMOVED lines=8> */
.L_x_686:
        /* <DEDUP_REMOVED lines=9> */
.L_x_687:
[----:B------:R-:W-:Y:S05]  /*c110*/  @!P1 BRA `(.L_x_679) ;  /* 0x0000000000049947 */ /* 0x000fea0003800000 */
[----:B---3--:R-:W-:Y:S01]  /*c120*/  BPT.TRAP 0x1 ;  /* 0x000000040000795c */ /* 0x008fe20000300000 */
.L_x_679:
[----:B------:R-:W-:-:S07]  /*c130*/  SHF.L.U32 R13, R13, 0x1f, RZ ;  /* 0x0000001f0d0d7819 */ /* 0x000fce00000006ff */
.L_x_680:
[----:B------:R1:W1:Y:S02]  /*c140*/  SYNCS.PHASECHK.TRANS64.TRYWAIT P0, [R2+URZ+0x31838], R13 ;  /* 0x0318380d020075a7 */ /* 0x000264000800017f */
[----:B-1----:R-:W-:Y:S05]  /*c150*/  @!P0 NANOSLEEP.SYNCS 0x989680 ;  /* 0x009896800000895d */ /* 0x002fea0003900000 */
[----:B------:R-:W1:Y:S02]  /*c160*/  @!P0 SYNCS.PHASECHK.TRANS64 P0, [R2+URZ+0x31838], R13 ;  /* 0x0318380d020085a7 */ /* 0x000e64000800007f */
[----:B-1----:R-:W-:Y:S05]  /*c170*/  @!P0 BRA `(.L_x_680) ;  /* 0xfffffffc00f08947 */ /* 0x002fea000383ffff */
.L_x_627:
[----:B---3--:R-:W-:Y:S05]  /*c180*/  BSYNC B0 ;  /* 0x0000000000007941 */ /* 0x008fea0003800000 */
.L_x_621:
[----:B------:R-:W-:Y:S05]  /*c190*/  EXIT ;  /* 0x000000000000794d */ /* 0x000fea0003800000 */
.L_x_634:
[----:B-1----:R1:W2:Y:S02]  /*c1a0*/  SYNCS.PHASECHK.TRANS64.TRYWAIT P0, [R17+URZ+0x31800], R14 ;  /* 0x0318000e110075a7 */ /* 0x0022a4000800017f */
[----:B--2---:R-:W-:Y:S05]  /*c1b0*/  @!P0 NANOSLEEP.SYNCS 0x989680 ;  /* 0x009896800000895d */ /* 0x004fea0003900000 */
[----:B------:R-:W2:Y:S02]  /*c1c0*/  @!P0 SYNCS.PHASECHK.TRANS64 P0, [R17+URZ+0x31800], R14 ;  /* 0x0318000e110085a7 */ /* 0x000ea4000800007f */
[----:B--2---:R-:W-:Y:S05]  /*c1d0*/  @!P0 BRA `(.L_x_634) ;  /* 0xfffffffc00f08947 */ /* 0x004fea000383ffff */
[----:B------:R-:W-:Y:S05]  /*c1e0*/  BRA `(.L_x_633) ;  /* 0xffffff5000187947 */ /* 0x000fea000383ffff */
.L_x_638:
[----:B--2---:R2:W3:Y:S02]  /*c1f0*/  SYNCS.PHASECHK.TRANS64.TRYWAIT P0, [R16+URZ+0x31810], R9 ;  /* 0x03181009100075a7 */ /* 0x0044e4000800017f */
[----:B---3--:R-:W-:Y:S05]  /*c200*/  @!P0 NANOSLEEP.SYNCS 0x989680 ;  /* 0x009896800000895d */ /* 0x008fea0003900000 */
[----:B------:R-:W3:Y:S02]  /*c210*/  @!P0 SYNCS.PHASECHK.TRANS64 P0, [R16+URZ+0x31810], R9 ;  /* 0x03181009100085a7 */ /* 0x000ee4000800007f */
[----:B---3--:R-:W-:Y:S05]  /*c220*/  @!P0 BRA `(.L_x_638) ;  /* 0xfffffffc00f08947 */ /* 0x008fea000383ffff */
[----:B------:R-:W-:Y:S05]  /*c230*/  BRA `(.L_x_637) ;  /* 0xffffff5800a87947 */ /* 0x000fea000383ffff */
.L_x_642:
[----:B----4-:R4:W1:Y:S02]  /*c240*/  SYNCS.PHASECHK.TRANS64.TRYWAIT P0, [R17+URZ+0x31830], R10 ;  /* 0x0318300a110075a7 */ /* 0x010864000800017f */
[----:B-1----:R-:W-:Y:S05]  /*c250*/  @!P0 NANOSLEEP.SYNCS 0x989680 ;  /* 0x009896800000895d */ /* 0x002fea0003900000 */
[----:B------:R-:W1:Y:S02]  /*c260*/  @!P0 SYNCS.PHASECHK.TRANS64 P0, [R17+URZ+0x31830], R10 ;  /* 0x0318300a110085a7 */ /* 0x000e64000800007f */
[----:B-1----:R-:W-:Y:S05]  /*c270*/  @!P0 BRA `(.L_x_642) ;  /* 0xfffffffc00f08947 */ /* 0x002fea000383ffff */
[----:B------:R-:W-:Y:S05]  /*c280*/  BRA `(.L_x_641) ;  /* 0xffffff7400b47947 */ /* 0x000fea000383ffff */
.L_x_666:
[----:B-1----:R1:W2:Y:S02]  /*c290*/  SYNCS.PHASECHK.TRANS64.TRYWAIT P1, [R6+URZ+0x31820], R3 ;  /* 0x03182003060075a7 */ /* 0x0022a4000802017f */
[----:B--2---:R-:W-:Y:S05]  /*c2a0*/  @!P1 NANOSLEEP.SYNCS 0x989680 ;  /* 0x009896800000995d */ /* 0x004fea0003900000 */
[----:B------:R-:W2:Y:S02]  /*c2b0*/  @!P1 SYNCS.PHASECHK.TRANS64 P1, [R6+URZ+0x31820], R3 ;  /* 0x03182003060095a7 */ /* 0x000ea4000802007f */
[----:B--2---:R-:W-:Y:S05]  /*c2c0*/  @!P1 BRA `(.L_x_666) ;  /* 0xfffffffc00f09947 */ /* 0x004fea000383ffff */
[----:B------:R-:W-:Y:S05]  /*c2d0*/  BRA `(.L_x_681) ;  /* 0xffffffe400987947 */ /* 0x000fea000383ffff */
.L_x_669:
[----:B-1----:R1:W2:Y:S02]  /*c2e0*/  SYNCS.PHASECHK.TRANS64.TRYWAIT P1, [R6+URZ+0x31838], R5 ;  /* 0x03183805060075a7 */ /* 0x0022a4000802017f */
[----:B--2---:R-:W-:Y:S05]  /*c2f0*/  @!P1 NANOSLEEP.SYNCS 0x989680 ;  /* 0x009896800000995d */ /* 0x004fea0003900000 */
[----:B------:R-:W2:Y:S02]  /*c300*/  @!P1 SYNCS.PHASECHK.TRANS64 P1, [R6+URZ+0x31838], R5 ;  /* 0x03183805060095a7 */ /* 0x000ea4000802007f */
[----:B--2---:R-:W-:Y:S05]  /*c310*/  @!P1 BRA `(.L_x_669) ;  /* 0xfffffffc00f09947 */ /* 0x004fea000383ffff */
[----:B------:R-:W-:Y:S05]  /*c320*/  BRA `(.L_x_682) ;  /* 0xfffffff000147947 */ /* 0x000fea000383ffff */
.L_x_671:
[----:B------:R-:W-:-:S07]  /*c330*/  SHF.L.U32 R2, R4, 0x1f, RZ ;  /* 0x0000001f04027819 */ /* 0x000fce00000006ff */
.L_x_683:
[----:B-1----:R1:W2:Y:S02]  /*c340*/  SYNCS.PHASECHK.TRANS64.TRYWAIT P1, [R20+URZ+0x31820], R2 ;  /* 0x03182002140075a7 */ /* 0x0022a4000802017f */
[----:B--2---:R-:W-:Y:S05]  /*c350*/  @!P1 NANOSLEEP.SYNCS 0x989680 ;  /* 0x009896800000995d */ /* 0x004fea0003900000 */
[----:B------:R-:W2:Y:S02]  /*c360*/  @!P1 SYNCS.PHASECHK.TRANS64 P1, [R20+URZ+0x31820], R2 ;  /* 0x03182002140095a7 */ /* 0x000ea4000802007f */
[----:B--2---:R-:W-:Y:S05]  /*c370*/  @!P1 BRA `(.L_x_683) ;  /* 0xfffffffc00f09947 */ /* 0x004fea000383ffff */
[----:B------:R-:W-:Y:S05]  /*c380*/  BRA `(.L_x_684) ;  /* 0xfffffff000d07947 */ /* 0x000fea000383ffff */
.L_x_674:
[----:B-1----:R1:W2:Y:S02]  /*c390*/  SYNCS.PHASECHK.TRANS64.TRYWAIT P1, [R6+URZ+0x31838], R16 ;  /* 0x03183810060075a7 */ /* 0x0022a4000802017f */
[----:B--2---:R-:W-:Y:S05]  /*c3a0*/  @!P1 NANOSLEEP.SYNCS 0x989680 ;  /* 0x009896800000995d */ /* 0x004fea0003900000 */
[----:B------:R-:W2:Y:S02]  /*c3b0*/  @!P1 SYNCS.PHASECHK.TRANS64 P1, [R6+URZ+0x31838], R16 ;  /* 0x03183810060095a7 */ /* 0x000ea4000802007f */
[----:B--2---:R-:W-:Y:S05]  /*c3c0*/  @!P1 BRA `(.L_x_674) ;  /* 0xfffffffc00f09947 */ /* 0x004fea000383ffff */
[----:B------:R-:W-:Y:S05]  /*c3d0*/  BRA `(.L_x_685) ;  /* 0xfffffff400f07947 */ /* 0x000fea000383ffff */
.L_x_677:
[----:B----4-:R4:W1:Y:S02]  /*c3e0*/  SYNCS.PHASECHK.TRANS64.TRYWAIT P0, [R5+URZ], R0 ;  /* 0x00000000050075a7 */ /* 0x010864000800017f */
[----:B-1----:R-:W-:Y:S05]  /*c3f0*/  @!P0 NANOSLEEP.SYNCS 0x989680 ;  /* 0x009896800000895d */ /* 0x002fea0003900000 */
[----:B------:R-:W1:Y:S02]  /*c400*/  @!P0 SYNCS.PHASECHK.TRANS64 P0, [R5+URZ], R0 ;  /* 0x00000000050085a7 */ /* 0x000e64000800007f */
[----:B-1----:R-:W-:Y:S05]  /*c410*/  @!P0 BRA `(.L_x_677) ;  /* 0xfffffffc00f08947 */ /* 0x002fea000383ffff */
[----:B------:R-:W-:Y:S05]  /*c420*/  BRA `(.L_x_686) ;  /* 0xfffffffc00147947 */ /* 0x000fea000383ffff */
.L_x_678:
[----:B----4-:R4:W1:Y:S02]  /*c430*/  SYNCS.PHASECHK.TRANS64.TRYWAIT P0, [R3+URZ], R0 ;  /* 0x00000000030075a7 */ /* 0x010864000800017f */
[----:B-1----:R-:W-:Y:S05]  /*c440*/  @!P0 NANOSLEEP.SYNCS 0x989680 ;  /* 0x009896800000895d */ /* 0x002fea0003900000 */
[----:B------:R-:W1:Y:S02]  /*c450*/  @!P0 SYNCS.PHASECHK.TRANS64 P0, [R3+URZ], R0 ;  /* 0x00000000030085a7 */ /* 0x000e64000800007f */
[----:B-1----:R-:W-:Y:S05]  /*c460*/  @!P0 BRA `(.L_x_678) ;  /* 0xfffffffc00f08947 */ /* 0x002fea000383ffff */
[----:B------:R-:W-:Y:S05]  /*c470*/  BRA `(.L_x_687) ;  /* 0xfffffffc00247947 */ /* 0x000fea000383ffff */
.L_x_688:
        /* <DEDUP_REMOVED lines=16> */
.L_x_2204:


//--------------------- .text._ZN7cutlass13device_kernelIN5flash11enable_sm90INS1_16FlashAttnBwdSm90INS1_25CollectiveMainloopBwdSm90ILi2ELi1ELi1EN4cute5tupleIJNS5_1CILi1EEES8_S8_EEENS6_IJNS7_ILi64EEENS7_ILi80EEENS7_ILi256EEEEEENS_10bfloat16_tEfNS_4arch4Sm90ELb1ELb0ELb1ELb0ELb0ELb0ELb1ELb1ELi2ELi1ELi1ELi1ELb0EEENS1_21CollectiveEpilogueBwdISD_SE_SG_Li256ELb0ELb1ELi2EEENS1_25SingleTileBwdLPTSchedulerILb0ELi80ELb0EEEEEEEEEvNT_6ParamsE --------------------------
	.section	.text._ZN7cutlass13device_kernelIN5flash11enable_sm90INS1_16FlashAttnBwdSm90INS1_25CollectiveMainloopBwdSm90ILi2ELi1ELi1EN4cute5tupleIJNS5_1CILi1EEES8_S8_EEENS6_IJNS7_ILi64EEENS7_ILi80EEENS7_ILi256EEEEEENS_10bfloat16_tEfNS_4arch4Sm90ELb1ELb0ELb1ELb0ELb0ELb0ELb1ELb1ELi2ELi1ELi1ELi1ELb0EEENS1_21CollectiveEpilogueBwdISD_SE_SG_Li256ELb0ELb1ELi2EEENS1_25SingleTileBwdLPTSchedulerILb0ELi80ELb0EEEEEEEEEvNT_6ParamsE,"ax",@progbits
	.align	128
.text._ZN7cutlass13device_kernelIN5flash11enable_sm90INS1_16FlashAttnBwdSm90INS1_25CollectiveMainloopBwdSm90ILi2ELi1ELi1EN4cute5tupleIJNS5_1CILi1EEES8_S8_EEENS6_IJNS7_ILi64EEENS7_ILi80EEENS7_ILi256EEEEEENS_10bfloat16_tEfNS_4arch4Sm90ELb1ELb0ELb1ELb0ELb0ELb0ELb1ELb1ELi2ELi1ELi1ELi1ELb0EEENS1_21CollectiveEpilogueBwdISD_SE_SG_Li256ELb0ELb1ELi2EEENS1_25SingleTileBwdLPTSchedulerILb0ELi80ELb0EEEEEEEEEvNT_6ParamsE:
        .type           _ZN7cutlass13device_kernelIN5flash11enable_sm90INS1_16FlashAttnBwdSm90INS1_25CollectiveMainloopBwdSm90ILi2ELi1ELi1EN4cute5tupleIJNS5_1CILi1EEES8_S8_EEENS6_IJNS7_ILi64EEENS7_ILi80EEENS7_ILi256EEEEEENS_10bfloat16_tEfNS_4arch4Sm90ELb1ELb0ELb1ELb0ELb0ELb0ELb1ELb1ELi2ELi1ELi1ELi1ELb0EEENS1_21CollectiveEpilogueBwdISD_SE_SG_Li256ELb0ELb1ELi2EEENS1_25SingleTileBwdLPTSchedulerILb0ELi80ELb0EEEEEEEEEvNT_6ParamsE,@function
        .size           _ZN7cutlass13device_kernelIN5flash11enable_sm90INS1_16FlashAttnBwdSm90INS1_25CollectiveMainloopBwdSm90ILi2ELi1ELi1EN4cute5tupleIJNS5_1CILi1EEES8_S8_EEENS6_IJNS7_ILi64EEENS7_ILi80EEENS7_ILi256EEEEEENS_10bfloat16_tEfNS_4arch4Sm90ELb1ELb0ELb1ELb0ELb0ELb0ELb1ELb1ELi2ELi1ELi1ELi1ELb0EEENS1_21CollectiveEpilogueBwdISD_SE_SG_Li256ELb0ELb1ELi2EEENS1_25SingleTileBwdLPTSchedulerILb0ELi80ELb0EEEEEEEEEvNT_6ParamsE,(.L_x_2205 - _ZN7cutlass13device_kernelIN5flash11enable_sm90INS1_16FlashAttnBwdSm90INS1_25CollectiveMainloopBwdSm90ILi2ELi1ELi1EN4cute5tupleIJNS5_1CILi1EEES8_S8_EEENS6_IJNS7_ILi64EEENS7_ILi80EEENS7_ILi256EEEEEENS_10bfloat16_tEfNS_4arch4Sm90ELb1ELb0ELb1ELb0ELb0ELb0ELb1ELb1ELi2ELi1ELi1ELi1ELb0EEENS1_21CollectiveEpilogueBwdISD_SE_SG_Li256ELb0ELb1ELi2EEENS1_25SingleTileBwdLPTSchedulerILb0ELi80ELb0EEEEEEEEEvNT_6ParamsE)
        .other          _ZN7cutlass13device_kernelIN5flash11enable_sm90INS1_16FlashAttnBwdSm90INS1_25CollectiveMainloopBwdSm90ILi2ELi1ELi1EN4cute5tupleIJNS5_1CILi1EEES8_S8_EEENS6_IJNS7_ILi64EEENS7_ILi80EEENS7_ILi256EEEEEENS_10bfloat16_tEfNS_4arch4Sm90ELb1ELb0ELb1ELb0ELb0ELb0ELb1ELb1ELi2ELi1ELi1ELi1ELb0EEENS1_21CollectiveEpilogueBwdISD_SE_SG_Li256ELb0ELb1ELi2EEENS1_25SingleTileBwdLPTSchedulerILb0ELi80ELb0EEEEEEEEEvNT_6ParamsE,@"STO_CUDA_ENTRY STV_DEFAULT"
_ZN7cutlass13device_kernelIN5flash11enable_sm90INS1_16FlashAttnBwdSm90INS1_25CollectiveMainloopBwdSm90ILi2ELi1ELi1EN4cute5tupleIJNS5_1CILi1EEES8_S8_EEENS6_IJNS7_ILi64EEENS7_ILi80EEENS7_ILi256EEEEEENS_10bfloat16_tEfNS_4arch4Sm90ELb1ELb0ELb1ELb0ELb0ELb0ELb1ELb1ELi2ELi1ELi1ELi1ELb0EEENS1_21CollectiveEpilogueBwdISD_SE_SG_Li256ELb0ELb1ELi2EEENS1_25SingleTileBwdLPTSchedulerILb0ELi80ELb0EEEEEEEEEvNT_6ParamsE:
        /* <DEDUP_REMOVED lines=29> */
.L_x_690:
[----:B------:R-:W-:Y:S05]  /*01d0*/  BSYNC B0 ;  /* 0x0000000000007941 */ /* 0x000fea0003800000 */
.L_x_689:
        /* <DEDUP_REMOVED lines=34> */
.L_x_691:
        /* <DEDUP_REMOVED lines=20> */
.L_x_692:
[----:B-1----:R-:W-:Y:S01]  /*0540*/  ISETP.NE.AND P0, PT, R0, RZ, PT ;  /* 0x000000ff0000720c */ /* 0x002fe20003f05270 */
[----:B------:R-:W-:Y:S01]  /*0550*/  IMAD.MOV.U32 R0, RZ, RZ, 0x1 ;  /* 0x00000001ff007424 */ /* 0x000fe200078e00ff */
[----:B------:R-:W-:Y:S01]  /*0560*/  NOP ;  /* 0x0000000000007918 */ /* 0x000fe20000000000 */
[----:B------:R-:W-:-:S03]  /*0570*/  LOP3.LUT R21, R4, 0x7f, RZ, 0xc0, !PT ;  /* 0x0000007f04157812 */ /* 0x000fc600078ec0ff */
[----:B------:R-:W-:Y:S01]  /*0580*/  SEL R0, R0, 0x2, !P0 ;  /* 0x0000000200007807 */ /* 0x000fe20004000000 */
[----:B--23--:R-:W-:Y:S06]  /*0590*/  BAR.SYNC.DEFER_BLOCKING 0x0 ;  /* 0x0000000000007b1d */ /* 0x00cfec0000010000 */
[----:B------:R-:W-:Y:S05]  /*05a0*/  @!P0 BRA `(.L_x_693) ;  /* 0x000000d000488947 */ /* 0x000fea0003800000 */
.L_x_694:
[----:B------:R-:W-:-:S08]  /*05b0*/  NOP ;  /* 0x0000000000007918 */ /* 0x000fd00000000000 */
[----:B------:R-:W1:Y:S02]  /*05c0*/  USETMAXREG.TRY_ALLOC.CTAPOOL UP0, 0xf0 ;  /* 0x000000f0000079c8 */ /* 0x000e640008000600 */
[----:B-1----:R-:W-:-:S13]  /*05d0*/  PLOP3.LUT P0, PT, PT, PT, UP0, 0x80, 0x0 ;  /* 0x000000000000781c */ /* 0x002fda0003f0f008 */
[----:B------:R-:W-:Y:S05]  /*05e0*/  @!P0 BRA `(.L_x_694) ;  /* 0xfffffffc00f08947 */ /* 0x000fea000383ffff */
[----:B------:R-:W1:Y:S01]  /*05f0*/  S2UR UR7, SR_CTAID.X ;  /* 0x00000000000779c3 */ /* 0x000e620000002500 */
[----:B------:R-:W-:Y:S02]  /*0600*/  ULDC UR8, c[0x0][0xb50] ;  /* 0x0002d40000087ab9 */ /* 0x000fe40000000800 */
[----:B------:R-:W-:-:S05]  /*0610*/  UISETP.NE.AND UP0, UPT, UR8, 0x1, UPT ;  /* 0x000000010800788c */ /* 0x000fca000bf05270 */
[----:B------:R-:W2:Y:S06]  /*0620*/  LDC R2, c[0x0][0xb68] ;  /* 0x0002da00ff027b82 */ /* 0x000eac0000000800 */
[----:B------:R-:W-:Y:S01]  /*0630*/  @UP0 ULDC UR4, c[0x0][0xb54] ;  /* 0x0002d50000040ab9 */ /* 0x000fe20000000800 */
[----:B------:R-:W-:Y:S01]  /*0640*/  @UP0 ULDC UR9, c[0x0][0xb58] ;  /* 0x0002d60000090ab9 */ /* 0x000fe20000000800 */
[----:B-1----:R-:W-:Y:S02]  /*0650*/  UIMAD.WIDE.U32 UR4, UR7, UR4, URZ ;  /* 0x00000004070472a5 */ /* 0x002fe4000f8e003f */
[----:B------:R-:W-:-:S02]  /*0660*/  UMOV UR6, UR7 ;  /* 0x0000000700067c82 */ /* 0x000fc40008000000 */
[----:B------:R-:W-:-:S04]  /*0670*/  @UP0 USHF.R.U32.HI UR6, URZ, UR9, UR5 ;  /* 0x000000093f060299 */ /* 0x000fc80008011605 */
[----:B------:R-:W-:Y:S02]  /*0680*/  UIADD3 UR4, -UR6, URZ, URZ ;  /* 0x0000003f06047290 */ /* 0x000fe4000fffe13f */
[----:B--2---:R-:W-:Y:S02]  /*0690*/  ISETP.LE.AND P0, PT, R2, UR6, PT ;  /* 0x0000000602007c0c */ /* 0x004fe4000bf03270 */
[----:B------:R-:W-:-:S11]  /*06a0*/  UIMAD UR10, UR8, UR4, UR7 ;  /* 0x00000004080a72a4 */ /* 0x000fd6000f8e0207 */
[----:B------:R-:W-:Y:S05]  /*06b0*/  @!P0 BRA `(.L_x_695) ;  /* 0x0000000000208947 */ /* 0x000fea0003800000 */
[----:B------:R-:W-:Y:S01]  /*06c0*/  ULDC UR7, c[0x0][0xb5c] ;  /* 0x0002d70000077ab9 */ /* 0x000fe20000000800 */
[----:B------:R-:W-:Y:S01]  /*06d0*/  UMOV UR45, UR10 ;  /* 0x0000000a002d7c82 */ /* 0x000fe20008000000 */
[----:B------:R-:W-:-:S11]  /*06e0*/  UISETP.NE.AND UP0, UPT, UR7, 0x1, UPT ;  /* 0x000000010700788c */ /* 0x000fd6000bf05270 */
[----:B------:R-:W-:Y:S02]  /*06f0*/  @UP0 ULDC.64 UR8, c[0x0][0xb60] ;  /* 0x0002d80000080ab9 */ /* 0x000fe40000000a00 */
[----:B------:R-:W-:-:S04]  /*0700*/  UIMAD.WIDE.U32 UR4, UR10, UR8, URZ ;  /* 0x000000080a0472a5 */ /* 0x000fc8000f8e003f */
[----:B------:R-:W-:-:S04]  /*0710*/  @UP0 USHF.R.U32.HI UR45, URZ, UR9, UR5 ;  /* 0x000000093f2d0299 */ /* 0x000fc80008011605 */
[----:B------:R-:W-:Y:S01]  /*0720*/  UIMAD UR4, UR45, UR7, URZ ;  /* 0x000000072d0472a4 */ /* 0x000fe2000f8e023f */
[----:B------:R-:W-:Y:S11]  /*0730*/  BRA `(.L_x_696) ;  /* 0x00000000001c7947 */ /* 0x000ff60003800000 */
.L_x_695:
[----:B------:R-:W-:Y:S01]  /*0740*/  ULDC UR7, c[0x0][0xb44] ;  /* 0x0002d10000077ab9 */ /* 0x000fe20000000800 */
[----:B------:R-:W-:Y:S01]  /*0750*/  UMOV UR45, UR10 ;  /* 0x0000000a002d7c82 */ /* 0x000fe20008000000 */
[----:B------:R-:W-:-:S11]  /*0760*/  UISETP.NE.AND UP0, UPT, UR7, 0x1, UPT ;  /* 0x000000010700788c */ /* 0x000fd6000bf05270 */
[----:B------:R-:W-:Y:S02]  /*0770*/  @UP0 ULDC.64 UR8, c[0x0][0xb48] ;  /* 0x0002d20000080ab9 */ /* 0x000fe40000000a00 */
[----:B------:R-:W-:-:S04]  /*0780*/  UIMAD.WIDE.U32 UR4, UR10, UR8, URZ ;  /* 0x000000080a0472a5 */ /* 0x000fc8000f8e003f */
[----:B------:R-:W-:-:S04]  /*0790*/  @UP0 USHF.R.U32.HI UR45, URZ, UR9, UR5 ;  /* 0x000000093f2d0299 */ /* 0x000fc80008011605 */
[----:B------:R-:W-:-:S12]  /*07a0*/  UIMAD UR4, UR45, UR7, URZ ;  /* 0x000000072d0472a4 */ /* 0x000fd8000f8e023f */
.L_x_696:
[----:B------:R-:W-:Y:S01]  /*07b0*/  ULDC UR43, c[0x0][0xb38] ;  /* 0x0002ce00002b7ab9 */ /* 0x000fe20000000800 */
[----:B------:R-:W-:Y:S02]  /*07c0*/  UIADD3 UR4, UR10, -UR4, URZ ;  /* 0x800000040a047290 */ /* 0x000fe4000fffe03f */
[----:B------:R-:W-:Y:S01]  /*07d0*/  UISETP.NE.AND UP0, UPT, UR43, 0x1, UPT ;  /* 0x000000012b00788c */ /* 0x000fe2000bf05270 */
[----:B------:R-:W-:Y:S02]  /*07e0*/  ULDC UR5, c[0x0][0xb44] ;  /* 0x0002d10000057ab9 */ /* 0x000fe40000000800 */
[----:B------:R-:W-:-:S08]  /*07f0*/  UIMAD UR6, UR6, UR5, UR4 ;  /* 0x00000005060672a4 */ /* 0x000fd0000f8e0204 */
[----:B------:R-:W-:Y:S01]  /*0800*/  @UP0 ULDC UR4, c[0x0][0xb3c] ;  /* 0x0002cf0000040ab9 */ /* 0x000fe20000000800 */
[----:B------:R-:W-:Y:S01]  /*0810*/  @UP0 ULDC UR7, c[0x0][0xb40] ;  /* 0x0002d00000070ab9 */ /* 0x000fe20000000800 */
[----:B------:R-:W-:Y:S02]  /*0820*/  UIMAD.WIDE.U32 UR4, UR6, UR4, URZ ;  /* 0x00000004060472a5 */ /* 0x000fe4000f8e003f */
[----:B------:R-:W-:Y:S02]  /*0830*/  UMOV UR44, UR6 ;  /* 0x00000006002c7c82 */ /* 0x000fe40008000000 */
[----:B------:R-:W-:-:S04]  /*0840*/  @UP0 USHF.R.U32.HI UR44, URZ, UR7, UR5 ;  /* 0x000000073f2c0299 */ /* 0x000fc80008011605 */
[----:B------:R-:W-:Y:S02]  /*0850*/  UIADD3 UR4, -UR44, URZ, URZ ;  /* 0x0000003f2c047290 */ /* 0x000fe4000fffe13f */
[----:B------:R-:W-:Y:S02]  /*0860*/  ISETP.LE.AND P0, PT, RZ, UR44, PT ;  /* 0x0000002cff007c0c */ /* 0x000fe4000bf03270 */
[----:B------:R-:W-:-:S11]  /*0870*/  UIMAD UR43, UR43, UR4, UR6 ;  /* 0x000000042b2b72a4 */ /* 0x000fd6000f8e0206 */
[----:B------:R-:W-:Y:S05]  /*0880*/  @!P0 EXIT ;  /* 0x000000000000894d */ /* 0x000fea0003800000 */
[----:B------:R-:W-:Y:S01]  /*0890*/  ULDC UR8, c[0x0][0x280] ;  /* 0x0000a00000087ab9 */ /* 0x000fe20000000800 */
[----:B------:R-:W-:Y:S01]  /*08a0*/  ULDC UR9, c[0x0][0x290] ;  /* 0x0000a40000097ab9 */ /* 0x000fe20000000800 */
[----:B------:R-:W-:Y:S01]  /*08b0*/  UIMAD UR4, UR45, 0x50, UR8 ;  /* 0x000000502d0478a4 */ /* 0x000fe2000f8e0208 */
[----:B------:R-:W-:Y:S01]  /*08c0*/  PLOP3.LUT P0, PT, PT, PT, PT, 0x80, 0x0 ;  /* 0x000000000000781c */ /* 0x000fe20003f0f070 */
[----:B------:R-:W-:Y:S01]  /*08d0*/  ULDC UR6, c[0x0][0x74c] ;  /* 0x0001d30000067ab9 */ /* 0x000fe20000000800 */
[----:B------:R-:W-:Y:S01]  /*08e0*/  ULDC.64 UR46, c[0x0][0x208] ;  /* 0x00008200002e7ab9 */ /* 0x000fe20000000a00 */
[----:B------:R-:W-:Y:S01]  /*08f0*/  UIADD3 UR6, -UR6, UR4, -UR9 ;  /* 0x0000000406067290 */ /* 0x000fe2000fffe909 */
[----:B------:R-:W-:Y:S01]  /*0900*/  CS2R R134, SRZ ;  /* 0x0000000000867805 */ /* 0x000fe2000001ff00 */
[----:B------:R-:W-:Y:S01]  /*0910*/  UIADD3 UR4, UR8, 0x3f, URZ ;  /* 0x0000003f08047890 */ /* 0x000fe2000fffe03f */
[----:B------:R-:W-:Y:S01]  /*0920*/  CS2R R132, SRZ ;  /* 0x0000000000847805 */ /* 0x000fe2000001ff00 */
[----:B------:R-:W-:Y:S01]  /*0930*/  USHF.R.S32.HI UR7, URZ, 0x1f, UR6 ;  /* 0x0000001f3f077899 */ /* 0x000fe20008011406 */
[----:B------:R-:W-:Y:S01]  /*0940*/  CS2R R130, SRZ ;  /* 0x0000000000827805 */ /* 0x000fe2000001ff00 */
[----:B------:R-:W-:Y:S01]  /*0950*/  USHF.R.S32.HI UR5, URZ, 0x1f, UR4 ;  /* 0x0000001f3f057899 */ /* 0x000fe20008011404 */
[----:B------:R-:W-:Y:S01]  /*0960*/  CS2R R128, SRZ ;  /* 0x0000000000807805 */ /* 0x000fe2000001ff00 */
[----:B------:R-:W-:Y:S01]  /*0970*/  ULEA.HI UR7, UR7, UR6, URZ, 0x6 ;  /* 0x0000000607077291 */ /* 0x000fe2000f8f303f */
[----:B------:R-:W-:Y:S01]  /*0980*/  CS2R R94, SRZ ;  /* 0x00000000005e7805 */ /* 0x000fe2000001ff00 */
[----:B------:R-:W-:Y:S01]  /*0990*/  ULEA.HI UR5, UR5, UR4, URZ, 0x6 ;  /* 0x0000000405057291 */ /* 0x000fe2000f8f303f */
[----:B------:R-:W-:Y:S01]  /*09a0*/  CS2R R92, SRZ ;  /* 0x00000000005c7805 */ /* 0x000fe2000001ff00 */
[----:B------:R-:W-:Y:S01]  /*09b0*/  USHF.R.S32.HI UR7, URZ, 0x6, UR7 ;  /* 0x000000063f077899 */ /* 0x000fe20008011407 */
[----:B------:R-:W-:Y:S01]  /*09c0*/  CS2R R90, SRZ ;  /* 0x00000000005a7805 */ /* 0x000fe2000001ff00 */
[----:B------:R-:W-:Y:S01]  /*09d0*/  USHF.R.S32.HI UR40, URZ, 0x6, UR5 ;  /* 0x000000063f287899 */ /* 0x000fe20008011405 */
[----:B------:R-:W-:-:S02]  /*09e0*/  CS2R R88, SRZ ;  /* 0x0000000000587805 */ /* 0x000fc4000001ff00 */
[----:B------:R-:W-:Y:S02]  /*09f0*/  CS2R R126, SRZ ;  /* 0x00000000007e7805 */ /* 0x000fe4000001ff00 */
[----:B------:R-:W-:Y:S02]  /*0a00*/  CS2R R124, SRZ ;  /* 0x00000000007c7805 */ /* 0x000fe4000001ff00 */
[----:B------:R-:W-:Y:S02]  /*0a10*/  VIMNMX R4, RZ, UR7, !PT ;  /* 0x00000007ff047c48 */ /* 0x000fe4000ffe0100 */
[----:B------:R-:W-:Y:S02]  /*0a20*/  CS2R R122, SRZ ;  /* 0x00000000007a7805 */ /* 0x000fe4000001ff00 */
[----:B------:R-:W-:Y:S02]  /*0a30*/  CS2R R120, SRZ ;  /* 0x0000000000787805 */ /* 0x000fe4000001ff00 */
[----:B------:R-:W-:-:S02]  /*0a40*/  CS2R R86, SRZ ;  /* 0x0000000000567805 */ /* 0x000fc4000001ff00 */
[----:B------:R-:W-:Y:S02]  /*0a50*/  ISETP.LT.AND P1, PT, R4, UR40, PT ;  /* 0x0000002804007c0c */ /* 0x000fe4000bf21270 */
        /* <DEDUP_REMOVED lines=67> */
[----:B------:R-:W-:Y:S06]  /*0e90*/  @!P1 BRA `(.L_x_697) ;  /* 0x0000009c00bc9947 */ /* 0x000fec0003800000 */
[----:B------:R-:W1:Y:S01]  /*0ea0*/  S2R R2, SR_CgaCtaId ;  /* 0x0000000000027919 */ /* 0x000e620000008800 */
[----:B------:R-:W-:Y:S01]  /*0eb0*/  MOV R17, 0x400 ;  /* 0x0000040000117802 */ /* 0x000fe20000000f00 */
[----:B------:R-:W2:Y:S01]  /*0ec0*/  LDC.64 R20, c[0x0][0x2d8] ;  /* 0x0000b600ff147b82 */ /* 0x000ea20000000a00 */
[----:B------:R-:W-:Y:S01]  /*0ed0*/  SHF.L.U32 R10, RZ, 0x1f, RZ ;  /* 0x0000001fff0a7819 */ /* 0x000fe200000006ff */
[----:B------:R-:W3:Y:S01]  /*0ee0*/  S2R R3, SR_TID.X ;  /* 0x0000000000037919 */ /* 0x000ee20000002100 */
[----:B-1----:R-:W-:-:S04]  /*0ef0*/  LEA R17, R2, R17, 0x18 ;  /* 0x0000001102117211 */ /* 0x002fc800078ec0ff */
[----:B------:R-:W1:Y:S01]  /*0f00*/  SYNCS.PHASECHK.TRANS64.TRYWAIT P0, [R17+URZ+0x31800], R10 ;  /* 0x0318000a110075a7 */ /* 0x000e62000800017f */
[----:B---3--:R-:W-:-:S05]  /*0f10*/  VIADD R2, R3, 0xffffff80 ;  /* 0xffffff8003027836 */ /* 0x008fca0000000000 */
[----:B------:R-:W-:-:S04]  /*0f20*/  SHF.R.S32.HI R3, RZ, 0x1f, R2 ;  /* 0x0000001fff037819 */ /* 0x000fc80000011402 */
[CC--:B------:R-:W-:Y:S02]  /*0f30*/  LEA.HI R5, R3.reuse, R2.reuse, RZ, 0x7 ;  /* 0x0000000203057211 */ /* 0x0c0fe400078f38ff */
[-C--:B------:R-:W-:Y:S02]  /*0f40*/  LEA.HI R7, R3, R2.reuse, RZ, 0x4 ;  /* 0x0000000203077211 */ /* 0x080fe400078f20ff */
[----:B------:R-:W-:Y:S02]  /*0f50*/  SHF.R.S32.HI R6, RZ, 0x7, R5 ;  /* 0x00000007ff067819 */ /* 0x000fe40000011405 */
[----:B------:R-:W-:Y:S02]  /*0f60*/  LOP3.LUT R5, R5, 0xffffff80, RZ, 0xc0, !PT ;  /* 0xffffff8005057812 */ /* 0x000fe400078ec0ff */
[----:B------:R-:W-:Y:S01]  /*0f70*/  LOP3.LUT R7, R7, 0xffffff0, RZ, 0xc0, !PT ;  /* 0x0ffffff007077812 */ /* 0x000fe200078ec0ff */
[----:B------:R3:W4:Y:S01]  /*0f80*/  SHFL.IDX PT, R13, R6, RZ, 0x1f ;  /* 0x00001fff060d7589 */ /* 0x00072200000e0000 */
[----:B------:R-:W-:Y:S01]  /*0f90*/  LEA.HI R3, R3, R2, RZ, 0x5 ;  /* 0x0000000203037211 */ /* 0x000fe200078f28ff */
[----:B------:R-:W-:Y:S01]  /*0fa0*/  IMAD.IADD R5, R2, 0x1, -R5 ;  /* 0x0000000102057824 */ /* 0x000fe200078e0a05 */
[----:B------:R-:W-:Y:S01]  /*0fb0*/  LEA.HI R8, R6, R6, RZ, 0x1 ;  /* 0x0000000606087211 */ /* 0x000fe200078f08ff */
[----:B------:R-:W-:Y:S01]  /*0fc0*/  IMAD.IADD R7, R2, 0x1, -R7 ;  /* 0x0000000102077824 */ /* 0x000fe200078e0a07 */
[----:B------:R-:W-:-:S02]  /*0fd0*/  SHF.R.S32.HI R11, RZ, 0x5, R3 ;  /* 0x00000005ff0b7819 */ /* 0x000fc40000011403 */
[----:B------:R-:W-:Y:S01]  /*0fe0*/  SHF.R.S32.HI R2, RZ, 0x1f, R3 ;  /* 0x0000001fff027819 */ /* 0x000fe20000011403 */
[----:B-123--:R-:W-:Y:S06]  /*0ff0*/  @P0 BRA `(.L_x_698) ;  /* 0x0000000000080947 */ /* 0x00efec0003800000 */
[----:B------:R-:W1:Y:S02]  /*1000*/  SYNCS.PHASECHK.TRANS64.TRYWAIT P0, [R17+URZ+0x31800], R10 ;  /* 0x0318000a110075a7 */ /* 0x000e64000800017f */
[----:B-1----:R-:W-:Y:S05]  /*1010*/  @!P0 BRA `(.L_x_699) ;  /* 0x000000e000e08947 */ /* 0x002fea0003800000 */
.L_x_698:
[----:B------:R-:W-:Y:S01]  /*1020*/  LOP3.LUT R9, R8, 0x1ffffffe, RZ, 0xc0, !PT ;  /* 0x1ffffffe08097812 */ /* 0x000fe200078ec0ff */
[----:B------:R-:W2:Y:S01]  /*1030*/  LDC.64 R22, c[0x0][0x2e0] ;  /* 0x0000b800ff167b82 */ /* 0x000ea20000000a00 */
[----:B------:R-:W-:Y:S01]  /*1040*/  SHF.R.S32.HI R8, RZ, 0x1f, R5 ;  /* 0x0000001fff087819 */ /* 0x000fe20000011405 */
[----:B------:R-:W-:Y:S01]  /*1050*/  IMAD R19, R6, 0x40, R7 ;  /* 0x0000004006137824 */ /* 0x000fe200078e0207 */
[----:B------:R-:W-:Y:S01]  /*1060*/  LEA.HI R3, R2, R11, RZ, 0x2 ;  /* 0x0000000b02037211 */ /* 0x000fe200078f10ff */
[C---:B------:R-:W-:Y:S01]  /*1070*/  IMAD.IADD R15, R6.reuse, 0x1, -R9 ;  /* 0x00000001060f7824 */ /* 0x040fe200078e0a09 */
[----:B----4-:R-:W-:Y:S01]  /*1080*/  LEA.HI R2, R13, R13, RZ, 0x1 ;  /* 0x0000000d0d027211 */ /* 0x010fe200078f08ff */
[----:B------:R-:W-:Y:S01]  /*1090*/  IMAD R9, R6, 0x800, R5 ;  /* 0x0000080006097824 */ /* 0x000fe200078e0205 */
[----:B------:R-:W-:Y:S01]  /*10a0*/  LEA.HI R7, R8, R5, RZ, 0x2 ;  /* 0x0000000508077211 */ /* 0x000fe200078f10ff */
[----:B------:R-:W-:Y:S01]  /*10b0*/  USHF.R.S32.HI UR4, URZ, 0x1f, UR43 ;  /* 0x0000001f3f047899 */ /* 0x000fe2000801142b */
[----:B------:R-:W-:Y:S01]  /*10c0*/  LOP3.LUT R6, R2, 0xfffffffe, RZ, 0xc0, !PT ;  /* 0xfffffffe02067812 */ /* 0x000fe200078ec0ff */
[----:B------:R-:W-:Y:S01]  /*10d0*/  IMAD.SHL.U32 R2, R9, 0x4, RZ ;  /* 0x0000000409027824 */ /* 0x000fe200078e00ff */
[--C-:B------:R-:W-:Y:S01]  /*10e0*/  SHF.R.S32.HI R9, RZ, 0x2, R7.reuse ;  /* 0x00000002ff097819 */ /* 0x100fe20000011407 */
[----:B------:R-:W-:Y:S01]  /*10f0*/  IMAD.MOV.U32 R232, RZ, RZ, RZ ;  /* 0x000000ffffe87224 */ /* 0x000fe200078e00ff */
[----:B-1----:R-:W-:Y:S01]  /*1100*/  SHF.R.S32.HI R10, RZ, 0x1f, R7 ;  /* 0x0000001fff0a7819 */ /* 0x002fe20000011407 */
[----:B------:R-:W-:Y:S01]  /*1110*/  IMAD.IADD R13, R13, 0x1, -R6 ;  /* 0x000000010d0d7824 */ /* 0x000fe200078e0a06 */
[----:B------:R-:W-:Y:S01]  /*1120*/  LOP3.LUT R12, R3, 0xfffffc, RZ, 0xc0, !PT ;  /* 0x00fffffc030c7812 */ /* 0x000fe200078ec0ff */
[----:B------:R-:W-:Y:S01]  /*1130*/  IMAD R6, R20, UR4, RZ ;  /* 0x0000000414067c24 */ /* 0x000fe2000f8e02ff */
[----:B------:R-:W-:Y:S01]  /*1140*/  LEA.HI R10, R10, R9, RZ, 0x3 ;  /* 0x000000090a0a7211 */ /* 0x000fe200078f18ff */
[----:B------:R-:W-:Y:S01]  /*1150*/  USHF.R.S32.HI UR4, URZ, 0x1f, UR44 ;  /* 0x0000001f3f047899 */ /* 0x000fe2000801142c */
[----:B------:R-:W-:Y:S01]  /*1160*/  SHF.R.S32.HI R3, RZ, 0x1f, R2 ;  /* 0x0000001fff037819 */ /* 0x000fe20000011402 */
[----:B------:R-:W-:Y:S01]  /*1170*/  IMAD.IADD R12, R11, 0x1, -R12 ;  /* 0x000000010b0c7824 */ /* 0x000fe200078e0a0c */
[----:B------:R-:W-:Y:S01]  /*1180*/  LOP3.LUT R10, R10, 0xfffffff8, RZ, 0xc0, !PT ;  /* 0xfffffff80a0a7812 */ /* 0x000fe200078ec0ff */
[----:B------:R-:W-:Y:S01]  /*1190*/  IMAD R11, R21, UR43, R6 ;  /* 0x0000002b150b7c24 */ /* 0x000fe2000f8e0206 */
[----:B------:R-:W-:Y:S01]  /*11a0*/  LOP3.LUT R6, R7, 0x7ffffffc, RZ, 0xc0, !PT ;  /* 0x7ffffffc07067812 */ /* 0x000fe200078ec0ff */
[----:B------:R-:W-:Y:S01]  /*11b0*/  IMAD.WIDE.U32 R2, R20, UR43, R2 ;  /* 0x0000002b14027c25 */ /* 0x000fe2000f8e0002 */
[----:B------:R-:W-:-:S02]  /*11c0*/  LEA.HI R8, R8, R5, RZ, 0x5 ;  /* 0x0000000508087211 */ /* 0x000fc400078f28ff */
[----:B------:R-:W-:Y:S02]  /*11d0*/  CS2R R134, SRZ ;  /* 0x0000000000867805 */ /* 0x000fe4000001ff00 */
[----:B------:R-:W-:Y:S01]  /*11e0*/  LOP3.LUT R235, R0, 0x1, RZ, 0xfc, !PT ;  /* 0x0000000100eb7812 */ /* 0x000fe200078efcff */
[----:B------:R-:W-:Y:S01]  /*11f0*/  IMAD.IADD R231, R9, 0x1, -R10 ;  /* 0x0000000109e77824 */ /* 0x000fe200078e0a0a */
[----:B------:R-:W-:Y:S01]  /*1200*/  SHF.R.S32.HI R8, RZ, 0x5, R8 ;  /* 0x00000005ff087819 */ /* 0x000fe20000011408 */
[----:B------:R-:W-:Y:S01]  /*1210*/  IMAD.IADD R3, R3, 0x1, R11 ;  /* 0x0000000103037824 */ /* 0x000fe200078e020b */
[----:B------:R-:W-:Y:S01]  /*1220*/  CS2R R132, SRZ ;  /* 0x0000000000847805 */ /* 0x000fe2000001ff00 */
[C---:B--2---:R-:W-:Y:S01]  /*1230*/  IMAD R10, R22.reuse, UR4, RZ ;  /* 0x00000004160a7c24 */ /* 0x044fe2000f8e02ff */
[----:B------:R-:W-:Y:S01]  /*1240*/  UIMAD UR4, UR45, -0x50, UR9 ;  /* 0xffffffb02d0478a4 */ /* 0x000fe2000f8e0209 */
[----:B------:R-:W-:Y:S01]  /*1250*/  IMAD.WIDE.U32 R24, R22, UR44, R2 ;  /* 0x0000002c16187c25 */ /* 0x000fe2000f8e0002 */
[----:B------:R-:W-:-:S02]  /*1260*/  CS2R R130, SRZ ;  /* 0x0000000000827805 */ /* 0x000fc4000001ff00 */
[----:B------:R-:W-:Y:S01]  /*1270*/  CS2R R128, SRZ ;  /* 0x0000000000807805 */ /* 0x000fe2000001ff00 */
[----:B------:R-:W-:Y:S01]  /*1280*/  UIADD3 UR5, UR4, 0x1, -UR8 ;  /* 0x0000000104057890 */ /* 0x000fe2000fffe808 */
[----:B------:R-:W-:Y:S01]  /*1290*/  IMAD R10, R23, UR44, R10 ;  /* 0x0000002c170a7c24 */ /* 0x000fe2000f8e020a */
[----:B------:R1:W-:Y:S01]  /*12a0*/  STL.64 [R1], R24 ;  /* 0x0000001801007387 */ /* 0x0003e20000100a00 */
[----:B------:R-:W-:Y:S01]  /*12b0*/  IMAD.MOV.U32 R3, RZ, RZ, R4 ;  /* 0x000000ffff037224 */ /* 0x000fe200078e0004 */
[----:B------:R-:W-:Y:S01]  /*12c0*/  CS2R R126, SRZ ;  /* 0x00000000007e7805 */ /* 0x000fe2000001ff00 */
[----:B------:R-:W-:Y:S01]  /*12d0*/  IMAD.IADD R4, R25, 0x1, R10 ;  /* 0x0000000119047824 */ /* 0x000fe200078e020a */
[----:B------:R-:W-:Y:S01]  /*12e0*/  CS2R R124, SRZ ;  /* 0x00000000007c7805 */ /* 0x000fe2000001ff00 */
[----:B------:R-:W-:Y:S01]  /*12f0*/  IMAD.IADD R6, R5, 0x1, -R6 ;  /* 0x0000000105067824 */ /* 0x000fe200078e0a06 */
[----:B------:R-:W-:Y:S01]  /*1300*/  CS2R R122, SRZ ;  /* 0x00000000007a7805 */ /* 0x000fe2000001ff00 */
[----:B------:R-:W-:Y:S01]  /*1310*/  IMAD R12, R12, 0x10, R19 ;  /* 0x000000100c0c7824 */ /* 0x000fe200078e0213 */
[----:B------:R1:W-:Y:S01]  /*1320*/  STL [R1+0x8], R4 ;  /* 0x0000080401007387 */ /* 0x0003e20000100800 */
[----:B------:R-:W-:Y:S01]  /*1330*/  IMAD R6, R15, 0x4, R6 ;  /* 0x000000040f067824 */ /* 0x000fe200078e0206 */
[----:B------:R-:W-:Y:S01]  /*1340*/  CS2R R120, SRZ ;  /* 0x0000000000787805 */ /* 0x000fe2000001ff00 */
[----:B------:R-:W-:Y:S01]  /*1350*/  IMAD.SHL.U32 R0, R12, 0x8, RZ ;  /* 0x000000080c007824 */ /* 0x000fe200078e00ff */
[----:B------:R-:W-:Y:S01]  /*1360*/  CS2R R118, SRZ ;  /* 0x0000000000767805 */ /* 0x000fe2000001ff00 */
[----:B------:R-:W-:Y:S01]  /*1370*/  IMAD.SHL.U32 R233, R6, 0x2, RZ ;  /* 0x0000000206e97824 */ /* 0x000fe200078e00ff */
[----:B------:R-:W-:Y:S01]  /*1380*/  CS2R R116, SRZ ;  /* 0x0000000000747805 */ /* 0x000fe2000001ff00 */
[----:B------:R-:W-:Y:S01]  /*1390*/  IMAD R231, R8, 0x10, R231 ;  /* 0x0000001008e77824 */ /* 0x000fe200078e02e7 */
[----:B------:R-:W-:Y:S01]  /*13a0*/  CS2R R114, SRZ ;  /* 0x0000000000727805 */ /* 0x000fe2000001ff00 */
[----:B------:R-:W-:Y:S01]  /*13b0*/  IMAD.MOV.U32 R2, RZ, RZ, RZ ;  /* 0x000000ffff027224 */ /* 0x000fe200078e00ff */
[----:B------:R-:W-:Y:S01]  /*13c0*/  IADD3 R234, -R233, UR4, RZ ;  /* 0x00000004e9ea7c10 */ /* 0x000fe2000fffe1ff */
        /* <DEDUP_REMOVED lines=70> */
[----:B------:R-:W-:Y:S01]  /*1830*/  IMAD R0, R0, 0x2, R17 ;  /* 0x0000000200007824 */ /* 0x000fe200078e0211 */
[----:B-1----:R-:W-:-:S07]  /*1840*/  IADD3 R233, -R233, UR5, RZ ;  /* 0x00000005e9e97c10 */ /* 0x002fce000fffe1ff */
.L_x_710:
[----:B------:R-:W-:-:S13]  /*1850*/  ISETP.NE.AND P0, PT, R235, 0x3, PT ;  /* 0x00000003eb00780c */ /* 0x000fda0003f05270 */
[----:B-1----:R-:W-:Y:S05]  /*1860*/  @!P0 BRA `(.L_x_700) ;  /* 0x0000000000048947 */ /* 0x002fea0003800000 */
[----:B------:R-:W-:Y:S01]  /*1870*/  BPT.TRAP 0x1 ;  /* 0x000000040000795c */ /* 0x000fe20000300000 */
.L_x_700:
[----:B------:R-:W-:Y:S01]  /*1880*/  IMAD R16, R2, 0x8, R17 ;  /* 0x0000000802107824 */ /* 0x000fe200078e0211 */
[----:B------:R-:W-:-:S04]  /*1890*/  SHF.L.U32 R7, R232, 0x1f, RZ ;  /* 0x0000001fe8077819 */ /* 0x000fc800000006ff */
[----:B------:R1:W2:Y:S01]  /*18a0*/  SYNCS.PHASECHK.TRANS64.TRYWAIT P1, [R16+URZ+0x31810], R7 ;  /* 0x03181007100075a7 */ /* 0x0002a2000802017f */
[----:B------:R-:W-:Y:S05]  /*18b0*/  @!P0 BRA `(.L_x_701) ;  /* 0x0000000000048947 */ /* 0x000fea0003800000 */
[----:B------:R-:W-:Y:S01]  /*18c0*/  BPT.TRAP 0x1 ;  /* 0x000000040000795c */ /* 0x000fe20000300000 */
.L_x_701:
        /* <DEDUP_REMOVED lines=12> */
.L_x_702:
        /* <DEDUP_REMOVED lines=566> */
[----:B------:R-:W-:-:S04]  /*3cf0*/  IMAD R4, R2, 0x40, R231 ;  /* 0x0000004002047824 */ /* 0x000fc800078e02e7 */
[----:B------:R-:W-:Y:S01]  /*3d00*/  IMAD R6, R4, 0x4, R17 ;  /* 0x0000000404067824 */ /* 0x000fe200078e0211 */
        /* <DEDUP_REMOVED lines=28> */
.L_x_704:
[----:B-1----:R-:W-:-:S04]  /*3ed0*/  SHF.L.U32 R6, R230, 0x1f, RZ ;  /* 0x0000001fe6067819 */ /* 0x002fc800000006ff */
[----:B------:R1:W4:Y:S01]  /*3ee0*/  SYNCS.PHASECHK.TRANS64.TRYWAIT P1, [R17+URZ+0x31830], R6 ;  /* 0x03183006110075a7 */ /* 0x000322000802017f */
[----:B------:R-:W-:Y:S05]  /*3ef0*/  @!P0 BRA `(.L_x_705) ;  /* 0x0000000000048947 */ /* 0x000fea0003800000 */
[----:B------:R-:W-:Y:S01]  /*3f00*/  BPT.TRAP 0x1 ;  /* 0x000000040000795c */ /* 0x000fe20000300000 */
.L_x_705:
[----:B----4-:R-:W-:Y:S05]  /*3f10*/  @P1 BRA `(.L_x_706) ;  /* 0x0000000000081947 */ /* 0x010fea0003800000 */
[----:B------:R-:W4:Y:S02]  /*3f20*/  SYNCS.PHASECHK.TRANS64.TRYWAIT P1, [R17+URZ+0x31830], R6 ;  /* 0x03183006110075a7 */ /* 0x000f24000802017f */
[----:B----4-:R-:W-:Y:S05]  /*3f30*/  @!P1 BRA `(.L_x_707) ;  /* 0x000000b400409947 */ /* 0x010fea0003800000 */
.L_x_706:
[----:B------:R-:W-:Y:S01]  /*3f40*/  VIADD R12, R12, 0xa000 ;  /* 0x0000a0000c0c7836 */ /* 0x000fe20000000000 */
[----:B------:R-:W-:Y:S01]  /*3f50*/  WARPGROUP.ARRIVE ;  /* 0x00000000000079c5 */ /* 0x000fe20000000000 */
[----:B------:R-:W-:Y:S01]  /*3f60*/  VIADD R14, R17, 0x24100 ;  /* 0x00024100110e7836 */ /* 0x000fe20000000000 */
[----:B------:R-:W-:Y:S01]  /*3f70*/  UMOV UR9, 0x40000040 ;  /* 0x4000004000097882 */ /* 0x000fe20000000000 */
[----:B------:R-:W-:Y:S01]  /*3f80*/  UMOV UR11, 0x40000000 ;  /* 0x40000000000b7882 */ /* 0x000fe20000000000 */
[----:B------:R-:W-:Y:S01]  /*3f90*/  SHF.R.U32.HI R12, RZ, 0x4, R12 ;  /* 0x00000004ff0c7819 */ /* 0x000fe2000001160c */
[----:B------:R-:W-:Y:S01]  /*3fa0*/  ULDC UR5, c[0x0][0x75c] ;  /* 0x0001d70000057ab9 */ /* 0x000fe20000000800 */
[----:B------:R-:W-:Y:S01]  /*3fb0*/  SHF.R.U32.HI R14, RZ, 0x4, R14 ;  /* 0x00000004ff0e7819 */ /* 0x000fe2000001160e */
[----:B------:R-:W-:Y:S01]  /*3fc0*/  FMUL.FTZ R10, R24, UR5 ;  /* 0x00000005180a7c20 */ /* 0x000fe20008410000 */
[----:B------:R-:W-:Y:S01]  /*3fd0*/  LOP3.LUT R15, R12, 0x3fff, RZ, 0xc0, !PT ;  /* 0x00003fff0c0f7812 */ /* 0x000fe200078ec0ff */
[----:B------:R-:W-:Y:S01]  /*3fe0*/  FMUL.FTZ R236, R25, UR5 ;  /* 0x0000000519ec7c20 */ /* 0x000fe20008410000 */
[----:B------:R-:W-:Y:S01]  /*3ff0*/  LOP3.LUT R22, R14, 0x3fff, RZ, 0xc0, !PT ;  /* 0x00003fff0e167812 */ /* 0x000fe200078ec0ff */
[----:B------:R-:W-:Y:S01]  /*4000*/  FMUL.FTZ R11, R28, UR5 ;  /* 0x000000051c0b7c20 */ /* 0x000fe20008410000 */
[----:B------:R-:W-:Y:S01]  /*4010*/  LOP3.LUT R15, R15, 0x10000, RZ, 0xfc, !PT ;  /* 0x000100000f0f7812 */ /* 0x000fe200078efcff */
[----:B------:R-:W-:Y:S01]  /*4020*/  FMUL.FTZ R237, R29, UR5 ;  /* 0x000000051ded7c20 */ /* 0x000fe20008410000 */
[----:B------:R-:W-:Y:S01]  /*4030*/  LOP3.LUT R22, R22, 0x10000, RZ, 0xfc, !PT ;  /* 0x0001000016167812 */ /* 0x000fe200078efcff */
[----:B------:R-:W1:Y:S01]  /*4040*/  MUFU.TANH R10, R10 ;  /* 0x0000000a000a7308 */ /* 0x000e620000002400 */
[----:B------:R-:W-:Y:S01]  /*4050*/  R2UR UR10, R15 ;  /* 0x000000000f0a72ca */ /* 0x000fe200000e0000 */
[----:B------:R-:W-:Y:S01]  /*4060*/  IMAD R28, R3, 0x40, R231 ;  /* 0x00000040031c7824 */ /* 0x000fe200078e02e7 */
[----:B------:R-:W-:Y:S01]  /*4070*/  R2UR UR8, R22 ;  /* 0x00000000160872ca */ /* 0x000fe200000e0000 */
[C---:B------:R-:W-:Y:S01]  /*4080*/  VIADD R24, R15.reuse, 0x100 ;  /* 0x000001000f187836 */ /* 0x040fe20000000000 */
[----:B------:R-:W-:Y:S01]  /*4090*/  UMOV UR19, 0x40000000 ;  /* 0x4000000000137882 */ /* 0x000fe20000000000 */
[C---:B------:R-:W-:Y:S01]  /*40a0*/  VIADD R25, R15.reuse, 0x180 ;  /* 0x000001800f197836 */ /* 0x040fe20000000000 */
[----:B------:R-:W-:Y:S01]  /*40b0*/  VIADDMNMX R23, R28, R233, R234, PT ;  /* 0x000000e91c177246 */ /* 0x000fe200038001ea */
[----:B------:R-:W4:Y:S01]  /*40c0*/  MUFU.TANH R236, R236 ;  /* 0x000000ec00ec7308 */ /* 0x000f220000002400 */
[----:B------:R-:W-:Y:S01]  /*40d0*/  R2UR UR13, R24 ;  /* 0x00000000180d72ca */ /* 0x000fe200000e0000 */
[----:B------:R-:W-:Y:S01]  /*40e0*/  VIADD R24, R15, 0x2 ;  /* 0x000000020f187836 */ /* 0x000fe20000000000 */
[C---:B------:R-:W-:Y:S01]  /*40f0*/  ISETP.GT.AND P6, PT, R23.reuse, RZ, PT ;  /* 0x000000ff1700720c */ /* 0x040fe20003fc4270 */
[----:B------:R-:W-:Y:S01]  /*4100*/  UMOV UR17, 0x40000040 ;  /* 0x4000004000117882 */ /* 0x000fe20000000000 */
[----:B------:R-:W-:Y:S01]  /*4110*/  ISETP.GT.AND P1, PT, R23, 0x1, PT ;  /* 0x000000011700780c */ /* 0x000fe20003f24270 */
[----:B------:R-:W-:Y:S01]  /*4120*/  VIADD R29, R15, 0x82 ;  /* 0x000000820f1d7836 */ /* 0x000fe20000000000 */
[C---:B------:R-:W-:Y:S01]  /*4130*/  ISETP.GT.AND P2, PT, R23.reuse, 0x10, PT ;  /* 0x000000101700780c */ /* 0x040fe20003f44270 */
[----:B------:R-:W-:Y:S01]  /*4140*/  HGMMA.64x8x16.F32.BF16 R44, gdesc[UR8], RZ, !UPT, gsb0 ;  /* 0x00000000082c79f0 */ /* 0x000fe2000c0018ff */
[----:B------:R-:W2:Y:S01]  /*4150*/  MUFU.TANH R11, R11 ;  /* 0x0000000b000b7308 */ /* 0x000ea20000002400 */
[C---:B------:R-:W-:Y:S01]  /*4160*/  ISETP.GT.AND P3, PT, R23.reuse, 0x11, PT ;  /* 0x000000111700780c */ /* 0x040fe20003f64270 */
[----:B------:R-:W-:Y:S01]  /*4170*/  UMOV UR11, 0x40000000 ;  /* 0x40000000000b7882 */ /* 0x000fe20000000000 */
[----:B-1----:R-:W-:Y:S01]  /*4180*/  FSEL R14, R10, -INF , P6 ;  /* 0xff8000000a0e7808 */ /* 0x002fe20003000000 */
[----:B------:R-:W-:Y:S01]  /*4190*/  FMUL.FTZ R26, R26, UR5 ;  /* 0x000000051a1a7c20 */ /* 0x000fe20008410000 */
[C---:B------:R-:W-:Y:S01]  /*41a0*/  ISETP.GT.AND P4, PT, R23.reuse, 0x20, PT ;  /* 0x000000201700780c */ /* 0x040fe20003f84270 */
[----:B------:R-:W-:Y:S01]  /*41b0*/  STL [R1+0x14], R97 ;  /* 0x0000146101007387 */ /* 0x000fe20000100800 */
[C---:B------:R-:W-:Y:S01]  /*41c0*/  ISETP.GT.AND P5, PT, R23.reuse, 0x21, PT ;  /* 0x000000211700780c */ /* 0x040fe20003fa4270 */
[----:B------:R-:W1:Y:S01]  /*41d0*/  MUFU.TANH R237, R237 ;  /* 0x000000ed00ed7308 */ /* 0x000e620000002400 */
[----:B----4-:R-:W-:Y:S01]  /*41e0*/  FSEL R12, R236, -INF , P1 ;  /* 0xff800000ec0c7808 */ /* 0x010fe20000800000 */
[----:B------:R-:W-:Y:S01]  /*41f0*/  STL [R1+0x10], R96 ;  /* 0x0000106001007387 */ /* 0x000fe20000100800 */
[C---:B------:R-:W-:Y:S01]  /*4200*/  ISETP.GT.AND P6, PT, R23.reuse, 0x30, PT ;  /* 0x000000301700780c */ /* 0x040fe20003fc4270 */
[----:B------:R-:W-:Y:S01]  /*4210*/  FMUL.FTZ R32, R32, UR5 ;  /* 0x0000000520207c20 */ /* 0x000fe20008410000 */
[----:B------:R-:W-:Y:S01]  /*4220*/  ISETP.GT.AND P1, PT, R23, 0x31, PT ;  /* 0x000000311700780c */ /* 0x000fe20003f24270 */
[----:B------:R4:W-:Y:S01]  /*4230*/  STL [R1+0xc], R16 ;  /* 0x00000c1001007387 */ /* 0x0009e20000100800 */
[----:B------:R-:W-:Y:S01]  /*4240*/  R2UR UR14, R25 ;  /* 0x00000000190e72ca */ /* 0x000fe200000e0000 */
[----:B------:R-:W-:Y:S01]  /*4250*/  VIADD R25, R22, 0x2 ;  /* 0x0000000216197836 */ /* 0x000fe20000000000 */
[----:B--2---:R-:W-:Y:S01]  /*4260*/  FSEL R19, R11, -INF , P2 ;  /* 0xff8000000b137808 */ /* 0x004fe20001000000 */
[----:B------:R-:W-:Y:S01]  /*4270*/  FMUL.FTZ R33, R33, UR5 ;  /* 0x0000000521217c20 */ /* 0x000fe20008410000 */
[----:B------:R-:W-:Y:S01]  /*4280*/  ISETP.GT.AND P2, PT, R23, 0x40, PT ;  /* 0x000000401700780c */ /* 0x000fe20003f44270 */
[----:B------:R-:W-:Y:S01]  /*4290*/  FMUL.FTZ R36, R36, UR5 ;  /* 0x0000000524247c20 */ /* 0x000fe20008410000 */
[----:B------:R-:W-:Y:S01]  /*42a0*/  R2UR UR18, R24 ;  /* 0x00000000181272ca */ /* 0x000fe200000e0000 */
[----:B------:R-:W-:Y:S01]  /*42b0*/  VIADD R24, R15, 0x182 ;  /* 0x000001820f187836 */ /* 0x000fe20000000000 */
[----:B------:R-:W-:Y:S01]  /*42c0*/  R2UR UR16, R25 ;  /* 0x00000000191072ca */ /* 0x000fe200000e0000 */
[----:B------:R-:W-:Y:S01]  /*42d0*/  VIADD R25, R15, 0x202 ;  /* 0x000002020f197836 */ /* 0x000fe20000000000 */
[----:B-1----:R-:W-:Y:S01]  /*42e0*/  FSEL R18, R237, -INF , P3 ;  /* 0xff800000ed127808 */ /* 0x002fe20001800000 */
[----:B----4-:R1:W-:Y:S01]  /*42f0*/  MUFU.TANH R16, R26 ;  /* 0x0000001a00107308 */ /* 0x0103e20000002400 */
[----:B------:R-:W-:Y:S01]  /*4300*/  ISETP.GT.AND P3, PT, R23, 0x41, PT ;  /* 0x000000411700780c */ /* 0x000fe20003f64270 */
[----:B------:R-:W-:Y:S01]  /*4310*/  VIADD R23, R15, 0x80 ;  /* 0x000000800f177836 */ /* 0x000fe20000000000 */
[----:B------:R-:W-:Y:S01]  /*4320*/  R2UR UR30, R29 ;  /* 0x000000001d1e72ca */ /* 0x000fe200000e0000 */
[C---:B------:R-:W-:Y:S01]  /*4330*/  VIADD R29, R15.reuse, 0x4 ;  /* 0x000000040f1d7836 */ /* 0x040fe20000000000 */
[----:B------:R-:W-:Y:S01]  /*4340*/  R2UR UR7, R24 ;  /* 0x00000000180772ca */ /* 0x000fe200000e0000 */
[----:B------:R-:W-:Y:S01]  /*4350*/  VIADD R24, R15, 0x84 ;  /* 0x000000840f187836 */ /* 0x000fe20000000000 */
[----:B------:R-:W-:Y:S01]  /*4360*/  R2UR UR4, R23 ;  /* 0x00000000170472ca */ /* 0x000fe200000e0000 */
[----:B------:R-:W-:Y:S01]  /*4370*/  VIADD R23, R15, 0x200 ;  /* 0x000002000f177836 */ /* 0x000fe20000000000 */
[----:B------:R-:W-:Y:S01]  /*4380*/  R2UR UR6, R25 ;  /* 0x00000000190672ca */ /* 0x000fe200000e0000 */
[----:B------:R-:W-:Y:S01]  /*4390*/  VIADD R25, R15, 0x104 ;  /* 0x000001040f197836 */ /* 0x000fe20000000000 */
[----:B------:R-:W-:Y:S01]  /*43a0*/  R2UR UR29, R29 ;  /* 0x000000001d1d72ca */ /* 0x000fe200000e0000 */
        /* <DEDUP_REMOVED lines=8> */
[----:B------:R-:W-:Y:S01]  /*4430*/  UMOV UR10, UR4 ;  /* 0x00000004000a7c82 */ /* 0x000fe20008000000 */
[----:B------:R-:W-:-:S02]  /*4440*/  WARPGROUP.DEPBAR.LE gsb0, 0x0 ;  /* 0x00008000000079c5 */ /* 0x000fc40000010000 */
[----:B------:R-:W-:Y:S01]  /*4450*/  WARPGROUP.ARRIVE ;  /* 0x00000000000079c5 */ /* 0x000fe20000000000 */
[----:B------:R-:W-:Y:S01]  /*4460*/  VIADD R23, R22, 0x4 ;  /* 0x0000000416177836 */ /* 0x000fe20000000000 */
[----:B------:R-:W-:Y:S01]  /*4470*/  R2UR UR24, R29 ;  /* 0x000000001d1872ca */ /* 0x000fe200000e0000 */
[----:B------:R-:W-:Y:S01]  /*4480*/  VIADD R29, R15, 0x86 ;  /* 0x000000860f1d7836 */ /* 0x000fe20000000000 */
[----:B------:R-:W-:Y:S01]  /*4490*/  R2UR UR23, R24 ;  /* 0x00000000181772ca */ /* 0x000fe200000e0000 */
[C---:B------:R-:W-:Y:S01]  /*44a0*/  VIADD R24, R22.reuse, 0x406 ;  /* 0x0000040616187836 */ /* 0x040fe20000000000 */
[----:B------:R-:W-:Y:S01]  /*44b0*/  HGMMA.64x8x16.F32.BF16 R48, gdesc[UR8], RZ, !UPT, gsb0 ;  /* 0x00000000083079f0 */ /* 0x000fe2000c0018ff */
[----:B------:R-:W-:Y:S01]  /*44c0*/  UMOV UR10, UR13 ;  /* 0x0000000d000a7c82 */ /* 0x000fe20008000000 */
[----:B------:R-:W-:Y:S01]  /*44d0*/  UMOV UR11, 0x40000000 ;  /* 0x40000000000b7882 */ /* 0x000fe20000000000 */
[----:B------:R-:W-:Y:S01]  /*44e0*/  R2UR UR12, R23 ;  /* 0x00000000170c72ca */ /* 0x000fe200000e0000 */
[----:B------:R-:W-:Y:S01]  /*44f0*/  VIADD R23, R15, 0x204 ;  /* 0x000002040f177836 */ /* 0x000fe20000000000 */
[----:B------:R-:W-:Y:S01]  /*4500*/  R2UR UR22, R25 ;  /* 0x00000000191672ca */ /* 0x000fe200000e0000 */
[----:B-1----:R-:W-:Y:S01]  /*4510*/  VIADD R26, R22, 0x602 ;  /* 0x00000602161a7836 */ /* 0x002fe20000000000 */
[----:B------:R-:W-:Y:S01]  /*4520*/  R2UR UR27, R29 ;  /* 0x000000001d1b72ca */ /* 0x000fe200000e0000 */
[----:B------:R-:W-:Y:S01]  /*4530*/  FMUL.FTZ R25, R40, UR5 ;  /* 0x0000000528197c20 */ /* 0x000fe20008410000 */
[----:B------:R-:W-:Y:S01]  /*4540*/  R2UR UR21, R23 ;  /* 0x00000000171572ca */ /* 0x000fe200000e0000 */
[----:B------:R-:W-:Y:S01]  /*4550*/  VIADD R23, R15, 0x106 ;  /* 0x000001060f177836 */ /* 0x000fe20000000000 */
[----:B------:R-:W-:Y:S01]  /*4560*/  IADD3 R225, R233, 0x8, R28 ;  /* 0x00000008e9e17810 */ /* 0x000fe20007ffe01c */
[----:B------:R-:W-:Y:S01]  /*4570*/  FMUL.FTZ R28, R31, UR5 ;  /* 0x000000051f1c7c20 */ /* 0x000fe20008410000 */
[----:B------:R1:W2:Y:S01]  /*4580*/  MUFU.TANH R97, R32 ;  /* 0x0000002000617308 */ /* 0x0002a20000002400 */
[----:B------:R-:W-:Y:S01]  /*4590*/  FMUL.FTZ R41, R41, UR5 ;  /* 0x0000000529297c20 */ /* 0x000fe20008410000 */
[----:B------:R-:W-:Y:S01]  /*45a0*/  R2UR UR26, R23 ;  /* 0x00000000171a72ca */ /* 0x000fe200000e0000 */
[----:B------:R-:W-:Y:S01]  /*45b0*/  VIADD R23, R15, 0x186 ;  /* 0x000001860f177836 */ /* 0x000fe20000000000 */
[----:B------:R-:W-:Y:S01]  /*45c0*/  VIMNMX R225, R234, R225, PT ;  /* 0x000000e1eae17248 */ /* 0x000fe20003fe0100 */
[----:B------:R-:W-:-:S02]  /*45d0*/  VIADD R226, R22, 0x606 ;  /* 0x0000060616e27836 */ /* 0x000fc40000000000 */
[----:B------:R-:W-:Y:S01]  /*45e0*/  FMUL.FTZ R39, R39, UR5 ;  /* 0x0000000527277c20 */ /* 0x000fe20008410000 */
[----:B------:R-:W-:Y:S01]  /*45f0*/  FMUL.FTZ R34, R34, UR5 ;  /* 0x0000000522227c20 */ /* 0x000fe20008410000 */
[----:B------:R-:W-:Y:S01]  /*4600*/  R2UR UR20, R23 ;  /* 0x00000000171472ca */ /* 0x000fe200000e0000 */
[----:B------:R-:W-:Y:S01]  /*4610*/  VIADD R23, R15, 0x206 ;  /* 0x000002060f177836 */ /* 0x000fe20000000000 */
[----:B------:R2:W4:Y:S01]  /*4620*/  MUFU.TANH R96, R36 ;  /* 0x0000002400607308 */ /* 0x0005220000002400 */
[----:B-1----:R-:W-:Y:S01]  /*4630*/  FMUL.FTZ R32, R27, UR5 ;  /* 0x000000051b207c20 */ /* 0x002fe20008410000 */
[----:B------:R-:W-:Y:S01]  /*4640*/  FMUL.FTZ R35, R35, UR5 ;  /* 0x0000000523237c20 */ /* 0x000fe20008410000 */
[----:B------:R-:W-:Y:S01]  /*4650*/  FMUL.FTZ R38, R38, UR5 ;  /* 0x0000000526267c20 */ /* 0x000fe20008410000 */
[----:B------:R-:W-:Y:S01]  /*4660*/  FMUL.FTZ R43, R43, UR5 ;  /* 0x000000052b2b7c20 */ /* 0x000fe20008410000 */
[----:B------:R-:W-:Y:S02]  /*4670*/  IMAD R228, R231, 0x4, R17 ;  /* 0x00000004e7e47824 */ /* 0x000fe400078e0211 */
[----:B------:R-:W-:Y:S01]  /*4680*/  FFMA.FTZ R11, -R11, R11, 1 ;  /* 0x3f8000000b0b7423 */ /* 0x000fe2000001010b */
[----:B------:R-:W-:Y:S01]  /*4690*/  FFMA.FTZ R10, -R10, R10, 1 ;  /* 0x3f8000000a0a7423 */ /* 0x000fe2000001010a */
[----:B------:R-:W-:Y:S01]  /*46a0*/  MUFU.TANH R25, R25 ;  /* 0x0000001900197308 */ /* 0x000fe20000002400 */
[----:B--2---:R-:W-:Y:S01]  /*46b0*/  FSEL R36, R97, -INF , P4 ;  /* 0xff80000061247808 */ /* 0x004fe20002000000 */
[----:B------:R-:W-:Y:S01]  /*46c0*/  FFMA.FTZ R236, -R236, R236, 1 ;  /* 0x3f800000ecec7423 */ /* 0x000fe200000101ec */
[----:B------:R-:W-:Y:S01]  /*46d0*/  ISETP.GT.AND P4, PT, R225, RZ, PT ;  /* 0x000000ffe100720c */ /* 0x000fe20003f84270 */
[----:B------:R-:W-:Y:S01]  /*46e0*/  FFMA.FTZ R237, -R237, R237, 1 ;  /* 0x3f800000eded7423 */ /* 0x000fe200000101ed */
[----:B------:R-:W-:-:S02]  /*46f0*/  MOV R7, UR45 ;  /* 0x0000002d00077c02 */ /* 0x000fc40008000f00 */
[----:B------:R-:W-:Y:S01]  /*4700*/  MOV R6, UR44 ;  /* 0x0000002c00067c02 */ /* 0x000fe20008000f00 */
[----:B------:R-:W1:Y:S01]  /*4710*/  MUFU.TANH R27, R41 ;  /* 0x00000029001b7308 */ /* 0x000e620000002400 */
[----:B----4-:R-:W-:Y:S02]  /*4720*/  FSEL R29, R96, -INF , P6 ;  /* 0xff800000601d7808 */ /* 0x010fe40003000000 */
[----:B------:R-:W-:Y:S02]  /*4730*/  ISETP.GT.AND P6, PT, R225, 0x10, PT ;  /* 0x00000010e100780c */ /* 0x000fe40003fc4270 */
[----:B------:R-:W-:Y:S02]  /*4740*/  MOV R21, UR43 ;  /* 0x0000002b00157c02 */ /* 0x000fe40008000f00 */
[----:B------:R-:W-:Y:S01]  /*4750*/  MOV R20, UR40 ;  /* 0x0000002800147c02 */ /* 0x000fe20008000f00 */
[----:B------:R-:W-:Y:S01]  /*4760*/  MUFU.TANH R28, R28 ;  /* 0x0000001c001c7308 */ /* 0x000fe20000002400 */
[----:B------:R-:W-:-:S02]  /*4770*/  WARPGROUP.DEPBAR.LE gsb0, 0x0 ;  /* 0x00008000000079c5 */ /* 0x000fc40000010000 */
[----:B------:R-:W-:Y:S01]  /*4780*/  WARPGROUP.ARRIVE ;  /* 0x00000000000079c5 */ /* 0x000fe20000000000 */
[----:B------:R-:W-:Y:S02]  /*4790*/  MOV R8, UR46 ;  /* 0x0000002e00087c02 */ /* 0x000fe40008000f00 */
[----:B------:R-:W-:Y:S02]  /*47a0*/  MOV R9, UR47 ;  /* 0x0000002f00097c02 */ /* 0x000fe40008000f00 */
[----:B------:R-:W-:Y:S01]  /*47b0*/  MUFU.TANH R34, R34 ;  /* 0x0000002200227308 */ /* 0x000fe20000002400 */
[----:B------:R-:W-:Y:S01]  /*47c0*/  HGMMA.64x8x16.F32.BF16 R52, gdesc[UR8], RZ, !UPT, gsb0 ;  /* 0x00000000083479f0 */ /* 0x000fe2000c0018ff */
[----:B------:R-:W-:Y:S01]  /*47d0*/  UMOV UR10, UR14 ;  /* 0x0000000e000a7c82 */ /* 0x000fe20008000000 */
[----:B------:R-:W-:Y:S01]  /*47e0*/  UMOV UR11, 0x40000000 ;  /* 0x40000000000b7882 */ /* 0x000fe20000000000 */
[----:B-1----:R-:W-:Y:S02]  /*47f0*/  FSEL R41, R27, -INF , P3 ;  /* 0xff8000001b297808 */ /* 0x002fe40001800000 */
[----:B------:R-:W-:-:S02]  /*4800*/  ISETP.GT.AND P3, PT, R225, 0x21, PT ;  /* 0x00000021e100780c */ /* 0x000fc40003f64270 */
[----:B------:R-:W-:Y:S08]  /*4810*/  MUFU.TANH R35, R35 ;  /* 0x0000002300237308 */ /* 0x000ff00000002400 */
[----:B------:R-:W-:Y:S08]  /*4820*/  MUFU.TANH R38, R38 ;  /* 0x0000002600267308 */ /* 0x000ff00000002400 */
[----:B------:R-:W-:Y:S01]  /*4830*/  MUFU.TANH R43, R43 ;  /* 0x0000002b002b7308 */ /* 0x000fe20000002400 */
[----:B------:R-:W-:-:S02]  /*4840*/  WARPGROUP.DEPBAR.LE gsb0, 0x0 ;  /* 0x00008000000079c5 */ /* 0x000fc40000010000 */
        /* <DEDUP_REMOVED lines=16> */
[----:B------:R-:W-:Y:S01]  /*4950*/  UMOV UR9, UR17 ;  /* 0x0000001100097c82 */ /* 0x000fe20008000000 */
        /* <DEDUP_REMOVED lines=11> */
[----:B------:R-:W-:Y:S01]  /*4a10*/  UMOV UR9, UR17 ;  /* 0x0000001100097c82 */ /* 0x000fe20008000000 */
        /* <DEDUP_REMOVED lines=9> */
[----:B------:R-:W-:Y:S01]  /*4ab0*/  UMOV UR9, UR17 ;  /* 0x0000001100097c82 */ /* 0x000fe20008000000 */
[----:B------:R-:W-:Y:S01]  /*4ac0*/  R2UR UR7, R23 ;  /* 0x00000000170772ca */ /* 0x000fe200000e0000 */
[----:B------:R-:W-:-:S05]  /*4ad0*/  VIADD R23, R15, 0x400 ;  /* 0x000004000f177836 */ /* 0x000fca0000000000 */
[----:B------:R-:W-:Y:S01]  /*4ae0*/  R2UR UR6, R23 ;  /* 0x00000000170672ca */ /* 0x000fe200000e0000 */
[----:B------:R-:W-:Y:S01]  /*4af0*/  VIADD R23, R15, 0x480 ;  /* 0x000004800f177836 */ /* 0x000fe20000000000 */
[----:B------:R-:W-:Y:S02]  /*4b00*/  WARPGROUP.DEPBAR.LE gsb0, 0x0 ;  /* 0x00008000000079c5 */ /* 0x000fe40000010000 */
[----:B------:R-:W-:-:S06]  /*4b10*/  WARPGROUP.ARRIVE ;  /* 0x00000000000079c5 */ /* 0x000fcc0000000000 */
[----:B------:R-:W-:Y:S03]  /*4b20*/  HGMMA.64x8x16.F32.BF16 R216, gdesc[UR8], R216, gsb0 ;  /* 0x0000000008d879f0 */ /* 0x000fe600080018d8 */
        /* <DEDUP_REMOVED lines=9> */
[----:B------:R-:W-:-:S04]  /*4bc0*/  UMOV UR29, 0x40000040 ;  /* 0x40000040001d7882 */ /* 0x000fc80000000000 */
        /* <DEDUP_REMOVED lines=42> */
[----:B------:R-:W-:Y:S01]  /*4e70*/  FMUL.FTZ R24, R37, UR5 ;  /* 0x0000000525187c20 */ /* 0x000fe20008410000 */
[----:B------:R-:W-:Y:S02]  /*4e80*/  FMUL.FTZ R37, R30, UR5 ;  /* 0x000000051e257c20 */ /* 0x000fe40008410000 */
[----:B------:R-:W-:-:S02]  /*4e90*/  R2UR UR25, R23 ;  /* 0x00000000171972ca */ /* 0x000fc400000e0000 */
[----:B------:R1:W2:Y:S08]  /*4ea0*/  MUFU.TANH R23, R33 ;  /* 0x0000002100177308 */ /* 0x0002b00000002400 */
[----:B------:R-:W4:Y:S01]  /*4eb0*/  MUFU.TANH R24, R24 ;  /* 0x0000001800187308 */ /* 0x000f220000002400 */
[----:B-1----:R-:W-:Y:S02]  /*4ec0*/  FSEL R33, R25, -INF , P2 ;  /* 0xff80000019217808 */ /* 0x002fe40001000000 */
[----:B------:R-:W-:-:S05]  /*4ed0*/  ISETP.GT.AND P2, PT, R225, 0x20, PT ;  /* 0x00000020e100780c */ /* 0x000fca0003f44270 */
[----:B------:R-:W1:Y:S01]  /*4ee0*/  MUFU.TANH R37, R37 ;  /* 0x0000002500257308 */ /* 0x000e620000002400 */
[----:B--2---:R-:W-:Y:S02]  /*4ef0*/  FSEL R31, R23, -INF , P5 ;  /* 0xff800000171f7808 */ /* 0x004fe40002800000 */
[C---:B------:R-:W-:Y:S02]  /*4f00*/  ISETP.GT.AND P5, PT, R225.reuse, 0x1, PT ;  /* 0x00000001e100780c */ /* 0x040fe40003fa4270 */
[----:B----4-:R-:W-:Y:S02]  /*4f10*/  FSEL R30, R24, -INF , P1 ;  /* 0xff800000181e7808 */ /* 0x010fe40000800000 */
[----:B------:R-:W-:Y:S02]  /*4f20*/  ISETP.GT.AND P1, PT, R225, 0x11, PT ;  /* 0x00000011e100780c */ /* 0x000fe40003f24270 */
[----:B-1----:R-:W-:Y:S01]  /*4f30*/  FSEL R224, R37, -INF , P6 ;  /* 0xff80000025e07808 */ /* 0x002fe20003000000 */
[----:B------:R-:W-:-:S02]  /*4f40*/  WARPGROUP.DEPBAR.LE gsb0, 0x0 ;  /* 0x00008000000079c5 */ /* 0x000fc40000010000 */
[----:B------:R-:W-:Y:S01]  /*4f50*/  WARPGROUP.ARRIVE ;  /* 0x00000000000079c5 */ /* 0x000fe20000000000 */
[----:B------:R-:W-:-:S05]  /*4f60*/  ISETP.GT.AND P6, PT, R225, 0x40, PT ;  /* 0x00000040e100780c */ /* 0x000fca0003fc4270 */
        /* <DEDUP_REMOVED lines=21> */
[----:B------:R-:W-:Y:S02]  /*50c0*/  FSEL R22, R28, -INF , P1 ;  /* 0xff8000001c167808 */ /* 0x000fe40000800000 */
[----:B------:R-:W-:-:S04]  /*50d0*/  ISETP.GT.AND P1, PT, R225, 0x41, PT ;  /* 0x00000041e100780c */ /* 0x000fc80003f24270 */
[----:B------:R-:W-:Y:S01]  /*50e0*/  FSEL R229, R43, -INF , P1 ;  /* 0xff8000002be57808 */ /* 0x000fe20000800000 */
        /* <DEDUP_REMOVED lines=8> */
[----:B------:R1:W2:Y:S02]  /*5170*/  MUFU.TANH R26, R32 ;  /* 0x00000020001a7308 */ /* 0x0002a40000002400 */
[----:B-1----:R-:W-:Y:S02]  /*5180*/  FSEL R32, R16, -INF , P4 ;  /* 0xff80000010207808 */ /* 0x002fe40002000000 */
[----:B------:R-:W-:-:S02]  /*5190*/  ISETP.GT.AND P4, PT, R225, 0x30, PT ;  /* 0x00000030e100780c */ /* 0x000fc40003f84270 */
[----:B--2---:R-:W-:Y:S02]  /*51a0*/  FSEL R40, R26, -INF , P5 ;  /* 0xff8000001a287808 */ /* 0x004fe40002800000 */
[----:B------:R-:W-:Y:S01]  /*51b0*/  ISETP.GT.AND P5, PT, R225, 0x31, PT ;  /* 0x00000031e100780c */ /* 0x000fe20003fa4270 */
[----:B------:R-:W-:Y:S01]  /*51c0*/  VIADD R225, R15, 0x302 ;  /* 0x000003020fe17836 */ /* 0x000fe20000000000 */
[----:B------:R-:W-:Y:S02]  /*51d0*/  WARPGROUP.DEPBAR.LE gsb0, 0x0 ;  /* 0x00008000000079c5 */ /* 0x000fe40000010000 */
[----:B------:R-:W-:-:S06]  /*51e0*/  WARPGROUP.ARRIVE ;  /* 0x00000000000079c5 */ /* 0x000fcc0000000000 */
[----:B------:R-:W-:Y:S01]  /*51f0*/  HGMMA.64x8x16.F32.BF16 R44, gdesc[UR16], R44, gsb0 ;  /* 0x00000000102c79f0 */ /* 0x000fe2000800182c */
[----:B------:R-:W-:Y:S01]  /*5200*/  UMOV UR18, UR4 ;  /* 0x0000000400127c82 */ /* 0x000fe20008000000 */
[----:B------:R-:W-:Y:S01]  /*5210*/  UMOV UR19, 0x40000000 ;  /* 0x4000000000137882 */ /* 0x000fe20000000000 */
[----:B------:R-:W-:Y:S02]  /*5220*/  R2UR UR4, R226 ;  /* 0x00000000e20472ca */ /* 0x000fe400000e0000 */
[----:B------:R-:W-:-:S11]  /*5230*/  FSEL R226, R34, -INF , P2 ;  /* 0xff80000022e27808 */ /* 0x000fd60001000000 */
        /* <DEDUP_REMOVED lines=98> */
[----:B------:R-:W-:Y:S01]  /*5860*/  R2UR UR12, R225 ;  /* 0x00000000e10c72ca */ /* 0x000fe200000e0000 */
[----:B------:R-:W-:Y:S01]  /*5870*/  VIADD R225, R15, 0x500 ;  /* 0x000005000fe17836 */ /* 0x000fe20000000000 */
[----:B------:R-:W-:Y:S02]  /*5880*/  WARPGROUP.DEPBAR.LE gsb0, 0x0 ;  /* 0x00008000000079c5 */ /* 0x000fe40000010000 */
[----:B------:R-:W-:-:S06]  /*5890*/  WARPGROUP.ARRIVE ;  /* 0x00000000000079c5 */ /* 0x000fcc0000000000 */
[----:B------:R-:W-:Y:S01]  /*58a0*/  HGMMA.64x8x16.F32.BF16 R220, gdesc[UR16], R220, gsb0 ;  /* 0x0000000010dc79f0 */ /* 0x000fe200080018dc */
        /* <DEDUP_REMOVED lines=215> */
[----:B------:R-:W-:Y:S01]  /*6620*/  R2UR UR16, R225 ;  /* 0x00000000e11072ca */ /* 0x000fe200000e0000 */
[----:B------:R-:W-:Y:S01]  /*6630*/  VIADD R225, R15, 0x984 ;  /* 0x000009840fe17836 */ /* 0x000fe20000000000 */
[----:B------:R-:W-:Y:S02]  /*6640*/  ULDC UR19, c[0x0][0x744] ;  /* 0x0001d10000137ab9 */ /* 0x000fe40000000800 */
[--C-:B------:R-:W-:Y:S01]  /*6650*/  FFMA.FTZ R14, R14, UR19, -R5.reuse ;  /* 0x000000130e0e7c23 */ /* 0x100fe20008010805 */
[--C-:B------:R-:W-:Y:S01]  /*6660*/  FFMA.FTZ R12, R12, UR19, -R5.reuse ;  /* 0x000000130c0c7c23 */ /* 0x100fe20008010805 */
[----:B------:R-:W-:Y:S01]  /*6670*/  R2UR UR17, R225 ;  /* 0x00000000e11172ca */ /* 0x000fe200000e0000 */
[----:B------:R-:W-:Y:S02]  /*6680*/  VIADD R225, R15, 0x786 ;  /* 0x000007860fe17836 */ /* 0x000fe40000000000 */
[--C-:B------:R-:W-:Y:S01]  /*6690*/  FFMA.FTZ R19, R19, UR19, -R5.reuse ;  /* 0x0000001313137c23 */ /* 0x100fe20008010805 */
[--C-:B------:R-:W-:Y:S01]  /*66a0*/  FFMA.FTZ R18, R18, UR19, -R5.reuse ;  /* 0x0000001312127c23 */ /* 0x100fe20008010805 */
[--C-:B------:R-:W-:Y:S01]  /*66b0*/  FFMA.FTZ R36, R36, UR19, -R5.reuse ;  /* 0x0000001324247c23 */ /* 0x100fe20008010805 */
[----:B------:R-:W-:Y:S01]  /*66c0*/  FFMA.FTZ R31, R31, UR19, -R5 ;  /* 0x000000131f1f7c23 */ /* 0x000fe20008010805 */
[----:B------:R-:W-:Y:S01]  /*66d0*/  R2UR UR30, R225 ;  /* 0x00000000e11e72ca */ /* 0x000fe200000e0000 */
[----:B------:R-:W-:-:S02]  /*66e0*/  VIADD R225, R15, 0x806 ;  /* 0x000008060fe17836 */ /* 0x000fc40000000000 */
[--C-:B------:R-:W-:Y:S01]  /*66f0*/  FFMA.FTZ R29, R29, UR19, -R5.reuse ;  /* 0x000000131d1d7c23 */ /* 0x100fe20008010805 */
[--C-:B------:R-:W-:Y:S01]  /*6700*/  FFMA.FTZ R30, R30, UR19, -R5.reuse ;  /* 0x000000131e1e7c23 */ /* 0x100fe20008010805 */
[--C-:B------:R-:W-:Y:S01]  /*6710*/  FFMA.FTZ R33, R33, UR19, -R5.reuse ;  /* 0x0000001321217c23 */ /* 0x100fe20008010805 */
[----:B------:R-:W-:Y:S01]  /*6720*/  FFMA.FTZ R41, R41, UR19, -R5 ;  /* 0x0000001329297c23 */ /* 0x000fe20008010805 */
[----:B------:R-:W-:Y:S01]  /*6730*/  R2UR UR26, R225 ;  /* 0x00000000e11a72ca */ /* 0x000fe200000e0000 */
[----:B------:R-:W-:Y:S02]  /*6740*/  VIADD R225, R15, 0x886 ;  /* 0x000008860fe17836 */ /* 0x000fe40000000000 */
[--C-:B---3--:R-:W-:Y:S01]  /*6750*/  FFMA.FTZ R227, R22, UR19, -R4.reuse ;  /* 0x0000001316e37c23 */ /* 0x108fe20008010804 */
[----:B------:R-:W-:Y:S01]  /*6760*/  FSEL R22, R35, -INF , P3 ;  /* 0xff80000023167808 */ /* 0x000fe20001800000 */
[--C-:B------:R-:W-:Y:S01]  /*6770*/  FFMA.FTZ R32, R32, UR19, -R4.reuse ;  /* 0x0000001320207c23 */ /* 0x100fe20008010804 */
[----:B------:R-:W-:Y:S01]  /*6780*/  FSEL R5, R38, -INF , P4 ;  /* 0xff80000026057808 */ /* 0x000fe20002000000 */
[----:B------:R-:W-:Y:S01]  /*6790*/  FFMA.FTZ R40, R40, UR19, -R4 ;  /* 0x0000001328287c23 */ /* 0x000fe20008010804 */
[----:B------:R-:W-:Y:S01]  /*67a0*/  R2UR UR24, R225 ;  /* 0x00000000e11872ca */ /* 0x000fe200000e0000 */
[----:B------:R-:W-:-:S02]  /*67b0*/  VIADD R225, R15, 0x906 ;  /* 0x000009060fe17836 */ /* 0x000fc40000000000 */
[--C-:B------:R-:W-:Y:S01]  /*67c0*/  FFMA.FTZ R224, R224, UR19, -R4.reuse ;  /* 0x00000013e0e07c23 */ /* 0x100fe20008010804 */
[----:B------:R-:W-:Y:S02]  /*67d0*/  VIADD R15, R15, 0x986 ;  /* 0x000009860f0f7836 */ /* 0x000fe40000000000 */
[--C-:B------:R-:W-:Y:S01]  /*67e0*/  FFMA.FTZ R226, R226, UR19, -R4.reuse ;  /* 0x00000013e2e27c23 */ /* 0x100fe20008010804 */
[--C-:B------:R-:W-:Y:S01]  /*67f0*/  FFMA.FTZ R22, R22, UR19, -R4.reuse ;  /* 0x0000001316167c23 */ /* 0x100fe20008010804 */
[----:B------:R-:W-:Y:S01]  /*6800*/  R2UR UR18, R225 ;  /* 0x00000000e11272ca */ /* 0x000fe200000e0000 */
[--C-:B------:R-:W-:Y:S01]  /*6810*/  FFMA.FTZ R5, R5, UR19, -R4.reuse ;  /* 0x0000001305057c23 */ /* 0x100fe20008010804 */
[----:B------:R-:W-:Y:S01]  /*6820*/  FFMA.FTZ R229, R229, UR19, -R4 ;  /* 0x00000013e5e57c23 */ /* 0x000fe20008010804 */
[----:B------:R-:W-:Y:S08]  /*6830*/  MUFU.EX2 R31, R31 ;  /* 0x0000001f001f7308 */ /* 0x000ff00000000800 */
[----:B------:R-:W-:Y:S01]  /*6840*/  MUFU.EX2 R30, R30 ;  /* 0x0000001e001e7308 */ /* 0x000fe20000000800 */
[----:B------:R-:W-:-:S02]  /*6850*/  WARPGROUP.DEPBAR.LE gsb0, 0x0 ;  /* 0x00008000000079c5 */ /* 0x000fc40000010000 */
[----:B------:R-:W-:-:S05]  /*6860*/  WARPGROUP.ARRIVE ;  /* 0x00000000000079c5 */ /* 0x000fca0000000000 */
[----:B------:R-:W-:Y:S01]  /*6870*/  MUFU.EX2 R41, R41 ;  /* 0x0000002900297308 */ /* 0x000fe20000000800 */
[----:B------:R-:W-:Y:S01]  /*6880*/  HGMMA.64x8x16.F32.BF16 R216, gdesc[UR8], R216, gsb0 ;  /* 0x0000000008d879f0 */ /* 0x000fe200080018d8 */
[----:B------:R-:W-:Y:S01]  /*6890*/  UMOV UR10, UR21 ;  /* 0x00000015000a7c82 */ /* 0x000fe20008000000 */
[----:B------:R-:W-:Y:S01]  /*68a0*/  UMOV UR11, 0x40000000 ;  /* 0x40000000000b7882 */ /* 0x000fe20000000000 */
[----:B------:R-:W-:Y:S01]  /*68b0*/  FFMA.FTZ R23, -R23, R23, 1 ;  /* 0x3f80000017177423 */ /* 0x000fe20000010117 */
[----:B------:R-:W-:Y:S01]  /*68c0*/  FFMA.FTZ R24, -R24, R24, 1 ;  /* 0x3f80000018187423 */ /* 0x000fe20000010118 */
[----:B------:R-:W-:Y:S02]  /*68d0*/  FFMA.FTZ R27, -R27, R27, 1 ;  /* 0x3f8000001b1b7423 */ /* 0x000fe4000001011b */
[----:B------:R-:W-:Y:S01]  /*68e0*/  MUFU.EX2 R14, R14 ;  /* 0x0000000e000e7308 */ /* 0x000fe20000000800 */
[----:B------:R-:W-:-:S07]  /*68f0*/  FFMA.FTZ R28, -R28, R28, 1 ;  /* 0x3f8000001c1c7423 */ /* 0x000fce000001011c */
[----:B------:R-:W-:Y:S01]  /*6900*/  MUFU.EX2 R12, R12 ;  /* 0x0000000c000c7308 */ /* 0x000fe20000000800 */
[----:B------:R-:W-:-:S07]  /*6910*/  FFMA.FTZ R34, -R34, R34, 1 ;  /* 0x3f80000022227423 */ /* 0x000fce0000010122 */
[----:B------:R-:W-:Y:S08]  /*6920*/  MUFU.EX2 R18, R18 ;  /* 0x0000001200127308 */ /* 0x000ff00000000800 */
[----:B------:R-:W-:Y:S01]  /*6930*/  MUFU.EX2 R19, R19 ;  /* 0x0000001300137308 */ /* 0x000fe20000000800 */
[----:B------:R-:W-:-:S07]  /*6940*/  FFMA.FTZ R26, -R26, R26, 1 ;  /* 0x3f8000001a1a7423 */ /* 0x000fce000001011a */
[----:B------:R-:W-:Y:S08]  /*6950*/  MUFU.EX2 R36, R36 ;  /* 0x0000002400247308 */ /* 0x000ff00000000800 */
[----:B------:R-:W-:Y:S01]  /*6960*/  MUFU.EX2 R29, R29 ;  /* 0x0000001d001d7308 */ /* 0x000fe20000000800 */
[----:B------:R-:W-:Y:S02]  /*6970*/  WARPGROUP.DEPBAR.LE gsb0, 0x0 ;  /* 0x00008000000079c5 */ /* 0x000fe40000010000 */
[----:B------:R-:W-:-:S05]  /*6980*/  WARPGROUP.ARRIVE ;  /* 0x00000000000079c5 */ /* 0x000fca0000000000 */
[----:B------:R-:W-:Y:S01]  /*6990*/  MUFU.EX2 R33, R33 ;  /* 0x0000002100217308 */ /* 0x000fe20000000800 */
[----:B------:R-:W-:Y:S01]  /*69a0*/  HGMMA.64x8x16.F32.BF16 R220, gdesc[UR8], R220, gsb0 ;  /* 0x0000000008dc79f0 */ /* 0x000fe200080018dc */
[----:B------:R-:W-:Y:S01]  /*69b0*/  UMOV UR10, UR7 ;  /* 0x00000007000a7c82 */ /* 0x000fe20008000000 */
[----:B------:R-:W-:Y:S01]  /*69c0*/  UMOV UR11, 0x40000000 ;  /* 0x40000000000b7882 */ /* 0x000fe20000000000 */
[----:B------:R-:W-:Y:S01]  /*69d0*/  UMOV UR8, UR15 ;  /* 0x0000000f00087c82 */ /* 0x000fe20008000000 */
[----:B------:R-:W-:Y:S01]  /*69e0*/  UMOV UR9, 0x40000040 ;  /* 0x4000004000097882 */ /* 0x000fe20000000000 */
        /* <DEDUP_REMOVED lines=9> */
[----:B------:R-:W-:Y:S02]  /*6a80*/  WARPGROUP.DEPBAR.LE gsb0, 0x0 ;  /* 0x00008000000079c5 */ /* 0x000fe40000010000 */
[----:B------:R-:W-:-:S06]  /*6a90*/  WARPGROUP.ARRIVE ;  /* 0x00000000000079c5 */ /* 0x000fcc0000000000 */
[----:B------:R-:W-:Y:S01]  /*6aa0*/  HGMMA.64x8x16.F32.BF16 R48, gdesc[UR8], R48, gsb0 ;  /* 0x00000000083079f0 */ /* 0x000fe20008001830 */
[----:B------:R-:W-:Y:S01]  /*6ab0*/  UMOV UR10, UR25 ;  /* 0x00000019000a7c82 */ /* 0x000fe20008000000 */
[----:B------:R-:W-:Y:S01]  /*6ac0*/  UMOV UR11, 0x40000000 ;  /* 0x40000000000b7882 */ /* 0x000fe20000000000 */
[----:B------:R-:W-:Y:S02]  /*6ad0*/  R2UR UR25, R15 ;  /* 0x000000000f1972ca */ /* 0x000fe400000e0000 */
[----:B------:R1:W2:Y:S02]  /*6ae0*/  MUFU.TANH R15, R39 ;  /* 0x00000027000f7308 */ /* 0x0002a40000002400 */
[----:B-1----:R-:W-:-:S06]  /*6af0*/  FMUL.FTZ R39, R42, UR5 ;  /* 0x000000052a277c20 */ /* 0x002fcc0008410000 */
[----:B------:R-:W1:Y:S01]  /*6b00*/  MUFU.TANH R39, R39 ;  /* 0x0000002700277308 */ /* 0x000e620000002400 */
[----:B--2---:R-:W-:-:S05]  /*6b10*/  FSEL R42, R15, -INF , P5 ;  /* 0xff8000000f2a7808 */ /* 0x004fca0002800000 */
[----:B------:R-:W-:Y:S01]  /*6b20*/  FFMA.FTZ R42, R42, UR19, -R4 ;  /* 0x000000132a2a7c23 */ /* 0x000fe20008010804 */
[----:B-1----:R-:W-:-:S05]  /*6b30*/  FSEL R225, R39, -INF , P6 ;  /* 0xff80000027e17808 */ /* 0x002fca0003000000 */
[----:B------:R-:W-:Y:S01]  /*6b40*/  FFMA.FTZ R225, R225, UR19, -R4 ;  /* 0x00000013e1e17c23 */ /* 0x000fe20008010804 */
        /* <DEDUP_REMOVED lines=24> */
[----:B------:R-:W-:Y:S01]  /*6cd0*/  UMOV UR21, UR9 ;  /* 0x0000000900157c82 */ /* 0x000fe20008000000 */
[----:B------:R-:W-:-:S02]  /*6ce0*/  WARPGROUP.DEPBAR.LE gsb0, 0x0 ;  /* 0x00008000000079c5 */ /* 0x000fc40000010000 */
[----:B------:R-:W-:-:S06]  /*6cf0*/  WARPGROUP.ARRIVE ;  /* 0x00000000000079c5 */ /* 0x000fcc0000000000 */
[----:B------:R-:W-:Y:S01]  /*6d00*/  HGMMA.64x8x16.F32.BF16 R44, gdesc[UR8], R44, gsb0 ;  /* 0x00000000082c79f0 */ /* 0x000fe2000800182c */
[----:B------:R-:W-:Y:S01]  /*6d10*/  UMOV UR10, UR12 ;  /* 0x0000000c000a7c82 */ /* 0x000fe20008000000 */
[----:B------:R-:W-:Y:S01]  /*6d20*/  UMOV UR11, 0x40000000 ;  /* 0x40000000000b7882 */ /* 0x000fe20000000000 */
[----:B------:R-:W-:Y:S01]  /*6d30*/  UMOV UR12, UR8 ;  /* 0x00000008000c7c82 */ /* 0x000fe20008000000 */
[----:B------:R-:W-:Y:S02]  /*6d40*/  WARPGROUP.DEPBAR.LE gsb0, 0x0 ;  /* 0x00008000000079c5 */ /* 0x000fe40000010000 */
[----:B------:R-:W-:-:S06]  /*6d50*/  WARPGROUP.ARRIVE ;  /* 0x00000000000079c5 */ /* 0x000fcc0000000000 */
[----:B------:R-:W-:Y:S03]  /*6d60*/  HGMMA.64x8x16.F32.BF16 R48, gdesc[UR8], R48, gsb0 ;  /* 0x00000000083079f0 */ /* 0x000fe60008001830 */
        /* <DEDUP_REMOVED lines=20> */
[----:B------:R-:W-:Y:S08]  /*6eb0*/  MUFU.EX2 R32, R32 ;  /* 0x0000002000207308 */ /* 0x000ff00000000800 */
[----:B------:R-:W-:Y:S08]  /*6ec0*/  MUFU.EX2 R224, R224 ;  /* 0x000000e000e07308 */ /* 0x000ff00000000800 */
[----:B------:R-:W2:Y:S01]  /*6ed0*/  MUFU.EX2 R227, R227 ;  /* 0x000000e300e37308 */ /* 0x000ea20000000800 */
[--C-:B-1----:R-:W-:Y:S01]  /*6ee0*/  FADD.FTZ R44, R44, -R4.reuse ;  /* 0x800000042c2c7221 */ /* 0x102fe20000010000 */
[----:B------:R-:W-:-:S06]  /*6ef0*/  FADD.FTZ R45, R45, -R4 ;  /* 0x800000042d2d7221 */ /* 0x000fcc0000010000 */
[----:B------:R-:W1:Y:S01]  /*6f00*/  MUFU.EX2 R22, R22 ;  /* 0x0000001600167308 */ /* 0x000e620000000800 */
[----:B------:R-:W-:Y:S01]  /*6f10*/  FFMA.FTZ R35, -R35, R35, 1 ;  /* 0x3f80000023237423 */ /* 0x000fe20000010123 */
[----:B------:R-:W-:Y:S01]  /*6f20*/  FMUL.FTZ R44, R14, R44 ;  /* 0x0000002c0e2c7220 */ /* 0x000fe20000410000 */
[----:B------:R-:W-:-:S05]  /*6f30*/  FMUL.FTZ R45, R12, R45 ;  /* 0x0000002d0c2d7220 */ /* 0x000fca0000410000 */
[----:B------:R-:W3:Y:S01]  /*6f40*/  MUFU.EX2 R40, R40 ;  /* 0x0000002800287308 */ /* 0x000ee20000000800 */
[----:B------:R-:W-:Y:S01]  /*6f50*/  FFMA.FTZ R43, -R43, R43, 1 ;  /* 0x3f8000002b2b7423 */ /* 0x000fe2000001012b */
[----:B------:R-:W-:Y:S01]  /*6f60*/  FMUL.FTZ R10, R10, R44 ;  /* 0x0000002c0a0a7220 */ /* 0x000fe20000410000 */
[----:B------:R-:W-:-:S05]  /*6f70*/  FFMA.FTZ R44, -R97, R97, 1 ;  /* 0x3f800000612c7423 */ /* 0x000fca0000010161 */
[----:B------:R-:W4:Y:S01]  /*6f80*/  MUFU.EX2 R226, R226 ;  /* 0x000000e200e27308 */ /* 0x000f220000000800 */
[----:B------:R-:W-:Y:S02]  /*6f90*/  WARPGROUP.DEPBAR.LE gsb0, 0x0 ;  /* 0x00008000000079c5 */ /* 0x000fe40000010000 */
[----:B------:R-:W-:Y:S01]  /*6fa0*/  WARPGROUP.ARRIVE ;  /* 0x00000000000079c5 */ /* 0x000fe20000000000 */
[--C-:B------:R-:W-:Y:S01]  /*6fb0*/  FADD.FTZ R48, R48, -R4.reuse ;  /* 0x8000000430307221 */ /* 0x100fe20000010000 */
[----:B------:R-:W-:Y:S01]  /*6fc0*/  FADD.FTZ R49, R49, -R4 ;  /* 0x8000000431317221 */ /* 0x000fe20000010000 */
[----:B------:R-:W-:Y:S01]  /*6fd0*/  FFMA.FTZ R15, -R15, R15, 1 ;  /* 0x3f8000000f0f7423 */ /* 0x000fe2000001010f */
[----:B------:R-:W-:Y:S01]  /*6fe0*/  FMUL.FTZ R236, R236, R45 ;  /* 0x0000002decec7220 */ /* 0x000fe20000410000 */
[----:B------:R-:W4:Y:S01]  /*6ff0*/  MUFU.EX2 R225, R225 ;  /* 0x000000e100e17308 */ /* 0x000f220000000800 */
[----:B------:R-:W-:Y:S01]  /*7000*/  HGMMA.64x8x16.F32.BF16 R52, gdesc[UR28], R52, gsb0 ;  /* 0x000000001c3479f0 */ /* 0x000fe20008001834 */
[----:B------:R-:W-:Y:S01]  /*7010*/  UMOV UR30, UR25 ;  /* 0x00000019001e7c82 */ /* 0x000fe20008000000 */
[----:B------:R-:W-:Y:S01]  /*7020*/  UMOV UR31, 0x40000000 ;  /* 0x40000000001f7882 */ /* 0x000fe20000000000 */
[----:B------:R-:W-:Y:S01]  /*7030*/  FMUL.FTZ R49, R18, R49 ;  /* 0x0000003112317220 */ /* 0x000fe20000410000 */
[----:B------:R-:W-:Y:S01]  /*7040*/  FMUL.FTZ R48, R19, R48 ;  /* 0x0000003013307220 */ /* 0x000fe20000410000 */
[----:B------:R-:W-:Y:S01]  /*7050*/  FFMA.FTZ R25, -R25, R25, 1 ;  /* 0x3f80000019197423 */ /* 0x000fe20000010119 */
[----:B------:R-:W-:Y:S01]  /*7060*/  FFMA.FTZ R38, -R38, R38, 1 ;  /* 0x3f80000026267423 */ /* 0x000fe20000010126 */
[----:B------:R-:W-:Y:S01]  /*7070*/  UMOV UR57, 0x40000040 ;  /* 0x4000004000397882 */ /* 0x000fe20000000000 */
        /* <DEDUP_REMOVED lines=11> */
[----:B------:R1:W5:Y:S01]  /*7130*/  LDL.LU R97, [R1+0x14] ;  /* 0x0000140001617983 */ /* 0x0003620000300800 */
[----:B------:R-:W-:-:S02]  /*7140*/  WARPGROUP.DEPBAR.LE gsb0, 0x0 ;  /* 0x00008000000079c5 */ /* 0x000fc40000010000 */
[----:B------:R-:W-:Y:S01]  /*7150*/  WARPGROUP.ARRIVE ;  /* 0x00000000000079c5 */ /* 0x000fe20000000000 */
[----:B------:R-:W-:Y:S01]  /*7160*/  F2FP.BF16.F32.PACK_AB R18, R18, R19 ;  /* 0x000000131212723e */ /* 0x000fe200000010ff */
[----:B------:R-:W-:Y:S01]  /*7170*/  FMUL.FTZ R11, R11, R48 ;  /* 0x000000300b0b7220 */ /* 0x000fe20000410000 */
[----:B------:R-:W-:Y:S01]  /*7180*/  FFMA.FTZ R45, -R96, R96, 1 ;  /* 0x3f800000602d7423 */ /* 0x000fe20000010160 */
[----:B------:R-:W-:Y:S02]  /*7190*/  FMUL.FTZ R49, R237, R49 ;  /* 0x00000031ed317220 */ /* 0x000fe40000410000 */
[----:B------:R-:W-:Y:S01]  /*71a0*/  HGMMA.64x8x16.F32.BF16 R216, gdesc[UR16], R216, gsb0 ;  /* 0x0000000010d879f0 */ /* 0x000fe200080018d8 */
[--C-:B------:R-:W-:Y:S01]  /*71b0*/  FADD.FTZ R53, R53, -R4.reuse ;  /* 0x8000000435357221 */ /* 0x100fe20000010000 */
[----:B------:R-:W-:Y:S01]  /*71c0*/  FADD.FTZ R52, R52, -R4 ;  /* 0x8000000434347221 */ /* 0x000fe20000010000 */
[----:B--2---:R-:W-:Y:S01]  /*71d0*/  F2FP.BF16.F32.PACK_AB R19, R227, R224 ;  /* 0x000000e0e313723e */ /* 0x004fe200000010ff */
[----:B------:R-:W-:Y:S01]  /*71e0*/  VIADD R48, R17, 0x24100 ;  /* 0x0002410011307836 */ /* 0x000fe20000000000 */
[----:B------:R-:W-:Y:S01]  /*71f0*/  F2FP.BF16.F32.PACK_AB R10, R236, R10 ;  /* 0x0000000aec0a723e */ /* 0x000fe200000010ff */
[----:B------:R-:W-:Y:S01]  /*7200*/  UMOV UR33, UR57 ;  /* 0x0000003900217c82 */ /* 0x000fe20008000000 */
[----:B------:R-:W-:Y:S01]  /*7210*/  UMOV UR9, UR57 ;  /* 0x0000003900097c82 */ /* 0x000fe20008000000 */
[----:B------:R-:W-:Y:S01]  /*7220*/  UMOV UR13, UR57 ;  /* 0x00000039000d7c82 */ /* 0x000fe20008000000 */
[----:B------:R-:W-:Y:S01]  /*7230*/  UMOV UR47, UR35 ;  /* 0x00000023002f7c82 */ /* 0x000fe20008000000 */
[----:B------:R2:W5:Y:S01]  /*7240*/  LDL.LU R96, [R1+0x10] ;  /* 0x0000100001607983 */ /* 0x0005620000300800 */
[----:B------:R-:W-:-:S02]  /*7250*/  WARPGROUP.DEPBAR.LE gsb0, 0x0 ;  /* 0x00008000000079c5 */ /* 0x000fc40000010000 */
[----:B------:R-:W-:-:S06]  /*7260*/  WARPGROUP.ARRIVE ;  /* 0x00000000000079c5 */ /* 0x000fcc0000000000 */
[----:B------:R-:W-:Y:S01]  /*7270*/  HGMMA.64x8x16.F32.BF16 R220, gdesc[UR28], R220, gsb0 ;  /* 0x000000001cdc79f0 */ /* 0x000fe200080018dc */
[----:B------:R-:W-:Y:S01]  /*7280*/  FMUL.FTZ R53, R31, R53 ;  /* 0x000000351f357220 */ /* 0x000fe20000410000 */
[--C-:B------:R-:W-:Y:S01]  /*7290*/  FADD.FTZ R217, R217, -R4.reuse ;  /* 0x80000004d9d97221 */ /* 0x100fe20000010000 */
[--C-:B------:R-:W-:Y:S02]  /*72a0*/  FADD.FTZ R216, R216, -R4.reuse ;  /* 0x80000004d8d87221 */ /* 0x100fe40000010000 */
[----:B------:R-:W-:Y:S01]  /*72b0*/  FMUL.FTZ R23, R23, R53 ;  /* 0x0000003517177220 */ /* 0x000fe20000410000 */
[----:B------:R-:W-:Y:S01]  /*72c0*/  FMUL.FTZ R217, R30, R217 ;  /* 0x000000d91ed97220 */ /* 0x000fe20000410000 */
[----:B------:R-:W-:Y:S02]  /*72d0*/  WARPGROUP.DEPBAR.LE gsb0, 0x0 ;  /* 0x00008000000079c5 */ /* 0x000fe40000010000 */
[----:B------:R-:W3:Y:S01]  /*72e0*/  LDS R228, [R228+0x2c320] ;  /* 0x02c32000e4e47984 */ /* 0x000ee20000000800 */
[--C-:B------:R-:W-:Y:S01]  /*72f0*/  FADD.FTZ R220, R220, -R4.reuse ;  /* 0x80000004dcdc7221 */ /* 0x100fe20000010000 */
[----:B------:R-:W-:Y:S01]  /*7300*/  FADD.FTZ R4, R221, -R4 ;  /* 0x80000004dd047221 */ /* 0x000fe20000010000 */
[----:B------:R-:W-:-:S03]  /*7310*/  FMUL.FTZ R24, R24, R217 ;  /* 0x000000d918187220 */ /* 0x000fc60000410000 */
[----:B------:R-:W-:-:S04]  /*7320*/  FMUL.FTZ R4, R41, R4 ;  /* 0x0000000429047220 */ /* 0x000fc80000410000 */
[----:B------:R-:W-:Y:S01]  /*7330*/  FMUL.FTZ R27, R27, R4 ;  /* 0x000000041b1b7220 */ /* 0x000fe20000410000 */
[--C-:B---3--:R-:W-:Y:S01]  /*7340*/  FADD.FTZ R53, R46, -R228.reuse ;  /* 0x800000e42e357221 */ /* 0x108fe20000010000 */
[----:B------:R-:W-:Y:S01]  /*7350*/  FFMA.FTZ R46, -R16, R16, 1 ;  /* 0x3f800000102e7423 */ /* 0x000fe20000010110 */
[--C-:B------:R-:W-:Y:S01]  /*7360*/  FADD.FTZ R217, R50, -R228.reuse ;  /* 0x800000e432d97221 */ /* 0x100fe20000010000 */
[--C-:B------:R-:W-:Y:S01]  /*7370*/  FADD.FTZ R55, R55, -R228.reuse ;  /* 0x800000e437377221 */ /* 0x100fe20000010000 */
[----:B------:R-:W-:Y:S01]  /*7380*/  FMUL.FTZ R53, R32, R53 ;  /* 0x0000003520357220 */ /* 0x000fe20000410000 */
[--C-:B------:R-:W-:Y:S01]  /*7390*/  FADD.FTZ R222, R222, -R228.reuse ;  /* 0x800000e4dede7221 */ /* 0x100fe20000010000 */
[----:B------:R-:W-:Y:S01]  /*73a0*/  FMUL.FTZ R4, R224, R217 ;  /* 0x000000d9e0047220 */ /* 0x000fe20000410000 */
[----:B------:R-:W-:Y:S01]  /*73b0*/  FMUL.FTZ R52, R36, R52 ;  /* 0x0000003424347220 */ /* 0x000fe20000410000 */
[----:B------:R-:W-:Y:S01]  /*73c0*/  FMUL.FTZ R46, R46, R53 ;  /* 0x000000352e2e7220 */ /* 0x000fe20000410000 */
[--C-:B------:R-:W-:Y:S01]  /*73d0*/  FADD.FTZ R53, R47, -R228.reuse ;  /* 0x800000e42f357221 */ /* 0x100fe20000010000 */
[----:B------:R-:W-:Y:S01]  /*73e0*/  FFMA.FTZ R47, -R37, R37, 1 ;  /* 0x3f800000252f7423 */ /* 0x000fe20000010125 */
[----:B------:R-:W-:Y:S01]  /*73f0*/  F2FP.BF16.F32.PACK_AB R30, R30, R29 ;  /* 0x0000001d1e1e723e */ /* 0x000fe200000010ff */
[--C-:B------:R-:W-:Y:S01]  /*7400*/  FADD.FTZ R223, R223, -R228.reuse ;  /* 0x800000e4dfdf7221 */ /* 0x100fe20000010000 */
[----:B------:R-:W-:Y:S01]  /*7410*/  FMUL.FTZ R216, R29, R216 ;  /* 0x000000d81dd87220 */ /* 0x000fe20000410000 */
[----:B------:R-:W-:Y:S01]  /*7420*/  FMUL.FTZ R47, R47, R4 ;  /* 0x000000042f2f7220 */ /* 0x000fe20000410000 */
[----:B------:R-:W-:Y:S01]  /*7430*/  FADD.FTZ R4, R51, -R228 ;  /* 0x800000e433047221 */ /* 0x000fe20000010000 */
[----:B------:R-:W-:Y:S01]  /*7440*/  FMUL.FTZ R220, R33, R220 ;  /* 0x000000dc21dc7220 */ /* 0x000fe20000410000 */
[----:B------:R-:W-:Y:S01]  /*7450*/  UMOV UR29, 0x40000040 ;  /* 0x40000040001d7882 */ /* 0x000fe20000000000 */
[----:B------:R-:W-:Y:S01]  /*7460*/  UMOV UR31, 0x40 ;  /* 0x00000040001f7882 */ /* 0x000fe20000000000 */
[----:B------:R-:W-:Y:S01]  /*7470*/  FMUL.FTZ R37, R227, R4 ;  /* 0x00000004e3257220 */ /* 0x000fe20000410000 */
[----:B------:R-:W-:Y:S01]  /*7480*/  UMOV UR17, UR21 ;  /* 0x0000001500117c82 */ /* 0x000fe20008000000 */
[----:B------:R-:W-:Y:S01]  /*7490*/  UMOV UR19, 0x40 ;  /* 0x0000004000137882 */ /* 0x000fe20000000000 */
[----:B------:R2:W5:Y:S01]  /*74a0*/  LDL.LU R16, [R1+0xc] ;  /* 0x00000c0001107983 */ /* 0x0005620000300800 */
[----:B------:R-:W-:Y:S01]  /*74b0*/  FMUL.FTZ R28, R28, R37 ;  /* 0x000000251c1c7220 */ /* 0x000fe20000410000 */
[----:B------:R-:W-:-:S02]  /*74c0*/  VIADD R37, R17, 0x2c500 ;  /* 0x0002c50011257836 */ /* 0x000fc40000000000 */
[----:B-1----:R-:W-:-:S03]  /*74d0*/  FMUL.FTZ R4, R22, R55 ;  /* 0x0000003716047220 */ /* 0x002fc60000410000 */
[----:B------:R-:W-:Y:S01]  /*74e0*/  SHF.R.U32.HI R37, RZ, 0x4, R37 ;  /* 0x00000004ff257819 */ /* 0x000fe20000011625 */
[----:B------:R-:W-:-:S03]  /*74f0*/  FMUL.FTZ R35, R35, R4 ;  /* 0x0000000423237220 */ /* 0x000fc60000410000 */
[----:B------:R-:W-:Y:S02]  /*7500*/  LOP3.LUT R37, R37, 0x3fff, RZ, 0xc0, !PT ;  /* 0x00003fff25257812 */ /* 0x000fe400078ec0ff */
[----:B------:R-:W-:Y:S02]  /*7510*/  F2FP.BF16.F32.PACK_AB R4, R12, R14 ;  /* 0x0000000e0c04723e */ /* 0x000fe400000010ff */
[----:B------:R-:W-:Y:S01]  /*7520*/  LOP3.LUT R12, R37, 0x80000, RZ, 0xfc, !PT ;  /* 0x00080000250c7812 */ /* 0x000fe200078efcff */
[----:B------:R1:W3:Y:S01]  /*7530*/  MUFU.EX2 R14, R5 ;  /* 0x00000005000e7308 */ /* 0x0002e20000000800 */
[----:B------:R-:W-:Y:S01]  /*7540*/  FADD.FTZ R51, R54, -R228 ;  /* 0x800000e436337221 */ /* 0x000fe20000010000 */
[----:B-1----:R-:W-:Y:S02]  /*7550*/  F2FP.BF16.F32.PACK_AB R5, R40, R32 ;  /* 0x000000202805723e */ /* 0x002fe400000010ff */
[----:B------:R-:W-:Y:S01]  /*7560*/  VIADD R32, R12, 0x80 ;  /* 0x000000800c207836 */ /* 0x000fe20000000000 */
[----:B------:R-:W-:Y:S04]  /*7570*/  BAR.SYNC.DEFER_BLOCKING 0x9, 0x100 ;  /* 0x0244000000007b1d */ /* 0x000fe80000010000 */
[----:B------:R-:W-:Y:S01]  /*7580*/  R2UR UR4, R32 ;  /* 0x00000000200472ca */ /* 0x000fe200000e0000 */
[----:B------:R-:W-:-:S02]  /*7590*/  VIADD R32, R12, 0x100 ;  /* 0x000001000c207836 */ /* 0x000fc40000000000 */
[----:B----4-:R-:W-:-:S03]  /*75a0*/  FMUL.FTZ R51, R226, R51 ;  /* 0x00000033e2337220 */ /* 0x010fc60000410000 */
[----:B------:R-:W-:Y:S01]  /*75b0*/  R2UR UR5, R32 ;  /* 0x00000000200572ca */ /* 0x000fe200000e0000 */
[----:B------:R-:W-:Y:S02]  /*75c0*/  VIADD R32, R12, 0x200 ;  /* 0x000002000c207836 */ /* 0x000fe40000000000 */
[----:B------:R-:W-:Y:S01]  /*75d0*/  FMUL.FTZ R34, R34, R51 ;  /* 0x0000003322227220 */ /* 0x000fe20000410000 */
[----:B------:R-:W-:Y:S01]  /*75e0*/  VIADD R37, R12, 0x180 ;  /* 0x000001800c257836 */ /* 0x000fe20000000000 */
[----:B------:R-:W1:Y:S01]  /*75f0*/  MUFU.EX2 R51, R42 ;  /* 0x0000002a00337308 */ /* 0x000e620000000800 */
[----:B------:R-:W-:Y:S01]  /*7600*/  R2UR UR7, R32 ;  /* 0x00000000200772ca */ /* 0x000fe200000e0000 */
[----:B------:R-:W-:Y:S02]  /*7610*/  FMUL.FTZ R53, R40, R53 ;  /* 0x0000003528357220 */ /* 0x000fe40000410000 */
[----:B------:R-:W-:-:S04]  /*7620*/  R2UR UR6, R37 ;  /* 0x00000000250672ca */ /* 0x000fc800000e0000 */
[----:B------:R-:W4:Y:S01]  /*7630*/  MUFU.EX2 R32, R229 ;  /* 0x000000e500207308 */ /* 0x000f220000000800 */
[----:B------:R-:W-:Y:S01]  /*7640*/  FADD.FTZ R37, R218, -R228 ;  /* 0x800000e4da257221 */ /* 0x000fe20000010000 */
[----:B------:R-:W-:Y:S01]  /*7650*/  FMUL.FTZ R26, R26, R53 ;  /* 0x000000351a1a7220 */ /* 0x000fe20000410000 */
[----:B------:R-:W-:Y:S02]  /*7660*/  FMUL.FTZ R222, R225, R222 ;  /* 0x000000dee1de7220 */ /* 0x000fe40000410000 */
[----:B---3--:R-:W-:Y:S01]  /*7670*/  FMUL.FTZ R53, R14, R37 ;  /* 0x000000250e357220 */ /* 0x008fe20000410000 */
[----:B------:R-:W-:Y:S01]  /*7680*/  FFMA.FTZ R37, -R39, R39, 1 ;  /* 0x3f80000027257423 */ /* 0x000fe20000010127 */
[----:B------:R-:W-:Y:S01]  /*7690*/  F2FP.BF16.F32.PACK_AB R36, R31, R36 ;  /* 0x000000241f24723e */ /* 0x000fe200000010ff */
[----:B------:R3:W-:Y:S02]  /*76a0*/  STSM.16.M88.2 [R0+0x2c500], R4 ;  /* 0x02c5000400007844 */ /* 0x0007e40000000100 */
[----:B------:R-:W-:Y:S01]  /*76b0*/  FMUL.FTZ R222, R37, R222 ;  /* 0x000000de25de7220 */ /* 0x000fe20000410000 */
[----:B------:R-:W-:-:S02]  /*76c0*/  F2FP.BF16.F32.PACK_AB R37, R22, R226 ;  /* 0x000000e21625723e */ /* 0x000fc400000010ff */
[----:B-1----:R-:W-:Y:S01]  /*76d0*/  F2FP.BF16.F32.PACK_AB R31, R51, R14 ;  /* 0x0000000e331f723e */ /* 0x002fe200000010ff */
[----:B------:R-:W-:Y:S01]  /*76e0*/  STSM.16.M88.2 [R0+0x2cd00], R18 ;  /* 0x02cd001200007844 */ /* 0x000fe20000000100 */
[----:B---3--:R-:W-:Y:S02]  /*76f0*/  F2FP.BF16.F32.PACK_AB R4, R41, R33 ;  /* 0x000000212904723e */ /* 0x008fe400000010ff */
[C---:B----4-:R-:W-:Y:S01]  /*7700*/  F2FP.BF16.F32.PACK_AB R5, R32.reuse, R225 ;  /* 0x000000e12005723e */ /* 0x050fe200000010ff */
[----:B------:R-:W-:Y:S04]  /*7710*/  STSM.16.M88.2 [R0+0x2d500], R36 ;  /* 0x02d5002400007844 */ /* 0x000fe80000000100 */
[----:B------:R-:W-:Y:S04]  /*7720*/  STSM.16.M88.2 [R0+0x2dd00], R30 ;  /* 0x02dd001e00007844 */ /* 0x000fe80000000100 */
[----:B------:R1:W-:Y:S01]  /*7730*/  STSM.16.M88.2 [R0+0x2e500], R4 ;  /* 0x02e5000400007844 */ /* 0x0003e20000000100 */
[----:B------:R-:W-:Y:S01]  /*7740*/  @!PT LDS RZ, [RZ] ;  /* 0x00000000fffff984 */ /* 0x000fe20000000800 */
[----:B------:R-:W-:Y:S01]  /*7750*/  @!PT LDS RZ, [RZ] ;  /* 0x00000000fffff984 */ /* 0x000fe20000000800 */
[----:B------:R-:W-:Y:S01]  /*7760*/  @!PT LDS RZ, [RZ] ;  /* 0x00000000fffff984 */ /* 0x000fe20000000800 */
[----:B------:R-:W-:Y:S01]  /*7770*/  @!PT LDS RZ, [RZ] ;  /* 0x00000000fffff984 */ /* 0x000fe20000000800 */
[----:B------:R3:W-:Y:S06]  /*7780*/  MEMBAR.ALL.CTA ;  /* 0x0000000000007992 */ /* 0x0007ec0000008000 */
[----:B---3--:R-:W3:Y:S01]  /*7790*/  FENCE.VIEW.ASYNC.S ;  /* 0x00000000000073c6 */ /* 0x008ee20000000000 */
[----:B------:R-:W-:Y:S01]  /*77a0*/  FMUL.FTZ R22, R32, R223 ;  /* 0x000000df20167220 */ /* 0x000fe20000410000 */
[----:B------:R-:W-:Y:S01]  /*77b0*/  FADD.FTZ R40, R219, -R228 ;  /* 0x800000e4db287221 */ /* 0x000fe20000010000 */
[----:B------:R-:W-:Y:S01]  /*77c0*/  FMUL.FTZ R44, R44, R52 ;  /* 0x000000342c2c7220 */ /* 0x000fe20000410000 */
[----:B------:R-:W-:Y:S01]  /*77d0*/  FMUL.FTZ R45, R45, R216 ;  /* 0x000000d82d2d7220 */ /* 0x000fe20000410000 */
[----:B------:R-:W-:Y:S01]  /*77e0*/  FMUL.FTZ R43, R43, R22 ;  /* 0x000000162b2b7220 */ /* 0x000fe20000410000 */
[----:B------:R-:W-:Y:S01]  /*77f0*/  FMUL.FTZ R40, R51, R40 ;  /* 0x0000002833287220 */ /* 0x000fe20000410000 */
[----:B------:R-:W-:-:S02]  /*7800*/  IMAD R22, R13, 0x2000, R48 ;  /* 0x000020000d167824 */ /* 0x000fc400078e0230 */
[----:B------:R-:W-:Y:S01]  /*7810*/  FMUL.FTZ R25, R25, R220 ;  /* 0x000000dc19197220 */ /* 0x000fe20000410000 */
[----:B------:R-:W-:Y:S01]  /*7820*/  FMUL.FTZ R38, R38, R53 ;  /* 0x0000003526267220 */ /* 0x000fe20000410000 */
[----:B------:R-:W-:Y:S01]  /*7830*/  FMUL.FTZ R39, R15, R40 ;  /* 0x000000280f277220 */ /* 0x000fe20000410000 */
[----:B------:R-:W-:Y:S02]  /*7840*/  F2FP.BF16.F32.PACK_AB R14, R49, R11 ;  /* 0x0000000b310e723e */ /* 0x000fe400000010ff */
[C---:B------:R-:W-:Y:S01]  /*7850*/  R2UR UR58, R12.reuse ;  /* 0x000000000c3a72ca */ /* 0x040fe200000e0000 */
[----:B------:R-:W-:Y:S01]  /*7860*/  UMOV UR34, UR4 ;  /* 0x0000000400227c82 */ /* 0x000fe20008000000 */
[----:B------:R-:W-:Y:S01]  /*7870*/  SHF.R.U32.HI R15, RZ, 0x4, R22 ;  /* 0x00000004ff0f7819 */ /* 0x000fe20000011616 */
[----:B------:R-:W-:Y:S01]  /*7880*/  UMOV UR10, UR5 ;  /* 0x00000005000a7c82 */ /* 0x000fe20008000000 */
[----:B------:R-:W-:Y:S01]  /*7890*/  F2FP.BF16.F32.PACK_AB R44, R23, R44 ;  /* 0x0000002c172c723e */ /* 0x000fe200000010ff */
[----:B------:R-:W-:Y:S01]  /*78a0*/  UMOV UR14, UR6 ;  /* 0x00000006000e7c82 */ /* 0x000fe20008000000 */
[----:B------:R-:W-:Y:S01]  /*78b0*/  LOP3.LUT R23, R15, 0x3fff, RZ, 0xc0, !PT ;  /* 0x00003fff0f177812 */ /* 0x000fe200078ec0ff */
[----:B-1----:R-:W-:Y:S01]  /*78c0*/  VIADD R5, R12, 0x10 ;  /* 0x000000100c057836 */ /* 0x002fe20000000000 */
[----:B------:R-:W-:Y:S01]  /*78d0*/  F2FP.BF16.F32.PACK_AB R11, R26, R46 ;  /* 0x0000002e1a0b723e */ /* 0x000fe200000010ff */
[----:B------:R-:W-:Y:S01]  /*78e0*/  UMOV UR49, UR29 ;  /* 0x0000001d00317c82 */ /* 0x000fe20008000000 */
[----:B------:R-:W-:Y:S01]  /*78f0*/  UMOV UR37, UR29 ;  /* 0x0000001d00257c82 */ /* 0x000fe20008000000 */
[----:B---3--:R-:W-:Y:S01]  /*7900*/  BAR.SYNC.DEFER_BLOCKING 0x9, 0x100 ;  /* 0x0244000000007b1d */ /* 0x008fe20000010000 */
[----:B------:R-:W-:-:S02]  /*7910*/  F2FP.BF16.F32.PACK_AB R24, R24, R45 ;  /* 0x0000002d1818723e */ /* 0x000fc400000010ff */
[----:B------:R-:W-:Y:S02]  /*7920*/  F2FP.BF16.F32.PACK_AB R15, R28, R47 ;  /* 0x0000002f1c0f723e */ /* 0x000fe400000010ff */
[----:B------:R-:W-:Y:S02]  /*7930*/  F2FP.BF16.F32.PACK_AB R42, R27, R25 ;  /* 0x000000191b2a723e */ /* 0x000fe400000010ff */
[----:B------:R-:W-:Y:S01]  /*7940*/  F2FP.BF16.F32.PACK_AB R45, R35, R34 ;  /* 0x00000022232d723e */ /* 0x000fe200000010ff */
[----:B------:R-:W-:Y:S01]  /*7950*/  UMOV UR25, UR29 ;  /* 0x0000001d00197c82 */ /* 0x000fe20008000000 */
[----:B------:R-:W-:Y:S01]  /*7960*/  R2UR UR56, R23 ;  /* 0x00000000173872ca */ /* 0x000fe200000e0000 */
[----:B------:R-:W3:Y:S01]  /*7970*/  LDL.64 R224, [R1] ;  /* 0x0000000001e07983 */ /* 0x000ee20000100a00 */
[----:B------:R-:W-:Y:S02]  /*7980*/  F2FP.BF16.F32.PACK_AB R25, R39, R38 ;  /* 0x000000262719723e */ /* 0x000fe400000010ff */
[----:B------:R-:W-:Y:S01]  /*7990*/  F2FP.BF16.F32.PACK_AB R43, R43, R222 ;  /* 0x000000de2b2b723e */ /* 0x000fe200000010ff */
[----:B------:R-:W4:Y:S04]  /*79a0*/  LDL R223, [R1+0x8] ;  /* 0x0000080001df7983 */ /* 0x000f280000100800 */
[----:B------:R-:W-:Y:S04]  /*79b0*/  STSM.16.M88.2 [R0+0x2ed00], R10 ;  /* 0x02ed000a00007844 */ /* 0x000fe80000000100 */
[----:B------:R1:W-:Y:S04]  /*79c0*/  STSM.16.M88.2 [R0+0x2f500], R14 ;  /* 0x02f5000e00007844 */ /* 0x0003e80000000100 */
[----:B------:R-:W-:Y:S04]  /*79d0*/  STSM.16.M88.2 [R0+0x2fd00], R44 ;  /* 0x02fd002c00007844 */ /* 0x000fe80000000100 */
[----:B------:R-:W-:Y:S04]  /*79e0*/  STSM.16.M88.2 [R0+0x30500], R24 ;  /* 0x0305001800007844 */ /* 0x000fe80000000100 */
[----:B------:R2:W-:Y:S01]  /*79f0*/  STSM.16.M88.2 [R0+0x30d00], R42 ;  /* 0x030d002a00007844 */ /* 0x0005e20000000100 */
[----:B------:R-:W-:-:S06]  /*7a00*/  WARPGROUP.ARRIVE ;  /* 0x00000000000079c5 */ /* 0x000fcc0000000000 */
[----:B------:R-:W-:Y:S01]  /*7a10*/  HGMMA.64x16x16.F32.BF16 R136, gdesc[UR56].tnspA.tnspB, R136, gsb0 ;  /* 0x60200000388879f0 */ /* 0x000fe20008001888 */
[----:B------:R-:W-:Y:S02]  /*7a20*/  UMOV UR32, UR56 ;  /* 0x0000003800207c82 */ /* 0x000fe40008000000 */
[----:B------:R-:W-:Y:S02]  /*7a30*/  WARPGROUP.DEPBAR.LE gsb0, 0x0 ;  /* 0x00008000000079c5 */ /* 0x000fe40000010000 */
        /* <DEDUP_REMOVED lines=15> */
[----:B------:R-:W-:Y:S01]  /*7b30*/  UMOV UR15, 0x40 ;  /* 0x00000040000f7882 */ /* 0x000fe20000000000 */
[----:B------:R-:W-:Y:S02]  /*7b40*/  WARPGROUP.DEPBAR.LE gsb0, 0x0 ;  /* 0x00008000000079c5 */ /* 0x000fe40000010000 */
[----:B------:R-:W-:-:S06]  /*7b50*/  WARPGROUP.ARRIVE ;  /* 0x00000000000079c5 */ /* 0x000fcc0000000000 */
[----:B------:R-:W-:Y:S01]  /*7b60*/  HGMMA.64x16x16.F32.BF16 R200, gdesc[UR12].tnspA.tnspB, R200, gsb0 ;  /* 0x602000000cc879f0 */ /* 0x000fe200080018c8 */
[----:B------:R-:W-:Y:S01]  /*7b70*/  VIADD R4, R23, 0x80 ;  /* 0x0000008017047836 */ /* 0x000fe20000000000 */
[----:B------:R-:W-:-:S04]  /*7b80*/  R2UR UR54, R5 ;  /* 0x00000000053672ca */ /* 0x000fc800000e0000 */
[----:B------:R-:W-:Y:S01]  /*7b90*/  R2UR UR52, R4 ;  /* 0x00000000043472ca */ /* 0x000fe200000e0000 */
[----:B------:R-:W-:Y:S02]  /*7ba0*/  WARPGROUP.DEPBAR.LE gsb0, 0x0 ;  /* 0x00008000000079c5 */ /* 0x000fe40000010000 */
[----:B------:R-:W-:-:S10]  /*7bb0*/  WARPGROUP.ARRIVE ;  /* 0x00000000000079c5 */ /* 0x000fd40000000000 */
[----:B------:R-:W-:Y:S01]  /*7bc0*/  HGMMA.64x16x16.F32.BF16 R136, gdesc[UR52].tnspA.tnspB, R136, gsb0 ;  /* 0x60200000348879f0 */ /* 0x000fe20008001888 */
[----:B------:R-:W-:-:S05]  /*7bd0*/  VIADD R4, R12, 0x90 ;  /* 0x000000900c047836 */ /* 0x000fca0000000000 */
[----:B------:R-:W-:Y:S01]  /*7be0*/  R2UR UR4, R4 ;  /* 0x00000000040472ca */ /* 0x000fe200000e0000 */
[----:B------:R-:W-:Y:S01]  /*7bf0*/  UMOV UR44, UR14 ;  /* 0x0000000e002c7c82 */ /* 0x000fe20008000000 */
[----:B------:R-:W-:Y:S01]  /*7c00*/  UMOV UR45, UR15 ;  /* 0x0000000f002d7c82 */ /* 0x000fe20008000000 */
[----:B------:R-:W-:Y:S01]  /*7c10*/  UMOV UR12, UR52 ;  /* 0x00000034000c7c82 */ /* 0x000fe20008000000 */
        /* <DEDUP_REMOVED lines=39> */
[----:B------:R-:W-:Y:S02]  /*7e90*/  VIADD R4, R23, 0x100 ;  /* 0x0000010017047836 */ /* 0x000fe40000000000 */
[----:B------:R-:W-:-:S03]  /*7ea0*/  VIADD R5, R12, 0x20 ;  /* 0x000000200c057836 */ /* 0x000fc60000000000 */
[----:B------:R-:W-:Y:S02]  /*7eb0*/  R2UR UR28, R4 ;  /* 0x00000000041c72ca */ /* 0x000fe400000e0000 */
[----:B------:R-:W-:Y:S01]  /*7ec0*/  R2UR UR30, R5 ;  /* 0x00000000051e72ca */ /* 0x000fe200000e0000 */
[----:B------:R-:W-:Y:S02]  /*7ed0*/  WARPGROUP.DEPBAR.LE gsb0, 0x0 ;  /* 0x00008000000079c5 */ /* 0x000fe40000010000 */
[----:B------:R-:W-:-:S10]  /*7ee0*/  WARPGROUP.ARRIVE ;  /* 0x00000000000079c5 */ /* 0x000fd40000000000 */
[----:B------:R-:W-:Y:S01]  /*7ef0*/  HGMMA.64x16x16.F32.BF16 R136, gdesc[UR28].tnspA.tnspB, R136, gsb0 ;  /* 0x602000001c8879f0 */ /* 0x000fe20008001888 */
[----:B------:R-:W-:-:S05]  /*7f00*/  VIADD R4, R12, 0xa0 ;  /* 0x000000a00c047836 */ /* 0x000fca0000000000 */
[----:B------:R-:W-:Y:S01]  /*7f10*/  R2UR UR50, R4 ;  /* 0x00000000043272ca */ /* 0x000fe200000e0000 */
[----:B------:R-:W-:Y:S01]  /*7f20*/  UMOV UR48, UR28 ;  /* 0x0000001c00307c82 */ /* 0x000fe20008000000 */
[----:B------:R-:W-:Y:S02]  /*7f30*/  WARPGROUP.DEPBAR.LE gsb0, 0x0 ;  /* 0x00008000000079c5 */ /* 0x000fe40000010000 */
[----:B------:R-:W-:-:S09]  /*7f40*/  WARPGROUP.ARRIVE ;  /* 0x00000000000079c5 */ /* 0x000fd20000000000 */
[----:B------:R-:W-:Y:S01]  /*7f50*/  HGMMA.64x16x16.F32.BF16 R152, gdesc[UR48].tnspA.tnspB, R152, gsb0 ;  /* 0x60200000309879f0 */ /* 0x000fe20008001898 */
[----:B------:R-:W-:-:S05]  /*7f60*/  VIADD R5, R12, 0x120 ;  /* 0x000001200c057836 */ /* 0x000fca0000000000 */
[----:B------:R-:W-:Y:S01]  /*7f70*/  R2UR UR38, R5 ;  /* 0x00000000052672ca */ /* 0x000fe200000e0000 */
[----:B------:R-:W-:Y:S01]  /*7f80*/  UMOV UR36, UR28 ;  /* 0x0000001c00247c82 */ /* 0x000fe20008000000 */
[----:B------:R-:W-:Y:S02]  /*7f90*/  WARPGROUP.DEPBAR.LE gsb0, 0x0 ;  /* 0x00008000000079c5 */ /* 0x000fe40000010000 */
[----:B------:R-:W-:-:S09]  /*7fa0*/  WARPGROUP.ARRIVE ;  /* 0x00000000000079c5 */ /* 0x000fd20000000000 */
[----:B------:R-:W-:Y:S01]  /*7fb0*/  HGMMA.64x16x16.F32.BF16 R168, gdesc[UR36].tnspA.tnspB, R168, gsb0 ;  /* 0x6020000024a879f0 */ /* 0x000fe200080018a8 */
[----:B------:R-:W-:Y:S01]  /*7fc0*/  VIADD R4, R12, 0x1a0 ;  /* 0x000001a00c047836 */ /* 0x000fe20000000000 */
[----:B------:R-:W-:-:S04]  /*7fd0*/  UMOV UR46, UR34 ;  /* 0x00000022002e7c82 */ /* 0x000fc80008000000 */
        /* <DEDUP_REMOVED lines=10> */
[----:B------:R-:W-:Y:S02]  /*8080*/  WARPGROUP.DEPBAR.LE gsb0, 0x0 ;  /* 0x00008000000079c5 */ /* 0x000fe40000010000 */
[----:B------:R-:W-:-:S09]  /*8090*/  WARPGROUP.ARRIVE ;  /* 0x00000000000079c5 */ /* 0x000fd20000000000 */
        /* <DEDUP_REMOVED lines=8> */
[----:B-1----:R-:W-:Y:S01]  /*8120*/  VIADD R14, R12, 0xb0 ;  /* 0x000000b00c0e7836 */ /* 0x002fe20000000000 */
[----:B------:R-:W-:Y:S01]  /*8130*/  MOV R219, UR44 ;  /* 0x0000002c00db7c02 */ /* 0x000fe20008000f00 */
[----:B------:R-:W-:-:S03]  /*8140*/  UMOV UR44, UR10 ;  /* 0x0000000a002c7c82 */ /* 0x000fc60008000000 */
[----:B------:R-:W-:Y:S01]  /*8150*/  R2UR UR10, R14 ;  /* 0x000000000e0a72ca */ /* 0x000fe200000e0000 */
[----:B------:R-:W-:Y:S01]  /*8160*/  UMOV UR52, UR8 ;  /* 0x0000000800347c82 */ /* 0x000fe20008000000 */
[----:B------:R-:W-:Y:S01]  /*8170*/  MOV R218, UR45 ;  /* 0x0000002d00da7c02 */ /* 0x000fe20008000f00 */
        /* <DEDUP_REMOVED lines=16> */
[----:B------:R-:W-:Y:S01]  /*8280*/  VIADD R14, R12, 0x1b0 ;  /* 0x000001b00c0e7836 */ /* 0x000fe20000000000 */
[----:B------:R-:W-:-:S04]  /*8290*/  UMOV UR60, UR14 ;  /* 0x0000000e003c7c82 */ /* 0x000fc80008000000 */
[----:B------:R-:W-:Y:S01]  /*82a0*/  R2UR UR14, R14 ;  /* 0x000000000e0e72ca */ /* 0x000fe200000e0000 */
[----:B------:R-:W-:Y:S01]  /*82b0*/  UMOV UR61, UR15 ;  /* 0x0000000f003d7c82 */ /* 0x000fe20008000000 */
[----:B------:R-:W-:Y:S01]  /*82c0*/  UMOV UR12, UR20 ;  /* 0x00000014000c7c82 */ /* 0x000fe20008000000 */
[----:B------:R-:W-:Y:S01]  /*82d0*/  UMOV UR13, UR21 ;  /* 0x00000015000d7c82 */ /* 0x000fe20008000000 */
[----:B------:R-:W-:Y:S01]  /*82e0*/  UMOV UR15, 0x40 ;  /* 0x00000040000f7882 */ /* 0x000fe20000000000 */
[----:B------:R-:W-:Y:S01]  /*82f0*/  IMAD R4, R13, 0x2800, R17 ;  /* 0x000028000d047824 */ /* 0x000fe200078e0211 */
[----:B------:R-:W-:Y:S02]  /*8300*/  WARPGROUP.DEPBAR.LE gsb0, 0x0 ;  /* 0x00008000000079c5 */ /* 0x000fe40000010000 */
[----:B------:R-:W-:-:S06]  /*8310*/  WARPGROUP.ARRIVE ;  /* 0x00000000000079c5 */ /* 0x000fcc0000000000 */
[----:B------:R-:W-:Y:S01]  /*8320*/  HGMMA.64x16x16.F32.BF16 R184, gdesc[UR12].tnspA.tnspB, R184, gsb0 ;  /* 0x602000000cb879f0 */ /* 0x000fe200080018b8 */
[----:B------:R-:W-:Y:S01]  /*8330*/  SHF.R.U32.HI R5, RZ, 0x4, R4 ;  /* 0x00000004ff057819 */ /* 0x000fe20000011604 */
[----:B------:R-:W-:-:S03]  /*8340*/  VIADD R4, R12, 0x230 ;  /* 0x000002300c047836 */ /* 0x000fc60000000000 */
[----:B------:R-:W-:-:S04]  /*8350*/  LOP3.LUT R12, R5, 0x3fff, RZ, 0xc0, !PT ;  /* 0x00003fff050c7812 */ /* 0x000fc800078ec0ff */
[----:B------:R-:W-:Y:S02]  /*8360*/  R2UR UR16, R12 ;  /* 0x000000000c1072ca */ /* 0x000fe400000e0000 */
[----:B------:R-:W-:Y:S02]  /*8370*/  R2UR UR18, R4 ;  /* 0x00000000041272ca */ /* 0x000fe400000e0000 */
[----:B------:R-:W-:-:S09]  /*8380*/  MOV R221, UR40 ;  /* 0x0000002800dd7c02 */ /* 0x000fd20008000f00 */
[----:B------:R-:W-:Y:S01]  /*8390*/  UMOV UR40, UR16 ;  /* 0x0000001000287c82 */ /* 0x000fe20008000000 */
[----:B------:R-:W-:Y:S01]  /*83a0*/  UMOV UR16, UR20 ;  /* 0x0000001400107c82 */ /* 0x000fe20008000000 */
[----:B------:R-:W-:Y:S02]  /*83b0*/  WARPGROUP.DEPBAR.LE gsb0, 0x0 ;  /* 0x00008000000079c5 */ /* 0x000fe40000010000 */
[----:B------:R-:W-:-:S06]  /*83c0*/  WARPGROUP.ARRIVE ;  /* 0x00000000000079c5 */ /* 0x000fcc0000000000 */
[----:B------:R-:W-:Y:S01]  /*83d0*/  HGMMA.64x16x16.F32.BF16 R200, gdesc[UR16].tnspA.tnspB, R200, gsb0 ;  /* 0x6020000010c879f0 */ /* 0x000fe200080018c8 */
[----:B------:R-:W-:-:S05]  /*83e0*/  VIADD R10, R17, 0x2ed00 ;  /* 0x0002ed00110a7836 */ /* 0x000fca0000000000 */
[----:B------:R-:W-:-:S04]  /*83f0*/  SHF.R.U32.HI R10, RZ, 0x4, R10 ;  /* 0x00000004ff0a7819 */ /* 0x000fc8000001160a */
[----:B------:R-:W-:-:S04]  /*8400*/  LOP3.LUT R216, R10, 0x3fff, RZ, 0xc0, !PT ;  /* 0x00003fff0ad87812 */ /* 0x000fc800078ec0ff */
[----:B------:R-:W-:Y:S01]  /*8410*/  LOP3.LUT R217, R216, 0x400000, RZ, 0xfc, !PT ;  /* 0x00400000d8d97812 */ /* 0x000fe200078efcff */
[----:B------:R-:W-:Y:S02]  /*8420*/  WARPGROUP.DEPBAR.LE gsb0, 0x0 ;  /* 0x00008000000079c5 */ /* 0x000fe40000010000 */
[----:B------:R-:W-:Y:S01]  /*8430*/  @!PT LDS RZ, [RZ] ;  /* 0x00000000fffff984 */ /* 0x000fe20000000800 */
[----:B------:R-:W-:Y:S01]  /*8440*/  @!PT LDS RZ, [RZ] ;  /* 0x00000000fffff984 */ /* 0x000fe20000000800 */
[----:B------:R-:W-:Y:S01]  /*8450*/  @!PT LDS RZ, [RZ] ;  /* 0x00000000fffff984 */ /* 0x000fe20000000800 */
[----:B------:R-:W-:Y:S01]  /*8460*/  @!PT LDS RZ, [RZ] ;  /* 0x00000000fffff984 */ /* 0x000fe20000000800 */
[----:B------:R1:W-:Y:S06]  /*8470*/  MEMBAR.ALL.CTA ;  /* 0x0000000000007992 */ /* 0x0003ec0000008000 */
[----:B-1----:R-:W1:Y:S01]  /*8480*/  FENCE.VIEW.ASYNC.S ;  /* 0x00000000000073c6 */ /* 0x002e620000000000 */
[----:B------:R-:W-:Y:S01]  /*8490*/  R2UR UR24, R217 ;  /* 0x00000000d91872ca */ /* 0x000fe200000e0000 */
[----:B-1----:R-:W-:Y:S01]  /*84a0*/  BAR.SYNC.DEFER_BLOCKING 0x9, 0x100 ;  /* 0x0244000000007b1d */ /* 0x002fe20000010000 */
[----:B------:R-:W-:-:S02]  /*84b0*/  MOV R11, UR43 ;  /* 0x0000002b000b7c02 */ /* 0x000fc40008000f00 */
[----:B------:R-:W-:Y:S02]  /*84c0*/  MOV R222, UR42 ;  /* 0x0000002a00de7c02 */ /* 0x000fe40008000f00 */
[----:B------:R-:W-:Y:S01]  /*84d0*/  MOV R220, UR41 ;  /* 0x0000002900dc7c02 */ /* 0x000fe20008000f00 */
[----:B------:R-:W-:-:S06]  /*84e0*/  UMOV UR41, 0x40000040 ;  /* 0x4000004000297882 */ /* 0x000fcc0000000000 */
[----:B------:R-:W-:Y:S01]  /*84f0*/  UMOV UR42, UR24 ;  /* 0x00000018002a7c82 */ /* 0x000fe20008000000 */
[----:B------:R-:W-:Y:S01]  /*8500*/  UMOV UR43, 0x8 ;  /* 0x00000008002b7882 */ /* 0x000fe20000000000 */
[----:B--2---:R-:W-:-:S06]  /*8510*/  WARPGROUP.ARRIVE ;  /* 0x00000000000079c5 */ /* 0x004fcc0000000000 */
[----:B------:R-:W-:Y:S01]  /*8520*/  HGMMA.64x64x16.F32.BF16 R24, gdesc[UR40].tnspA, RZ, !UPT, gsb0 ;  /* 0x20e00000281879f0 */ /* 0x000fe2000c0018ff */
[----:B------:R-:W-:Y:S02]  /*8530*/  VIADD R4, R12, 0x80 ;  /* 0x000000800c047836 */ /* 0x000fe40000000000 */
[----:B------:R-:W-:-:S03]  /*8540*/  VIADD R5, R217, 0x80 ;  /* 0x00000080d9057836 */ /* 0x000fc60000000000 */
[----:B------:R-:W-:Y:S02]  /*8550*/  R2UR UR4, R4 ;  /* 0x00000000040472ca */ /* 0x000fe400000e0000 */
[----:B------:R-:W-:Y:S01]  /*8560*/  R2UR UR5, R5 ;  /* 0x00000000050572ca */ /* 0x000fe200000e0000 */
[----:B------:R-:W-:Y:S01]  /*8570*/  IMAD.U32 R18, RZ, RZ, UR42 ;  /* 0x0000002aff127e24 */ /* 0x000fe2000f8e00ff */
[----:B------:R-:W-:Y:S01]  /*8580*/  UMOV UR41, 0x40000040 ;  /* 0x4000004000297882 */ /* 0x000fe20000000000 */
[----:B------:R-:W-:Y:S01]  /*8590*/  IMAD.U32 R19, RZ, RZ, UR43 ;  /* 0x0000002bff137e24 */ /* 0x000fe2000f8e00ff */
[----:B------:R-:W-:-:S07]  /*85a0*/  UMOV UR43, 0x8 ;  /* 0x00000008002b7882 */ /* 0x000fce0000000000 */
[----:B------:R-:W-:Y:S02]  /*85b0*/  UMOV UR40, UR4 ;  /* 0x0000000400287c82 */ /* 0x000fe40008000000 */
[----:B------:R-:W-:Y:S01]  /*85c0*/  UMOV UR42, UR5 ;  /* 0x00000005002a7c82 */ /* 0x000fe20008000000 */
[----:B------:R-:W-:Y:S02]  /*85d0*/  WARPGROUP.DEPBAR.LE gsb0, 0x0 ;  /* 0x00008000000079c5 */ /* 0x000fe40000010000 */
[----:B------:R-:W-:-:S06]  /*85e0*/  WARPGROUP.ARRIVE ;  /* 0x00000000000079c5 */ /* 0x000fcc0000000000 */
[----:B------:R-:W-:Y:S01]  /*85f0*/  HGMMA.64x64x16.F32.BF16 R24, gdesc[UR40].tnspA, R24, gsb0 ;  /* 0x20e00000281879f0 */ /* 0x000fe20008001818 */
[----:B------:R-:W-:Y:S02]  /*8600*/  VIADD R4, R12, 0x100 ;  /* 0x000001000c047836 */ /* 0x000fe40000000000 */
[----:B------:R-:W-:-:S03]  /*8610*/  VIADD R5, R217, 0x100 ;  /* 0x00000100d9057836 */ /* 0x000fc60000000000 */
[----:B------:R-:W-:Y:S02]  /*8620*/  R2UR UR4, R4 ;  /* 0x00000000040472ca */ /* 0x000fe400000e0000 */
[----:B------:R-:W-:Y:S01]  /*8630*/  R2UR UR5, R5 ;  /* 0x00000000050572ca */ /* 0x000fe200000e0000 */
[----:B------:R-:W-:Y:S01]  /*8640*/  UMOV UR8, UR44 ;  /* 0x0000002c00087c82 */ /* 0x000fe20008000000 */
[----:B------:R-:W-:Y:S01]  /*8650*/  UMOV UR9, UR45 ;  /* 0x0000002d00097c82 */ /* 0x000fe20008000000 */
[----:B------:R-:W-:Y:S01]  /*8660*/  UMOV UR12, UR46 ;  /* 0x0000002e000c7c82 */ /* 0x000fe20008000000 */
[----:B------:R-:W-:Y:S01]  /*8670*/  UMOV UR13, UR47 ;  /* 0x0000002f000d7c82 */ /* 0x000fe20008000000 */
[----:B------:R-:W-:Y:S01]  /*8680*/  UMOV UR45, 0x40000040 ;  /* 0x40000040002d7882 */ /* 0x000fe20000000000 */
[----:B------:R-:W-:-:S05]  /*8690*/  UMOV UR47, 0x8 ;  /* 0x00000008002f7882 */ /* 0x000fca0000000000 */
[----:B------:R-:W-:Y:S02]  /*86a0*/  UMOV UR44, UR4 ;  /* 0x00000004002c7c82 */ /* 0x000fe40008000000 */
[----:B------:R-:W-:Y:S01]  /*86b0*/  UMOV UR46, UR5 ;  /* 0x00000005002e7c82 */ /* 0x000fe20008000000 */
[----:B------:R-:W-:Y:S02]  /*86c0*/  WARPGROUP.DEPBAR.LE gsb0, 0x0 ;  /* 0x00008000000079c5 */ /* 0x000fe40000010000 */
[----:B------:R-:W-:-:S06]  /*86d0*/  WARPGROUP.ARRIVE ;  /* 0x00000000000079c5 */ /* 0x000fcc0000000000 */
[----:B------:R-:W-:Y:S01]  /*86e0*/  HGMMA.64x64x16.F32.BF16 R24, gdesc[UR44].tnspA, R24, gsb0 ;  /* 0x20e000002c1879f0 */ /* 0x000fe20008001818 */
[----:B------:R-:W-:Y:S02]  /*86f0*/  VIADD R4, R12, 0x180 ;  /* 0x000001800c047836 */ /* 0x000fe40000000000 */
[----:B------:R-:W-:Y:S01]  /*8700*/  VIADD R5, R217, 0x180 ;  /* 0x00000180d9057836 */ /* 0x000fe20000000000 */
[----:B------:R-:W-:Y:S02]  /*8710*/  R2UR UR45, R218 ;  /* 0x00000000da2d72ca */ /* 0x000fe400000e0000 */
[----:B------:R-:W-:Y:S02]  /*8720*/  R2UR UR44, R219 ;  /* 0x00000000db2c72ca */ /* 0x000fe400000e0000 */
[----:B------:R-:W-:Y:S02]  /*8730*/  R2UR UR4, R4 ;  /* 0x00000000040472ca */ /* 0x000fe400000e0000 */
[----:B------:R-:W-:Y:S01]  /*8740*/  R2UR UR5, R5 ;  /* 0x00000000050572ca */ /* 0x000fe200000e0000 */
[----:B------:R-:W-:Y:S01]  /*8750*/  IMAD.U32 R15, RZ, RZ, UR43 ;  /* 0x0000002bff0f7e24 */ /* 0x000fe2000f8e00ff */
[----:B------:R-:W-:Y:S01]  /*8760*/  R2UR UR43, R11 ;  /* 0x000000000b2b72ca */ /* 0x000fe200000e0000 */
[----:B------:R-:W-:Y:S01]  /*8770*/  UMOV UR28, UR52 ;  /* 0x00000034001c7c82 */ /* 0x000fe20008000000 */
[----:B------:R-:W-:Y:S01]  /*8780*/  UMOV UR29, UR53 ;  /* 0x00000035001d7c82 */ /* 0x000fe20008000000 */
[----:B------:R-:W-:-:S02]  /*8790*/  IMAD.U32 R10, RZ, RZ, UR46 ;  /* 0x0000002eff0a7e24 */ /* 0x000fc4000f8e00ff */
[----:B------:R-:W-:Y:S01]  /*87a0*/  IMAD.U32 R11, RZ, RZ, UR47 ;  /* 0x0000002fff0b7e24 */ /* 0x000fe2000f8e00ff */
[----:B------:R-:W-:Y:S01]  /*87b0*/  UMOV UR53, UR45 ;  /* 0x0000002d00357c82 */ /* 0x000fe20008000000 */
[----:B------:R-:W-:Y:S01]  /*87c0*/  UMOV UR52, UR44 ;  /* 0x0000002c00347c82 */ /* 0x000fe20008000000 */
[----:B------:R-:W-:Y:S01]  /*87d0*/  UMOV UR45, 0x40000040 ;  /* 0x40000040002d7882 */ /* 0x000fe20000000000 */
[----:B------:R-:W-:Y:S01]  /*87e0*/  UMOV UR44, UR4 ;  /* 0x00000004002c7c82 */ /* 0x000fe20008000000 */
[----:B------:R-:W-:Y:S01]  /*87f0*/  UMOV UR47, 0x8 ;  /* 0x00000008002f7882 */ /* 0x000fe20000000000 */
[----:B------:R-:W-:Y:S01]  /*8800*/  UMOV UR46, UR5 ;  /* 0x00000005002e7c82 */ /* 0x000fe20008000000 */
[----:B------:R-:W-:Y:S02]  /*8810*/  WARPGROUP.DEPBAR.LE gsb0, 0x0 ;  /* 0x00008000000079c5 */ /* 0x000fe40000010000 */
[----:B------:R-:W-:-:S06]  /*8820*/  WARPGROUP.ARRIVE ;  /* 0x00000000000079c5 */ /* 0x000fcc0000000000 */
[----:B------:R-:W-:Y:S01]  /*8830*/  HGMMA.64x64x16.F32.BF16 R24, gdesc[UR44].tnspA, R24, gsb0 ;  /* 0x20e000002c1879f0 */ /* 0x000fe20008001818 */
[----:B------:R-:W-:Y:S01]  /*8840*/  R2UR UR44, R6 ;  /* 0x00000000062c72ca */ /* 0x000fe200000e0000 */
[----:B------:R-:W-:Y:S02]  /*8850*/  VIADD R6, R12, 0x200 ;  /* 0x000002000c067836 */ /* 0x000fe40000000000 */
[----:B------:R-:W-:Y:S01]  /*8860*/  VIADD R217, R217, 0x200 ;  /* 0x00000200d9d97836 */ /* 0x000fe20000000000 */
[----:B------:R-:W-:Y:S01]  /*8870*/  R2UR UR41, R220 ;  /* 0x00000000dc2972ca */ /* 0x000fe200000e0000 */
[----:B------:R-:W-:Y:S01]  /*8880*/  IMAD.U32 R14, RZ, RZ, UR42 ;  /* 0x0000002aff0e7e24 */ /* 0x000fe2000f8e00ff */
[----:B------:R-:W-:Y:S02]  /*8890*/  R2UR UR42, R222 ;  /* 0x00000000de2a72ca */ /* 0x000fe400000e0000 */
[----:B------:R-:W-:Y:S02]  /*88a0*/  R2UR UR40, R221 ;  /* 0x00000000dd2872ca */ /* 0x000fe400000e0000 */
[----:B------:R-:W-:-:S02]  /*88b0*/  R2UR UR4, R6 ;  /* 0x00000000060472ca */ /* 0x000fc400000e0000 */
[----:B------:R-:W-:Y:S01]  /*88c0*/  R2UR UR5, R217 ;  /* 0x00000000d90572ca */ /* 0x000fe200000e0000 */
[----:B------:R-:W-:Y:S01]  /*88d0*/  UMOV UR33, UR43 ;  /* 0x0000002b00217c82 */ /* 0x000fe20008000000 */
[----:B------:R-:W-:-:S03]  /*88e0*/  UMOV UR43, 0x8 ;  /* 0x00000008002b7882 */ /* 0x000fc60000000000 */
[----:B------:R-:W-:Y:S01]  /*88f0*/  UMOV UR37, UR41 ;  /* 0x0000002900257c82 */ /* 0x000fe20008000000 */
[----:B------:R-:W-:Y:S01]  /*8900*/  UMOV UR41, 0x40000040 ;  /* 0x4000004000297882 */ /* 0x000fe20000000000 */
[----:B------:R-:W-:Y:S02]  /*8910*/  UMOV UR32, UR42 ;  /* 0x0000002a00207c82 */ /* 0x000fe40008000000 */
[----:B------:R-:W-:Y:S02]  /*8920*/  UMOV UR36, UR40 ;  /* 0x0000002800247c82 */ /* 0x000fe40008000000 */
[----:B------:R-:W-:Y:S02]  /*8930*/  UMOV UR40, UR4 ;  /* 0x0000000400287c82 */ /* 0x000fe40008000000 */
[----:B------:R-:W-:Y:S01]  /*8940*/  UMOV UR42, UR5 ;  /* 0x00000005002a7c82 */ /* 0x000fe20008000000 */
[----:B------:R-:W-:Y:S01]  /*8950*/  IMAD.U32 R4, RZ, RZ, UR46 ;  /* 0x0000002eff047e24 */ /* 0x000fe2000f8e00ff */
[----:B------:R-:W-:-:S02]  /*8960*/  WARPGROUP.DEPBAR.LE gsb0, 0x0 ;  /* 0x00008000000079c5 */ /* 0x000fc40000010000 */
[----:B------:R-:W-:Y:S01]  /*8970*/  WARPGROUP.ARRIVE ;  /* 0x00000000000079c5 */ /* 0x000fe20000000000 */
[----:B------:R-:W-:Y:S01]  /*8980*/  UMOV UR48, UR56 ;  /* 0x0000003800307c82 */ /* 0x000fe20008000000 */
[----:B------:R-:W-:Y:S01]  /*8990*/  UMOV UR49, UR57 ;  /* 0x0000003900317c82 */ /* 0x000fe20008000000 */
[----:B------:R-:W-:Y:S01]  /*89a0*/  UMOV UR21, 0x40000040 ;  /* 0x4000004000157882 */ /* 0x000fe20000000000 */
[----:B------:R-:W-:Y:S01]  /*89b0*/  IMAD.U32 R5, RZ, RZ, UR47 ;  /* 0x0000002fff057e24 */ /* 0x000fe2000f8e00ff */
[----:B------:R-:W-:Y:S01]  /*89c0*/  ULDC.64 UR4, c[0x0][0x2c0] ;  /* 0x0000b00000047ab9 */ /* 0x000fe20000000a00 */
[----:B------:R-:W-:Y:S01]  /*89d0*/  HGMMA.64x64x16.F32.BF16 R24, gdesc[UR40].tnspA, R24, gsb0 ;  /* 0x20e00000281879f0 */ /* 0x000fe20008001818 */
[----:B------:R-:W-:Y:S01]  /*89e0*/  R2UR UR46, R8 ;  /* 0x00000000082e72ca */ /* 0x000fe200000e0000 */
[----:B------:R-:W-:-:S05]  /*89f0*/  VIADD R8, R23, 0x400 ;  /* 0x0000040017087836 */ /* 0x000fca0000000000 */
[----:B------:R-:W-:Y:S01]  /*8a00*/  R2UR UR56, R8 ;  /* 0x00000000083872ca */ /* 0x000fe200000e0000 */
[----:B------:R-:W-:Y:S01]  /*8a10*/  UMOV UR57, 0x40000040 ;  /* 0x4000004000397882 */ /* 0x000fe20000000000 */
[----:B------:R-:W-:Y:S02]  /*8a20*/  WARPGROUP.DEPBAR.LE gsb0, 0x0 ;  /* 0x00008000000079c5 */ /* 0x000fe40000010000 */
[----:B------:R-:W-:-:S09]  /*8a30*/  WARPGROUP.ARRIVE ;  /* 0x00000000000079c5 */ /* 0x000fd20000000000 */
        /* <DEDUP_REMOVED lines=18> */
[----:B------:R-:W-:Y:S01]  /*8b60*/  VIADD R8, R23, 0x480 ;  /* 0x0000048017087836 */ /* 0x000fe20000000000 */
[----:B------:R-:W-:Y:S02]  /*8b70*/  WARPGROUP.DEPBAR.LE gsb0, 0x0 ;  /* 0x00008000000079c5 */ /* 0x000fe40000010000 */
[----:B------:R-:W-:-:S06]  /*8b80*/  WARPGROUP.ARRIVE ;  /* 0x00000000000079c5 */ /* 0x000fcc0000000000 */
[----:B------:R-:W-:Y:S01]  /*8b90*/  HGMMA.64x16x16.F32.BF16 R208, gdesc[UR56].tnspA.tnspB, R208, gsb0 ;  /* 0x6020000038d079f0 */ /* 0x000fe200080018d0 */
        /* <DEDUP_REMOVED lines=53> */
[----:B------:R-:W-:Y:S02]  /*8ef0*/  R2UR UR20, R23 ;  /* 0x00000000171472ca */ /* 0x000fe400000e0000 */
[----:B------:R-:W-:Y:S02]  /*8f00*/  WARPGROUP.DEPBAR.LE gsb0, 0x0 ;  /* 0x00008000000079c5 */ /* 0x000fe40000010000 */
[----:B------:R-:W-:-:S09]  /*8f10*/  WARPGROUP.ARRIVE ;  /* 0x00000000000079c5 */ /* 0x000fd20000000000 */
[----:B------:R-:W-:Y:S01]  /*8f20*/  HGMMA.64x16x16.F32.BF16 R144, gdesc[UR20].tnspA.tnspB, R144, gsb0 ;  /* 0x60200000149079f0 */ /* 0x000fe20008001890 */
[----:B------:R-:W-:Y:S01]  /*8f30*/  UMOV UR8, UR20 ;  /* 0x0000001400087c82 */ /* 0x000fe20008000000 */
[----:B------:R-:W-:Y:S01]  /*8f40*/  UMOV UR9, UR21 ;  /* 0x0000001500097c82 */ /* 0x000fe20008000000 */
[----:B------:R-:W-:Y:S01]  /*8f50*/  IMAD.SHL.U32 R8, R3, 0x4000, RZ ;  /* 0x0000400003087824 */ /* 0x000fe200078e00ff */
[----:B------:R-:W-:Y:S02]  /*8f60*/  WARPGROUP.DEPBAR.LE gsb0, 0x0 ;  /* 0x00008000000079c5 */ /* 0x000fe40000010000 */
[----:B------:R-:W-:-:S06]  /*8f70*/  WARPGROUP.ARRIVE ;  /* 0x00000000000079c5 */ /* 0x000fcc0000000000 */
[----:B------:R-:W-:Y:S01]  /*8f80*/  HGMMA.64x16x16.F32.BF16 R160, gdesc[UR8].tnspA.tnspB, R160, gsb0 ;  /* 0x6020000008a079f0 */ /* 0x000fe200080018a0 */
[----:B------:R-:W-:Y:S02]  /*8f90*/  R2UR UR47, R9 ;  /* 0x00000000092f72ca */ /* 0x000fe400000e0000 */
[----:B---3--:R-:W-:-:S04]  /*8fa0*/  IADD3 R9, P1, R8, R224, RZ ;  /* 0x000000e008097210 */ /* 0x008fc80007f3e0ff */
[----:B----4-:R-:W-:Y:S02]  /*8fb0*/  LEA.HI.X.SX32 R20, R8, R223, 0x1, P1 ;  /* 0x000000df08147211 */ /* 0x010fe400008f0eff */
[----:B------:R-:W-:Y:S01]  /*8fc0*/  LEA R8, P1, R9, UR4, 0x2 ;  /* 0x0000000409087c11 */ /* 0x000fe2000f8210ff */
[----:B------:R-:W-:-:S03]  /*8fd0*/  UMOV UR4, UR20 ;  /* 0x0000001400047c82 */ /* 0x000fc60008000000 */
[----:B------:R-:W-:Y:S01]  /*8fe0*/  LEA.HI.X R9, R9, UR5, R20, 0x2, P1 ;  /* 0x0000000509097c11 */ /* 0x000fe200088f1414 */
[----:B------:R-:W-:Y:S01]  /*8ff0*/  UMOV UR5, UR21 ;  /* 0x0000001500057c82 */ /* 0x000fe20008000000 */
[----:B------:R-:W-:Y:S01]  /*9000*/  UMOV UR12, UR20 ;  /* 0x00000014000c7c82 */ /* 0x000fe20008000000 */
[----:B------:R-:W-:Y:S01]  /*9010*/  UMOV UR13, UR21 ;  /* 0x00000015000d7c82 */ /* 0x000fe20008000000 */
[----:B------:R-:W-:Y:S01]  /*9020*/  UMOV UR16, UR20 ;  /* 0x0000001400107c82 */ /* 0x000fe20008000000 */
[----:B------:R-:W-:Y:S01]  /*9030*/  UMOV UR17, UR21 ;  /* 0x0000001500117c82 */ /* 0x000fe20008000000 */
[----:B------:R-:W-:Y:S01]  /*9040*/  VIADD R22, R22, 0xffff0000 ;  /* 0xffff000016167836 */ /* 0x000fe20000000000 */
[----:B------:R-:W-:Y:S01]  /*9050*/  R2UR UR45, R7 ;  /* 0x00000000072d72ca */ /* 0x000fe200000e0000 */
[----:B------:R-:W-:Y:S02]  /*9060*/  WARPGROUP.DEPBAR.LE gsb0, 0x0 ;  /* 0x00008000000079c5 */ /* 0x000fe40000010000 */
[----:B------:R-:W-:Y:S01]  /*9070*/  WARPGROUP.ARRIVE ;  /* 0x00000000000079c5 */ /* 0x000fe20000000000 */
[----:B------:R1:W-:Y:S01]  /*9080*/  REDG.E.ADD.F32x4.FTZ.RN.STRONG.GPU desc[UR46][R8.64], R24 ;  /* 0x00000018080079a6 */ /* 0x0003e2000c10f7ae */
[----:B------:R-:W-:Y:S01]  /*9090*/  SHF.R.U32.HI R22, RZ, 0x4, R22 ;  /* 0x00000004ff167819 */ /* 0x000fe20000011616 */
[----:B------:R-:W-:-:S03]  /*90a0*/  IMAD.U32 R7, RZ, RZ, UR43 ;  /* 0x0000002bff077e24 */ /* 0x000fc6000f8e00ff */
[----:B------:R-:W-:Y:S01]  /*90b0*/  HGMMA.64x16x16.F32.BF16 R176, gdesc[UR4].tnspA.tnspB, R176, gsb0 ;  /* 0x6020000004b079f0 */ /* 0x000fe200080018b0 */
        /* <DEDUP_REMOVED lines=12> */
[----:B-1----:R-:W-:Y:S01]  /*9180*/  LOP3.LUT R24, R216, 0x80000, RZ, 0xfc, !PT ;  /* 0x00080000d8187812 */ /* 0x002fe200078efcff */
[----:B------:R1:W-:Y:S01]  /*9190*/  REDG.E.ADD.F32x4.FTZ.RN.STRONG.GPU desc[UR46][R8.64+0x800], R28 ;  /* 0x0008001c080079a6 */ /* 0x0003e2000c10f7ae */
[----:B------:R-:W-:-:S02]  /*91a0*/  WARPGROUP.DEPBAR.LE gsb0, 0x0 ;  /* 0x00008000000079c5 */ /* 0x000fc40000010000 */
[----:B------:R-:W-:Y:S01]  /*91b0*/  WARPGROUP.ARRIVE ;  /* 0x00000000000079c5 */ /* 0x000fe20000000000 */
[----:B------:R-:W-:Y:S02]  /*91c0*/  R2UR UR43, R21 ;  /* 0x00000000152b72ca */ /* 0x000fe400000e0000 */
[C---:B------:R-:W-:Y:S01]  /*91d0*/  R2UR UR54, R24.reuse ;  /* 0x00000000183672ca */ /* 0x040fe200000e0000 */
[----:B------:R-:W-:Y:S01]  /*91e0*/  VIADD R20, R24, 0x80 ;  /* 0x0000008018147836 */ /* 0x000fe20000000000 */
[----:B------:R-:W-:Y:S01]  /*91f0*/  UMOV UR57, UR53 ;  /* 0x0000003500397c82 */ /* 0x000fe20008000000 */
[----:B------:R-:W-:Y:S01]  /*9200*/  HGMMA.64x16x16.F32.BF16 R192, gdesc[UR12].tnspA.tnspB, R192, gsb0 ;  /* 0x602000000cc079f0 */ /* 0x000fe200080018c0 */
[----:B------:R-:W-:Y:S01]  /*9210*/  LOP3.LUT R21, R22, 0x3fff, RZ, 0xc0, !PT ;  /* 0x00003fff16157812 */ /* 0x000fe200078ec0ff */
[----:B------:R-:W-:Y:S01]  /*9220*/  UMOV UR9, UR53 ;  /* 0x0000003500097c82 */ /* 0x000fe20008000000 */
[C---:B------:R-:W-:Y:S02]  /*9230*/  VIADD R25, R24.reuse, 0x200 ;  /* 0x0000020018197836 */ /* 0x040fe40000000000 */
[----:B------:R-:W-:Y:S01]  /*9240*/  IMAD.U32 R217, RZ, RZ, UR11 ;  /* 0x0000000bffd97e24 */ /* 0x000fe2000f8e00ff */
[----:B------:R-:W-:Y:S01]  /*9250*/  UMOV UR37, UR25 ;  /* 0x0000001900257c82 */ /* 0x000fe20008000000 */
[----:B------:R-:W-:Y:S01]  /*9260*/  VIADD R26, R24, 0x10 ;  /* 0x00000010181a7836 */ /* 0x000fe20000000000 */
[----:B------:R-:W-:Y:S01]  /*9270*/  UMOV UR33, UR25 ;  /* 0x0000001900217c82 */ /* 0x000fe20008000000 */
[----:B------:R-:W-:Y:S01]  /*9280*/  UMOV UR29, UR25 ;  /* 0x00000019001d7c82 */ /* 0x000fe20008000000 */
[----:B------:R-:W-:Y:S01]  /*9290*/  UMOV UR7, 0x40 ;  /* 0x0000004000077882 */ /* 0x000fe20000000000 */
[----:B------:R1:W-:Y:S01]  /*92a0*/  REDG.E.ADD.F32x4.FTZ.RN.STRONG.GPU desc[UR46][R8.64+0x1000], R32 ;  /* 0x00100020080079a6 */ /* 0x0003e2000c10f7ae */
[----:B------:R-:W-:-:S02]  /*92b0*/  WARPGROUP.DEPBAR.LE gsb0, 0x0 ;  /* 0x00008000000079c5 */ /* 0x000fc40000010000 */
[----:B------:R-:W-:Y:S01]  /*92c0*/  WARPGROUP.ARRIVE ;  /* 0x00000000000079c5 */ /* 0x000fe20000000000 */
[----:B------:R-:W-:Y:S01]  /*92d0*/  IMAD R236, R2, 0x800, R21 ;  /* 0x0000080002ec7824 */ /* 0x000fe200078e0215 */
[----:B------:R-:W-:Y:S01]  /*92e0*/  R2UR UR24, R20 ;  /* 0x00000000141872ca */ /* 0x000fe200000e0000 */
[----:B------:R-:W-:Y:S01]  /*92f0*/  UMOV UR13, UR53 ;  /* 0x00000035000d7c82 */ /* 0x000fe20008000000 */
[----:B------:R-:W-:Y:S01]  /*9300*/  UMOV UR15, 0x40 ;  /* 0x00000040000f7882 */ /* 0x000fe20000000000 */
[----:B------:R-:W-:Y:S01]  /*9310*/  R2UR UR50, R26 ;  /* 0x000000001a3272ca */ /* 0x000fe200000e0000 */
[----:B------:R-:W-:Y:S01]  /*9320*/  HGMMA.64x16x16.F32.BF16 R208, gdesc[UR16].tnspA.tnspB, R208, gsb0 ;  /* 0x6020000010d079f0 */ /* 0x000fe200080018d0 */
[----:B------:R-:W-:Y:S01]  /*9330*/  R2UR UR52, R236 ;  /* 0x00000000ec3472ca */ /* 0x000fe200000e0000 */
[----:B------:R1:W-:Y:S07]  /*9340*/  REDG.E.ADD.F32x4.FTZ.RN.STRONG.GPU desc[UR46][R8.64+0x1800], R36 ;  /* 0x00180024080079a6 */ /* 0x0003ee000c10f7ae */
[----:B------:R-:W-:Y:S01]  /*9350*/  UMOV UR58, UR24 ;  /* 0x00000018003a7c82 */ /* 0x000fe20008000000 */
[----:B------:R-:W-:-:S02]  /*9360*/  VIADD R20, R24, 0x100 ;  /* 0x0000010018147836 */ /* 0x000fc40000000000 */
[----:B------:R-:W-:Y:S01]  /*9370*/  VIADD R26, R24, 0x90 ;  /* 0x00000090181a7836 */ /* 0x000fe20000000000 */
[----:B------:R-:W-:Y:S01]  /*9380*/  UMOV UR19, 0x40 ;  /* 0x0000004000137882 */ /* 0x000fe20000000000 */
[----:B------:R-:W-:Y:S02]  /*9390*/  WARPGROUP.DEPBAR.LE gsb0, 0x0 ;  /* 0x00008000000079c5 */ /* 0x000fe40000010000 */
[----:B------:R-:W-:Y:S01]  /*93a0*/  WARPGROUP.ARRIVE ;  /* 0x00000000000079c5 */ /* 0x000fe20000000000 */
[----:B------:R-:W-:Y:S01]  /*93b0*/  UMOV UR56, UR52 ;  /* 0x0000003400387c82 */ /* 0x000fe20008000000 */
[----:B------:R-:W-:Y:S01]  /*93c0*/  UMOV UR12, UR52 ;  /* 0x00000034000c7c82 */ /* 0x000fe20008000000 */
[----:B------:R-:W-:Y:S01]  /*93d0*/  IMAD.U32 R23, RZ, RZ, UR15 ;  /* 0x0000000fff177e24 */ /* 0x000fe2000f8e00ff */
[----:B------:R1:W-:Y:S02]  /*93e0*/  REDG.E.ADD.F32x4.FTZ.RN.STRONG.GPU desc[UR46][R8.64+0x2000], R40 ;  /* 0x00200028080079a6 */ /* 0x0003e4000c10f7ae */
[----:B------:R-:W-:Y:S01]  /*93f0*/  HGMMA.64x16x16.F32.BF16 R56, gdesc[UR52].tnspA.tnspB, R56, gsb0 ;  /* 0x60200000343879f0 */ /* 0x000fe20008001838 */
[----:B------:R-:W-:Y:S01]  /*9400*/  R2UR UR8, R20 ;  /* 0x00000000140872ca */ /* 0x000fe200000e0000 */
[----:B------:R1:W-:Y:S01]  /*9410*/  REDG.E.ADD.F32x4.FTZ.RN.STRONG.GPU desc[UR46][R8.64+0x2800], R44 ;  /* 0x0028002c080079a6 */ /* 0x0003e2000c10f7ae */
[----:B------:R-:W-:-:S02]  /*9420*/  WARPGROUP.DEPBAR.LE gsb0, 0x0 ;  /* 0x00008000000079c5 */ /* 0x000fc40000010000 */
[----:B------:R-:W-:-:S09]  /*9430*/  WARPGROUP.ARRIVE ;  /* 0x00000000000079c5 */ /* 0x000fd20000000000 */
[----:B------:R-:W-:Y:S01]  /*9440*/  UMOV UR14, UR8 ;  /* 0x00000008000e7c82 */ /* 0x000fe20008000000 */
[----:B------:R-:W-:Y:S01]  /*9450*/  VIADD R20, R24, 0x180 ;  /* 0x0000018018147836 */ /* 0x000fe20000000000 */
[----:B------:R1:W-:Y:S01]  /*9460*/  REDG.E.ADD.F32x4.FTZ.RN.STRONG.GPU desc[UR46][R8.64+0x3000], R48 ;  /* 0x00300030080079a6 */ /* 0x0003e2000c10f7ae */
[----:B------:R-:W-:Y:S03]  /*9470*/  HGMMA.64x16x16.F32.BF16 R64, gdesc[UR56].tnspA.tnspB, R64, gsb0 ;  /* 0x60200000384079f0 */ /* 0x000fe60008001840 */
[----:B------:R-:W-:Y:S01]  /*9480*/  R2UR UR4, R20 ;  /* 0x00000000140472ca */ /* 0x000fe200000e0000 */
[----:B------:R-:W-:Y:S01]  /*9490*/  UMOV UR8, UR52 ;  /* 0x0000003400087c82 */ /* 0x000fe20008000000 */
[----:B------:R-:W-:Y:S01]  /*94a0*/  IMAD.U32 R22, RZ, RZ, UR14 ;  /* 0x0000000eff167e24 */ /* 0x000fe2000f8e00ff */
[----:B------:R1:W-:Y:S01]  /*94b0*/  REDG.E.ADD.F32x4.FTZ.RN.STRONG.GPU desc[UR46][R8.64+0x3800], R52 ;  /* 0x00380034080079a6 */ /* 0x0003e2000c10f7ae */
[----:B------:R-:W-:-:S02]  /*94c0*/  WARPGROUP.DEPBAR.LE gsb0, 0x0 ;  /* 0x00008000000079c5 */ /* 0x000fc40000010000 */
[----:B------:R-:W-:-:S06]  /*94d0*/  WARPGROUP.ARRIVE ;  /* 0x00000000000079c5 */ /* 0x000fcc0000000000 */
[----:B------:R-:W-:Y:S01]  /*94e0*/  HGMMA.64x16x16.F32.BF16 R72, gdesc[UR12].tnspA.tnspB, R72, gsb0 ;  /* 0x602000000c4879f0 */ /* 0x000fe20008001848 */
[----:B------:R-:W-:Y:S02]  /*94f0*/  UMOV UR10, UR4 ;  /* 0x00000004000a7c82 */ /* 0x000fe40008000000 */
[----:B------:R-:W-:Y:S02]  /*9500*/  WARPGROUP.DEPBAR.LE gsb0, 0x0 ;  /* 0x00008000000079c5 */ /* 0x000fe40000010000 */
[----:B------:R-:W-:-:S06]  /*9510*/  WARPGROUP.ARRIVE ;  /* 0x00000000000079c5 */ /* 0x000fcc0000000000 */
[----:B------:R-:W-:Y:S01]  /*9520*/  HGMMA.64x16x16.F32.BF16 R80, gdesc[UR8].tnspA.tnspB, R80, gsb0 ;  /* 0x60200000085079f0 */ /* 0x000fe20008001850 */
[----:B------:R-:W-:Y:S01]  /*9530*/  R2UR UR4, R25 ;  /* 0x00000000190472ca */ /* 0x000fe200000e0000 */
[----:B------:R-:W-:Y:S01]  /*9540*/  IMAD.U32 R216, RZ, RZ, UR10 ;  /* 0x0000000affd87e24 */ /* 0x000fe2000f8e00ff */
[----:B------:R-:W-:Y:S01]  /*9550*/  UMOV UR8, UR52 ;  /* 0x0000003400087c82 */ /* 0x000fe20008000000 */
[----:B------:R-:W-:Y:S01]  /*9560*/  UMOV UR9, UR53 ;  /* 0x0000003500097c82 */ /* 0x000fe20008000000 */
[----:B------:R-:W-:-:S09]  /*9570*/  UMOV UR11, 0x40 ;  /* 0x00000040000b7882 */ /* 0x000fd20000000000 */
[----:B------:R-:W-:Y:S01]  /*9580*/  UMOV UR10, UR4 ;  /* 0x00000004000a7c82 */ /* 0x000fe20008000000 */
[----:B------:R-:W-:Y:S02]  /*9590*/  WARPGROUP.DEPBAR.LE gsb0, 0x0 ;  /* 0x00008000000079c5 */ /* 0x000fe40000010000 */
[----:B------:R-:W-:-:S06]  /*95a0*/  WARPGROUP.ARRIVE ;  /* 0x00000000000079c5 */ /* 0x000fcc0000000000 */
[----:B------:R-:W-:Y:S01]  /*95b0*/  HGMMA.64x16x16.F32.BF16 R88, gdesc[UR8].tnspA.tnspB, R88, gsb0 ;  /* 0x60200000085879f0 */ /* 0x000fe20008001858 */
[----:B------:R-:W-:-:S05]  /*95c0*/  VIADD R25, R236, 0x80 ;  /* 0x00000080ec197836 */ /* 0x000fca0000000000 */
[----:B------:R-:W-:Y:S01]  /*95d0*/  R2UR UR48, R25 ;  /* 0x00000000193072ca */ /* 0x000fe200000e0000 */
[----:B------:R-:W-:Y:S02]  /*95e0*/  WARPGROUP.DEPBAR.LE gsb0, 0x0 ;  /* 0x00008000000079c5 */ /* 0x000fe40000010000 */
[----:B------:R-:W-:-:S10]  /*95f0*/  WARPGROUP.ARRIVE ;  /* 0x00000000000079c5 */ /* 0x000fd40000000000 */
        /* <DEDUP_REMOVED lines=84> */
[----:B------:R-:W-:Y:S01]  /*9b40*/  UMOV UR5, 0x40000040 ;  /* 0x4000004000057882 */ /* 0x000fe20000000000 */
[----:B------:R-:W-:Y:S02]  /*9b50*/  WARPGROUP.DEPBAR.LE gsb0, 0x0 ;  /* 0x00008000000079c5 */ /* 0x000fe40000010000 */
[----:B------:R-:W-:-:S09]  /*9b60*/  WARPGROUP.ARRIVE ;  /* 0x00000000000079c5 */ /* 0x000fd20000000000 */
        /* <DEDUP_REMOVED lines=34> */
[----:B------:R-:W-:Y:S02]  /*9d90*/  IMAD.U32 R20, RZ, RZ, UR58 ;  /* 0x0000003aff147e24 */ /* 0x000fe4000f8e00ff */
[----:B------:R-:W-:Y:S01]  /*9da0*/  IMAD.U32 R21, RZ, RZ, UR59 ;  /* 0x0000003bff157e24 */ /* 0x000fe2000f8e00ff */
[----:B------:R-:W-:Y:S02]  /*9db0*/  WARPGROUP.DEPBAR.LE gsb0, 0x0 ;  /* 0x00008000000079c5 */ /* 0x000fe40000010000 */
[----:B-1----:R-:W-:Y:S05]  /*9dc0*/  @!P0 BRA `(.L_x_708) ;  /* 0x0000000000048947 */ /* 0x002fea0003800000 */
[----:B------:R-:W-:Y:S01]  /*9dd0*/  BPT.TRAP 0x1 ;  /* 0x000000040000795c */ /* 0x000fe20000300000 */
.L_x_708:
        /* <DEDUP_REMOVED lines=22> */
[C---:B------:R-:W-:Y:S01]  /*9f40*/  VIADD R10, R12.reuse, 0x680 ;  /* 0x000006800c0a7836 */ /* 0x040fe20000000000 */
        /* <DEDUP_REMOVED lines=23> */
[----:B-----5:R-:W-:Y:S01]  /*a0c0*/  WARPGROUP.ARRIVE ;  /* 0x00000000000079c5 */ /* 0x020fe20000000000 */
        /* <DEDUP_REMOVED lines=14> */
[----:B------:R1:W-:Y:S01]  /*a1b0*/  REDG.E.ADD.F32x4.FTZ.RN.STRONG.GPU desc[UR46][R8.64+0x4800], R28 ;  /* 0x0048001c080079a6 */ /* 0x0003e2000c10f7ae */
[----:B------:R-:W-:Y:S02]  /*a1c0*/  WARPGROUP.DEPBAR.LE gsb0, 0x0 ;  /* 0x00008000000079c5 */ /* 0x000fe40000010000 */
[----:B------:R-:W-:Y:S01]  /*a1d0*/  WARPGROUP.ARRIVE ;  /* 0x00000000000079c5 */ /* 0x000fe20000000000 */
[----:B------:R-:W-:Y:S01]  /*a1e0*/  VIADD R4, R236, 0x500 ;  /* 0x00000500ec047836 */ /* 0x000fe20000000000 */
        /* <DEDUP_REMOVED lines=17> */
[----:B------:R-:W-:Y:S02]  /*a300*/  UMOV UR32, UR24 ;  /* 0x0000001800207c82 */ /* 0x000fe40008000000 */
        /* <DEDUP_REMOVED lines=74> */
.L_x_709:
[----:B------:R-:W-:Y:S01]  /*a7b0*/  VIADD R3, R3, 0x1 ;  /* 0x0000000103037836 */ /* 0x000fe20000000000 */
[----:B------:R-:W-:Y:S01]  /*a7c0*/  LOP3.LUT R230, R230, 0x1, RZ, 0x3c, !PT ;  /* 0x00000001e6e67812 */ /* 0x000fe200078e3cff */
        /* <DEDUP_REMOVED lines=92> */
.L_x_697:
        /* <DEDUP_REMOVED lines=23> */
.L_x_712:
        /* <DEDUP_REMOVED lines=20> */
.L_x_713:
        /* <DEDUP_REMOVED lines=18> */
.L_x_714:
        /* <DEDUP_REMOVED lines=18> */
.L_x_715:
        /* <DEDUP_REMOVED lines=138> */
[----:B------:R-:W-:Y:S01]  /*bb20*/  ULDC.64 UR6, c[0x0][0x198] ;  /* 0x0000660000067ab9 */ /* 0x000fe20000000a00 */
[----:B------:R-:W-:Y:S02]  /*bb30*/  UIADD3 UR40, UR37, 0xa000, URZ ;  /* 0x0000a00025287890 */ /* 0x000fe4000fffe03f */
[----:B------:R-:W-:Y:S02]  /*bb40*/  UIADD3 UR4, UP0, UR6, 0x770, URZ ;  /* 0x0000077006047890 */ /* 0x000fe4000ff1e03f */
[----:B------:R-:W-:Y:S02]  /*bb50*/  UIMAD UR42, UR45, 0x50, URZ ;  /* 0x000000502d2a78a4 */ /* 0x000fe4000f8e023f */
[----:B------:R-:W-:Y:S02]  /*bb60*/  UIADD3.X UR5, URZ, UR7, URZ, UP0, !UPT ;  /* 0x000000073f057290 */ /* 0x000fe400087fe43f */
[----:B------:R-:W-:Y:S02]  /*bb70*/  UIADD3 UR32, UR37, 0xc800, URZ ;  /* 0x0000c80025207890 */ /* 0x000fe4000fffe03f */
[----:B------:R-:W-:-:S02]  /*bb80*/  UIADD3 UR16, UR37, 0xf000, URZ ;  /* 0x0000f00025107890 */ /* 0x000fc4000fffe03f */
[----:B------:R-:W-:Y:S02]  /*bb90*/  UIADD3 UR8, UR37, 0x11800, URZ ;  /* 0x0001180025087890 */ /* 0x000fe4000fffe03f */
[----:B------:R-:W-:Y:S01]  /*bba0*/  UIADD3 UR6, UP0, UR6, 0x670, URZ ;  /* 0x0000067006067890 */ /* 0x000fe2000ff1e03f */
[----:B------:R-:W-:Y:S01]  /*bbb0*/  UMOV UR41, URZ ;  /* 0x0000003f00297c82 */ /* 0x000fe20008000000 */
[----:B------:R-:W-:Y:S01]  /*bbc0*/  UMOV UR33, 0x40 ;  /* 0x0000004000217882 */ /* 0x000fe20000000000 */
[----:B------:R-:W-:Y:S01]  /*bbd0*/  UMOV UR35, UR43 ;  /* 0x0000002b00237c82 */ /* 0x000fe20008000000 */
[----:B------:R-:W-:Y:S01]  /*bbe0*/  UMOV UR36, UR44 ;  /* 0x0000002c00247c82 */ /* 0x000fe20008000000 */
[----:B------:R-:W-:Y:S01]  /*bbf0*/  UMOV UR34, UR42 ;  /* 0x0000002a00227c82 */ /* 0x000fe20008000000 */
[----:B------:R-:W-:Y:S01]  /*bc00*/  UMOV UR17, 0x80 ;  /* 0x0000008000117882 */ /* 0x000fe20000000000 */
[----:B------:R-:W-:Y:S01]  /*bc10*/  UMOV UR19, UR43 ;  /* 0x0000002b00137c82 */ /* 0x000fe20008000000 */
[----:B------:R-:W-:Y:S01]  /*bc20*/  UMOV UR20, UR44 ;  /* 0x0000002c00147c82 */ /* 0x000fe20008000000 */
[----:B------:R1:W-:Y:S01]  /*bc30*/  UTMASTG.4D [UR40], [UR4] ;  /* 0x00000028040073b5 */ /* 0x0003e20008018000 */
[----:B------:R-:W-:Y:S01]  /*bc40*/  UMOV UR18, UR42 ;  /* 0x0000002a00127c82 */ /* 0x000fe20008000000 */
[----:B------:R-:W-:Y:S01]  /*bc50*/  UMOV UR9, 0xc0 ;  /* 0x000000c000097882 */ /* 0x000fe20000000000 */
[----:B------:R-:W-:Y:S01]  /*bc60*/  UMOV UR11, UR43 ;  /* 0x0000002b000b7c82 */ /* 0x000fe20008000000 */
[----:B------:R-:W-:Y:S01]  /*bc70*/  UMOV UR12, UR44 ;  /* 0x0000002c000c7c82 */ /* 0x000fe20008000000 */
[----:B------:R-:W-:Y:S01]  /*bc80*/  UMOV UR10, UR42 ;  /* 0x0000002a000a7c82 */ /* 0x000fe20008000000 */
[----:B------:R-:W-:Y:S01]  /*bc90*/  UIADD3.X UR7, URZ, UR7, URZ, UP0, !UPT ;  /* 0x000000073f077290 */ /* 0x000fe200087fe43f */
[----:B------:R-:W-:Y:S01]  /*bca0*/  UTMASTG.4D [UR32], [UR4] ;  /* 0x00000020040073b5 */ /* 0x000fe20008018000 */
[----:B------:R-:W-:Y:S01]  /*bcb0*/  UIADD3 UR24, UR37, 0x2800, URZ ;  /* 0x0000280025187890 */ /* 0x000fe2000fffe03f */
[----:B------:R-:W-:Y:S01]  /*bcc0*/  UMOV UR25, 0x40 ;  /* 0x0000004000197882 */ /* 0x000fe20000000000 */
[----:B------:R-:W-:Y:S01]  /*bcd0*/  UMOV UR27, UR43 ;  /* 0x0000002b001b7c82 */ /* 0x000fe20008000000 */
[----:B------:R-:W-:Y:S01]  /*bce0*/  UMOV UR28, UR44 ;  /* 0x0000002c001c7c82 */ /* 0x000fe20008000000 */
[----:B------:R-:W-:Y:S01]  /*bcf0*/  UMOV UR26, UR42 ;  /* 0x0000002a001a7c82 */ /* 0x000fe20008000000 */
[----:B------:R3:W-:Y:S01]  /*bd00*/  UTMASTG.4D [UR16], [UR4] ;  /* 0x00000010040073b5 */ /* 0x0007e20008018000 */
[----:B-1----:R-:W-:Y:S01]  /*bd10*/  UMOV UR40, UR37 ;  /* 0x0000002500287c82 */ /* 0x002fe20008000000 */
[----:B------:R1:W-:Y:S01]  /*bd20*/  UTMASTG.4D [UR8], [UR4] ;  /* 0x00000008040073b5 */ /* 0x0003e20008018000 */
[----:B------:R4:W-:Y:S01]  /*bd30*/  UTMASTG.4D [UR40], [UR6] ;  /* 0x00000028060073b5 */ /* 0x0009e20008018000 */
[----:B---3--:R-:W-:Y:S01]  /*bd40*/  UIADD3 UR16, UR37, 0x5000, URZ ;  /* 0x0000500025107890 */ /* 0x008fe2000fffe03f */
[----:B------:R4:W-:Y:S01]  /*bd50*/  UTMASTG.4D [UR24], [UR6] ;  /* 0x00000018060073b5 */ /* 0x0009e20008018000 */
[----:B-1----:R-:W-:-:S07]  /*bd60*/  UIADD3 UR8, UR37, 0x7800, URZ ;  /* 0x0000780025087890 */ /* 0x002fce000fffe03f */
[----:B------:R4:W-:Y:S02]  /*bd70*/  UTMASTG.4D [UR16], [UR6] ;  /* 0x00000010060073b5 */ /* 0x0009e40008018000 */
[----:B------:R4:W-:Y:S02]  /*bd80*/  UTMASTG.4D [UR8], [UR6] ;  /* 0x00000008060073b5 */ /* 0x0009e40008018000 */
[----:B----4-:R0:W-:Y:S02]  /*bd90*/  UTMACMDFLUSH ;  /* 0x00000000000079b7 */ /* 0x0101e40000000000 */
.L_x_717:
[----:B------:R-:W-:Y:S05]  /*bda0*/  BSYNC B0 ;  /* 0x0000000000007941 */ /* 0x000fea0003800000 */
.L_x_716:
[----:B------:R-:W-:-:S04]  /*bdb0*/  DEPBAR.LE SB0, 0x0 ;  /* 0x000080000000791a */ /* 0x000fc80000000000 */
[----:B------:R-:W-:Y:S05]  /*bdc0*/  EXIT ;  /* 0x000000000000794d */ /* 0x000fea0003800000 */
.L_x_711:
[----:B------:R-:W2:Y:S01]  /*bdd0*/  S2R R0, SR_TID.X ;  /* 0x0000000000007919 */ /* 0x000ea20000002100 */
[----:B------:R-:W3:Y:S01]  /*bde0*/  LDC.64 R2, c[0x0][0x820] ;  /* 0x00020800ff027b82 */ /* 0x000ee20000000a00 */
[----:B------:R-:W-:Y:S01]  /*bdf0*/  ULDC.64 UR4, c[0x0][0x808] ;  /* 0x0002020000047ab9 */ /* 0x000fe20000000a00 */
[----:B------:R-:W-:Y:S01]  /*be00*/  USHF.R.S32.HI UR8, URZ, 0x1f, UR43 ;  /* 0x0000001f3f087899 */ /* 0x000fe2000801142b */
[----:B------:R-:W-:Y:S01]  /*be10*/  IMAD.U32 R9, RZ, RZ, UR45 ;  /* 0x0000002dff097e24 */ /* 0x000fe2000f8e00ff */
[----:B------:R-:W-:Y:S01]  /*be20*/  UIMAD UR4, UR45, -0x50, UR4 ;  /* 0xffffffb02d0478a4 */ /* 0x000fe2000f8e0204 */
[----:B------:R-:W-:Y:S01]  /*be30*/  BSSY B0, `(.L_x_718) ;  /* 0x000002d000007945 */ /* 0x000fe20003800000 */
[----:B------:R-:W-:Y:S02]  /*be40*/  USHF.R.S32.HI UR9, URZ, 0x1f, UR44 ;  /* 0x0000001f3f097899 */ /* 0x000fe4000801142c */
[----:B------:R-:W4:Y:S08]  /*be50*/  LDC.64 R10, c[0x0][0x828] ;  /* 0x00020a00ff0a7b82 */ /* 0x000f300000000a00 */
[----:B-1----:R-:W1:Y:S08]  /*be60*/  LDC.64 R16, c[0x0][0x850] ;  /* 0x00021400ff107b82 */ /* 0x002e700000000a00 */
[----:B------:R-:W1:Y:S01]  /*be70*/  LDC.64 R18, c[0x0][0x858] ;  /* 0x00021600ff127b82 */ /* 0x000e620000000a00 */
[----:B--2---:R-:W-:-:S05]  /*be80*/  VIADD R5, R0, 0xffffff80 ;  /* 0xffffff8000057836 */ /* 0x004fca0000000000 */
[----:B------:R-:W-:-:S04]  /*be90*/  SHF.R.S32.HI R0, RZ, 0x1f, R5 ;  /* 0x0000001fff007819 */ /* 0x000fc80000011405 */
[----:B------:R-:W-:-:S04]  /*bea0*/  LEA.HI R4, R0, R5, RZ, 0x5 ;  /* 0x0000000500047211 */ /* 0x000fc800078f28ff */
[----:B------:R-:W-:Y:S02]  /*beb0*/  LOP3.LUT R0, R4, 0x1fffffe0, RZ, 0xc0, !PT ;  /* 0x1fffffe004007812 */ /* 0x000fe400078ec0ff */
[----:B------:R-:W-:-:S03]  /*bec0*/  SHF.R.S32.HI R4, RZ, 0x5, R4 ;  /* 0x00000005ff047819 */ /* 0x000fc60000011404 */
[----:B------:R-:W-:Y:S01]  /*bed0*/  IMAD.IADD R0, R5, 0x1, -R0 ;  /* 0x0000000105007824 */ /* 0x000fe200078e0a00 */
[C---:B------:R-:W-:Y:S01]  /*bee0*/  ISETP.GE.AND P6, PT, R4.reuse, UR4, PT ;  /* 0x0000000404007c0c */ /* 0x040fe2000bfc6270 */
[----:B------:R-:W-:Y:S02]  /*bef0*/  VIADD R5, R4, 0x8 ;  /* 0x0000000804057836 */ /* 0x000fe40000000000 */
[----:B------:R-:W-:Y:S02]  /*bf00*/  IMAD.SHL.U32 R6, R0, 0x8, RZ ;  /* 0x0000000800067824 */ /* 0x000fe400078e00ff */
[----:B---3--:R-:W-:Y:S01]  /*bf10*/  IMAD R0, R2, UR8, RZ ;  /* 0x0000000802007c24 */ /* 0x008fe2000f8e02ff */
[----:B------:R-:W-:Y:S01]  /*bf20*/  ISETP.GE.AND P5, PT, R5, UR4, PT ;  /* 0x0000000405007c0c */ /* 0x000fe2000bfa6270 */
[----:B------:R-:W-:Y:S01]  /*bf30*/  VIADD R8, R4, 0x10 ;  /* 0x0000001004087836 */ /* 0x000fe20000000000 */
[----:B------:R-:W-:Y:S01]  /*bf40*/  SHF.R.S32.HI R7, RZ, 0x1f, R6 ;  /* 0x0000001fff077819 */ /* 0x000fe20000011406 */
[----:B------:R-:W-:Y:S01]  /*bf50*/  IMAD R5, R3, UR43, R0 ;  /* 0x0000002b03057c24 */ /* 0x000fe2000f8e0200 */
[----:B------:R-:W-:Y:S01]  /*bf60*/  ISETP.GE.OR P2, PT, R6, UR5, P6 ;  /* 0x0000000506007c0c */ /* 0x000fe2000b746670 */
[----:B------:R-:W-:Y:S01]  /*bf70*/  VIADD R0, R4, 0x18 ;  /* 0x0000001804007836 */ /* 0x000fe20000000000 */
[----:B------:R-:W-:Y:S01]  /*bf80*/  ISETP.GE.AND P4, PT, R8, UR4, PT ;  /* 0x0000000408007c0c */ /* 0x000fe2000bf86270 */
[----:B------:R-:W-:Y:S01]  /*bf90*/  IMAD.WIDE.U32 R2, R2, UR43, R6 ;  /* 0x0000002b02027c25 */ /* 0x000fe2000f8e0006 */
[----:B------:R-:W-:-:S02]  /*bfa0*/  ISETP.GE.OR P1, PT, R6, UR5, P5 ;  /* 0x0000000506007c0c */ /* 0x000fc4000af26670 */
[----:B------:R-:W-:Y:S01]  /*bfb0*/  ISETP.GE.AND P3, PT, R0, UR4, PT ;  /* 0x0000000400007c0c */ /* 0x000fe2000bf66270 */
[----:B------:R-:W-:Y:S01]  /*bfc0*/  IMAD.IADD R3, R3, 0x1, R5 ;  /* 0x0000000103037824 */ /* 0x000fe200078e0205 */
[----:B------:R-:W-:Y:S01]  /*bfd0*/  SHF.R.S32.HI R5, RZ, 0x1f, R4 ;  /* 0x0000001fff057819 */ /* 0x000fe20000011404 */
[----:B----4-:R-:W-:Y:S02]  /*bfe0*/  IMAD R0, R10, UR9, RZ ;  /* 0x000000090a007c24 */ /* 0x010fe4000f8e02ff */
[----:B------:R-:W-:Y:S02]  /*bff0*/  VIADD R8, R4, 0x20 ;  /* 0x0000002004087836 */ /* 0x000fe40000000000 */
[----:B------:R-:W-:Y:S02]  /*c000*/  IMAD R11, R11, UR44, R0 ;  /* 0x0000002c0b0b7c24 */ /* 0x000fe4000f8e0200 */
[----:B------:R-:W-:Y:S01]  /*c010*/  IMAD.WIDE.U32 R14, R10, UR44, R2 ;  /* 0x0000002c0a0e7c25 */ /* 0x000fe2000f8e0002 */
[----:B------:R-:W-:-:S03]  /*c020*/  ISETP.GE.AND P0, PT, R8, UR4, PT ;  /* 0x0000000408007c0c */ /* 0x000fc6000bf06270 */
[----:B------:R-:W-:-:S04]  /*c030*/  IMAD.WIDE R2, R9, 0x50, R4 ;  /* 0x0000005009027825 */ /* 0x000fc800078e0204 */
[----:B------:R-:W-:Y:S01]  /*c040*/  IMAD.IADD R11, R15, 0x1, R11 ;  /* 0x000000010f0b7824 */ /* 0x000fe200078e020b */
[----:B-1----:R-:W-:Y:S06]  /*c050*/  @P2 BRA `(.L_x_719) ;  /* 0x0000000000282947 */ /* 0x002fec0003800000 */
        /* <DEDUP_REMOVED lines=10> */
.L_x_719:
[----:B------:R-:W-:Y:S05]  /*c100*/  BSYNC B0 ;  /* 0x0000000000007941 */ /* 0x000fea0003800000 */
.L_x_718:
[----:B------:R-:W-:Y:S01]  /*c110*/  BSSY B0, `(.L_x_720) ;  /* 0x0000010000007945 */ /* 0x000fe20003800000 */
[----:B------:R-:W-:-:S03]  /*c120*/  ISETP.GE.OR P2, PT, R6, UR5, P4 ;  /* 0x0000000506007c0c */ /* 0x000fc6000a746670 */
[----:B------:R-:W-:Y:S10]  /*c130*/  @P1 BRA `(.L_x_721) ;  /* 0x0000000000341947 */ /* 0x000ff40003800000 */
        /* <DEDUP_REMOVED lines=13> */
.L_x_721:
[----:B------:R-:W-:Y:S05]  /*c210*/  BSYNC B0 ;  /* 0x0000000000007941 */ /* 0x000fea0003800000 */
.L_x_720:
[----:B------:R-:W-:Y:S01]  /*c220*/  BSSY B0, `(.L_x_722) ;  /* 0x0000010000007945 */ /* 0x000fe20003800000 */
[----:B------:R-:W-:-:S03]  /*c230*/  ISETP.GE.OR P1, PT, R6, UR5, P3 ;  /* 0x0000000506007c0c */ /* 0x000fc60009f26670 */
[----:B------:R-:W-:Y:S10]  /*c240*/  @P2 BRA `(.L_x_723) ;  /* 0x0000000000342947 */ /* 0x000ff40003800000 */
[----:B-12---:R-:W-:Y:S01]  /*c250*/  IADD3 R13, P2, R2, 0x10, RZ ;  /* 0x00000010020d7810 */ /* 0x006fe20007f5e0ff */
        /* <DEDUP_REMOVED lines=12> */
.L_x_723:
[----:B------:R-:W-:Y:S05]  /*c320*/  BSYNC B0 ;  /* 0x0000000000007941 */ /* 0x000fea0003800000 */
.L_x_722:
[----:B------:R-:W-:Y:S01]  /*c330*/  BSSY B0, `(.L_x_724) ;  /* 0x0000011000007945 */ /* 0x000fe20003800000 */
[----:B------:R-:W-:Y:S01]  /*c340*/  ISETP.GE.OR P2, PT, R6, UR5, P0 ;  /* 0x0000000506007c0c */ /* 0x000fe20008746670 */
[----:B-123--:R-:W-:Y:S02]  /*c350*/  VIADD R12, R4, 0x28 ;  /* 0x00000028040c7836 */ /* 0x00efe40000000000 */
[----:B------:R-:W-:Y:S10]  /*c360*/  @P1 BRA `(.L_x_725) ;  /* 0x0000000000341947 */ /* 0x000ff40003800000 */
        /* <DEDUP_REMOVED lines=13> */
.L_x_725:
[----:B------:R-:W-:Y:S05]  /*c440*/  BSYNC B0 ;  /* 0x0000000000007941 */ /* 0x000fea0003800000 */
.L_x_724:
[----:B------:R-:W-:Y:S01]  /*c450*/  BSSY B0, `(.L_x_726) ;  /* 0x0000010000007945 */ /* 0x000fe20003800000 */
[----:B------:R-:W-:-:S03]  /*c460*/  ISETP.GE.AND P1, PT, R12, UR4, PT ;  /* 0x000000040c007c0c */ /* 0x000fc6000bf26270 */
        /* <DEDUP_REMOVED lines=14> */
.L_x_727:
[----:B------:R-:W-:Y:S05]  /*c550*/  BSYNC B0 ;  /* 0x0000000000007941 */ /* 0x000fea0003800000 */
.L_x_726:
[----:B------:R-:W-:Y:S01]  /*c560*/  ISETP.GE.OR P2, PT, R6, UR5, P1 ;  /* 0x0000000506007c0c */ /* 0x000fe20008f46670 */
[----:B------:R-:W-:Y:S01]  /*c570*/  ULDC UR6, c[0x0][0x83c] ;  /* 0x00020f0000067ab9 */ /* 0x000fe20000000800 */
[----:B------:R-:W-:Y:S01]  /*c580*/  BSSY B0, `(.L_x_728) ;  /* 0x0000010000007945 */ /* 0x000fe20003800000 */
[----:B--2---:R-:W-:-:S10]  /*c590*/  VIADD R12, R4, 0x30 ;  /* 0x00000030040c7836 */ /* 0x004fd40000000000 */
        /* <DEDUP_REMOVED lines=14> */
.L_x_729:
[----:B------:R-:W-:Y:S05]  /*c680*/  BSYNC B0 ;  /* 0x0000000000007941 */ /* 0x000fea0003800000 */
.L_x_728:
[----:B------:R-:W-:Y:S01]  /*c690*/  ISETP.GE.OR P3, PT, R6, UR6, P3 ;  /* 0x0000000606007c0c */ /* 0x000fe20009f66670 */
[----:B------:R-:W-:Y:S01]  /*c6a0*/  BSSY B0, `(.L_x_730) ;  /* 0x000001c000007945 */ /* 0x000fe20003800000 */
[----:B------:R-:W-:Y:S01]  /*c6b0*/  ISETP.GE.AND P2, PT, R12, UR4, PT ;  /* 0x000000040c007c0c */ /* 0x000fe2000bf46270 */
[----:B------:R-:W-:Y:S01]  /*c6c0*/  VIADD R12, R4, 0x38 ;  /* 0x00000038040c7836 */ /* 0x000fe20000000000 */
[----:B------:R-:W-:Y:S02]  /*c6d0*/  P2R R23, PR, RZ, 0x8 ;  /* 0x00000008ff177803 */ /* 0x000fe40000000000 */
[C---:B------:R-:W-:Y:S02]  /*c6e0*/  ISETP.GE.OR P3, PT, R6.reuse, UR5, P2 ;  /* 0x0000000506007c0c */ /* 0x040fe40009766670 */
[C---:B------:R-:W-:Y:S02]  /*c6f0*/  ISETP.GE.OR P6, PT, R6.reuse, UR6, P6 ;  /* 0x0000000606007c0c */ /* 0x040fe4000b7c6670 */
[----:B------:R-:W-:-:S02]  /*c700*/  ISETP.GE.OR P5, PT, R6, UR6, P5 ;  /* 0x0000000606007c0c */ /* 0x000fc4000afa6670 */
[C---:B------:R-:W-:Y:S02]  /*c710*/  ISETP.GE.OR P4, PT, R6.reuse, UR6, P4 ;  /* 0x0000000606007c0c */ /* 0x040fe4000a786670 */
[----:B-12---:R-:W-:Y:S02]  /*c720*/  P2R R20, PR, RZ, 0x40 ;  /* 0x00000040ff147803 */ /* 0x006fe40000000000 */
[----:B------:R-:W-:Y:S02]  /*c730*/  P2R R21, PR, RZ, 0x20 ;  /* 0x00000020ff157803 */ /* 0x000fe40000000000 */
[C---:B------:R-:W-:Y:S02]  /*c740*/  ISETP.GE.OR P0, PT, R6.reuse, UR6, P0 ;  /* 0x0000000606007c0c */ /* 0x040fe40008706670 */
[----:B------:R-:W-:Y:S02]  /*c750*/  P2R R22, PR, RZ, 0x10 ;  /* 0x00000010ff167803 */ /* 0x000fe40000000000 */
[----:B------:R-:W-:-:S02]  /*c760*/  ISETP.GE.OR P1, PT, R6, UR6, P1 ;  /* 0x0000000606007c0c */ /* 0x000fc40008f26670 */
[----:B------:R-:W-:Y:S01]  /*c770*/  ISETP.GE.OR P2, PT, R6, UR6, P2 ;  /* 0x0000000606007c0c */ /* 0x000fe20009746670 */
[----:B------:R-:W-:-:S12]  /*c780*/  @P3 BRA `(.L_x_731) ;  /* 0x0000000000343947 */ /* 0x000fd80003800000 */
        /* <DEDUP_REMOVED lines=13> */
.L_x_731:
[----:B------:R-:W-:Y:S05]  /*c860*/  BSYNC B0 ;  /* 0x0000000000007941 */ /* 0x000fea0003800000 */
.L_x_730:
[----:B------:R-:W-:Y:S01]  /*c870*/  ISETP.GE.AND P3, PT, R12, UR4, PT ;  /* 0x000000040c007c0c */ /* 0x000fe2000bf66270 */
[----:B------:R-:W-:Y:S01]  /*c880*/  IMAD R0, R16, UR8, RZ ;  /* 0x0000000810007c24 */ /* 0x000fe2000f8e02ff */
[----:B------:R-:W-:Y:S01]  /*c890*/  BSSY B0, `(.L_x_732) ;  /* 0x0000013000007945 */ /* 0x000fe20003800000 */
[----:B------:R-:W-:Y:S01]  /*c8a0*/  VIADD R12, R4, 0x40 ;  /* 0x00000040040c7836 */ /* 0x000fe20000000000 */
[C---:B------:R-:W-:Y:S01]  /*c8b0*/  ISETP.GE.OR P4, PT, R6.reuse, UR5, P3 ;  /* 0x0000000506007c0c */ /* 0x040fe20009f86670 */
[----:B------:R-:W-:Y:S01]  /*c8c0*/  IMAD R17, R17, UR43, R0 ;  /* 0x0000002b11117c24 */ /* 0x000fe2000f8e0200 */
[----:B------:R-:W-:-:S11]  /*c8d0*/  ISETP.GE.OR P3, PT, R6, UR6, P3 ;  /* 0x0000000606007c0c */ /* 0x000fd60009f66670 */
        /* <DEDUP_REMOVED lines=14> */
.L_x_733:
[----:B------:R-:W-:Y:S05]  /*c9c0*/  BSYNC B0 ;  /* 0x0000000000007941 */ /* 0x000fea0003800000 */
.L_x_732:
[----:B------:R-:W-:Y:S01]  /*c9d0*/  ISETP.GE.AND P4, PT, R12, UR4, PT ;  /* 0x000000040c007c0c */ /* 0x000fe2000bf86270 */
[----:B------:R-:W-:Y:S01]  /*c9e0*/  IMAD.WIDE.U32 R8, R16, UR43, R6 ;  /* 0x0000002b10087c25 */ /* 0x000fe2000f8e0006 */
[----:B------:R-:W-:Y:S02]  /*c9f0*/  BSSY B0, `(.L_x_734) ;  /* 0x0000013000007945 */ /* 0x000fe40003800000 */
[----:B------:R-:W-:Y:S01]  /*ca00*/  ISETP.GE.OR P5, PT, R6, UR5, P4 ;  /* 0x0000000506007c0c */ /* 0x000fe2000a7a6670 */
[----:B------:R-:W-:Y:S01]  /*ca10*/  VIADD R0, R4, 0x48 ;  /* 0x0000004804007836 */ /* 0x000fe20000000000 */
[----:B------:R-:W-:Y:S01]  /*ca20*/  ISETP.GE.OR P4, PT, R6, UR6, P4 ;  /* 0x0000000606007c0c */ /* 0x000fe2000a786670 */
[----:B------:R-:W-:-:S10]  /*ca30*/  IMAD.IADD R13, R9, 0x1, R17 ;  /* 0x00000001090d7824 */ /* 0x000fd400078e0211 */
        /* <DEDUP_REMOVED lines=14> */
.L_x_735:
[----:B------:R-:W-:Y:S05]  /*cb20*/  BSYNC B0 ;  /* 0x0000000000007941 */ /* 0x000fea0003800000 */
.L_x_734:
[----:B------:R-:W-:Y:S01]  /*cb30*/  ISETP.GE.AND P6, PT, R0, UR4, PT ;  /* 0x0000000400007c0c */ /* 0x000fe2000bfc6270 */
[----:B------:R-:W-:Y:S01]  /*cb40*/  IMAD R0, R18, UR9, RZ ;  /* 0x0000000912007c24 */ /* 0x000fe2000f8e02ff */
[----:B------:R-:W-:Y:S01]  /*cb50*/  BSSY B0, `(.L_x_736) ;  /* 0x0000014000007945 */ /* 0x000fe20003800000 */
[----:B------:R-:W-:Y:S01]  /*cb60*/  IMAD.MOV.U32 R12, RZ, RZ, R8 ;  /* 0x000000ffff0c7224 */ /* 0x000fe200078e0008 */
[C---:B------:R-:W-:Y:S01]  /*cb70*/  ISETP.GE.OR P5, PT, R6.reuse, UR5, P6 ;  /* 0x0000000506007c0c */ /* 0x040fe2000b7a6670 */
        /* <DEDUP_REMOVED lines=17> */
.L_x_737:
[----:B------:R-:W-:Y:S05]  /*cc90*/  BSYNC B0 ;  /* 0x0000000000007941 */ /* 0x000fea0003800000 */
.L_x_736:
[----:B------:R-:W-:Y:S01]  /*cca0*/  ISETP.NE.AND P5, PT, R20, RZ, PT ;  /* 0x000000ff1400720c */ /* 0x000fe20003fa5270 */
[----:B------:R-:W-:Y:S01]  /*ccb0*/  BSSY B0, `(.L_x_738) ;  /* 0x000000d000007945 */ /* 0x000fe20003800000 */
[----:B----4-:R-:W-:-:S11]  /*ccc0*/  IMAD.IADD R7, R13, 0x1, R9 ;  /* 0x000000010d077824 */ /* 0x010fd600078e0209 */
        /* <DEDUP_REMOVED lines=11> */
.L_x_739:
[----:B------:R-:W-:Y:S05]  /*cd80*/  BSYNC B0 ;  /* 0x0000000000007941 */ /* 0x000fea0003800000 */
.L_x_738:
[----:B------:R-:W-:Y:S01]  /*cd90*/  ISETP.NE.AND P5, PT, R21, RZ, PT ;  /* 0x000000ff1500720c */ /* 0x000fe20003fa5270 */
[----:B------:R-:W-:-:S12]  /*cda0*/  BSSY B0, `(.L_x_740) ;  /* 0x000000f000007945 */ /* 0x000fd80003800000 */
[----:B------:R-:W-:Y:S05]  /*cdb0*/  @P5 BRA `(.L_x_741) ;  /* 0x0000000000345947 */ /* 0x000fea0003800000 */
[----:B----4-:R-:W-:Y:S01]  /*cdc0*/  IADD3 R9, P5, R2, 0x8, RZ ;  /* 0x0000000802097810 */ /* 0x010fe20007fbe0ff */
        /* <DEDUP_REMOVED lines=12> */
.L_x_741:
[----:B------:R-:W-:Y:S05]  /*ce90*/  BSYNC B0 ;  /* 0x0000000000007941 */ /* 0x000fea0003800000 */
.L_x_740:
        /* <DEDUP_REMOVED lines=16> */
.L_x_743:
[----:B------:R-:W-:Y:S05]  /*cfa0*/  BSYNC B0 ;  /* 0x0000000000007941 */ /* 0x000fea0003800000 */
.L_x_742:
        /* <DEDUP_REMOVED lines=16> */
.L_x_745:
[----:B------:R-:W-:Y:S05]  /*d0b0*/  BSYNC B0 ;  /* 0x0000000000007941 */ /* 0x000fea0003800000 */
.L_x_744:
[----:B------:R-:W-:Y:S04]  /*d0c0*/  BSSY B0, `(.L_x_746) ;  /* 0x000000f000007945 */ /* 0x000fe80003800000 */
        /* <DEDUP_REMOVED lines=14> */
.L_x_747:
[----:B------:R-:W-:Y:S05]  /*d1b0*/  BSYNC B0 ;  /* 0x0000000000007941 */ /* 0x000fea0003800000 */
.L_x_746:
        /* <DEDUP_REMOVED lines=15> */
.L_x_749:
[----:B------:R-:W-:Y:S05]  /*d2b0*/  BSYNC B0 ;  /* 0x0000000000007941 */ /* 0x000fea0003800000 */
.L_x_748:
        /* <DEDUP_REMOVED lines=15> */
.L_x_751:
[----:B------:R-:W-:Y:S05]  /*d3b0*/  BSYNC B0 ;  /* 0x0000000000007941 */ /* 0x000fea0003800000 */
.L_x_750:
        /* <DEDUP_REMOVED lines=15> */
.L_x_753:
[----:B------:R-:W-:Y:S05]  /*d4b0*/  BSYNC B0 ;  /* 0x0000000000007941 */ /* 0x000fea0003800000 */
.L_x_752:
        /* <DEDUP_REMOVED lines=15> */
.L_x_755:
[----:B------:R-:W-:Y:S05]  /*d5b0*/  BSYNC B0 ;  /* 0x0000000000007941 */ /* 0x000fea0003800000 */
.L_x_754:
        /* <DEDUP_REMOVED lines=15> */
.L_x_757:
[----:B------:R-:W-:Y:S05]  /*d6b0*/  BSYNC B0 ;  /* 0x0000000000007941 */ /* 0x000fea0003800000 */
.L_x_756:
[----:B------:R-:W-:Y:S05]  /*d6c0*/  EXIT ;  /* 0x000000000000794d */ /* 0x000fea0003800000 */
.L_x_693:
[----:B------:R-:W-:-:S08]  /*d6d0*/  NOP ;  /* 0x0000000000007918 */ /* 0x000fd00000000000 */
[----:B------:R-:W1:-:S00]  /*d6e0*/  USETMAXREG.DEALLOC.CTAPOOL 0x18 ;  /* 0x00000018000079c8 */ /* 0x000e4000080e0500 */
[----:B-1----:R-:W-:Y:S01]  /*d6f0*/  LOP3.LUT R2, R2, 0x3, RZ, 0xc0, !PT ;  /* 0x0000000302027812 */ /* 0x002fe200078ec0ff */
[----:B------:R-:W-:Y:S05]  /*d700*/  BSSY B0, `(.L_x_758) ;  /* 0x00001c8000007945 */ /* 0x000fea0003800000 */
[----:B------:R-:W1:Y:S02]  /*d710*/  SHFL.IDX PT, R2, R2, RZ, 0x1f ;  /* 0x00001fff02027589 */ /* 0x000e6400000e0000 */
[----:B-1----:R-:W-:-:S13]  /*d720*/  ISETP.NE.AND P0, PT, R2, RZ, PT ;  /* 0x000000ff0200720c */ /* 0x002fda0003f05270 */
[----:B------:R-:W-:Y:S05]  /*d730*/  @P0 BRA `(.L_x_759) ;  /* 0x0000001c00100947 */ /* 0x000fea0003800000 */
        /* <DEDUP_REMOVED lines=21> */
.L_x_760:
[----:B------:R-:W-:Y:S01]  /*d890*/  ULDC UR8, c[0x0][0xb44] ;  /* 0x0002d10000087ab9 */ /* 0x000fe20000000800 */
[----:B------:R-:W-:Y:S01]  /*d8a0*/  UMOV UR11, UR7 ;  /* 0x00000007000b7c82 */ /* 0x000fe20008000000 */
[----:B------:R-:W-:-:S11]  /*d8b0*/  UISETP.NE.AND UP0, UPT, UR8, 0x1, UPT ;  /* 0x000000010800788c */ /* 0x000fd6000bf05270 */
[----:B------:R-:W-:Y:S02]  /*d8c0*/  @UP0 ULDC.64 UR12, c[0x0][0xb48] ;  /* 0x0002d200000c0ab9 */ /* 0x000fe40000000a00 */
[----:B------:R-:W-:-:S04]  /*d8d0*/  UIMAD.WIDE.U32 UR4, UR7, UR12, URZ ;  /* 0x0000000c070472a5 */ /* 0x000fc8000f8e003f */
[----:B------:R-:W-:-:S04]  /*d8e0*/  @UP0 USHF.R.U32.HI UR11, URZ, UR13, UR5 ;  /* 0x0000000d3f0b0299 */ /* 0x000fc80008011605 */
[----:B------:R-:W-:-:S12]  /*d8f0*/  UIMAD UR4, UR11, UR8, URZ ;  /* 0x000000080b0472a4 */ /* 0x000fd8000f8e023f */
.L_x_761:
[----:B------:R-:W-:Y:S01]  /*d900*/  ULDC UR8, c[0x0][0xb38] ;  /* 0x0002ce0000087ab9 */ /* 0x000fe20000000800 */
[----:B------:R-:W-:Y:S01]  /*d910*/  UIADD3 UR4, UR7, -UR4, URZ ;  /* 0x8000000407047290 */ /* 0x000fe2000fffe03f */
[----:B------:R-:W-:Y:S01]  /*d920*/  IMAD.MOV.U32 R10, RZ, RZ, 0x1 ;  /* 0x00000001ff0a7424 */ /* 0x000fe200078e00ff */
[----:B------:R-:W-:Y:S01]  /*d930*/  UISETP.NE.AND UP0, UPT, UR8, 0x1, UPT ;  /* 0x000000010800788c */ /* 0x000fe2000bf05270 */
[----:B------:R-:W-:Y:S01]  /*d940*/  IMAD.MOV.U32 R17, RZ, RZ, RZ ;  /* 0x000000ffff117224 */ /* 0x000fe200078e00ff */
[----:B------:R-:W-:Y:S01]  /*d950*/  ULDC UR5, c[0x0][0xb44] ;  /* 0x0002d10000057ab9 */ /* 0x000fe20000000800 */
[----:B------:R-:W-:Y:S01]  /*d960*/  IMAD.MOV.U32 R6, RZ, RZ, 0x1 ;  /* 0x00000001ff067424 */ /* 0x000fe200078e00ff */
[----:B------:R-:W-:-:S07]  /*d970*/  UIMAD UR6, UR6, UR5, UR4 ;  /* 0x00000005060672a4 */ /* 0x000fce000f8e0204 */
        /* <DEDUP_REMOVED lines=8> */
[----:B------:R-:W-:Y:S05]  /*da00*/  @!P0 BRA `(.L_x_762) ;  /* 0x0000001400dc8947 */ /* 0x000fea0003800000 */
[----:B------:R-:W1:Y:S01]  /*da10*/  LDC R3, c[0x0][0x280] ;  /* 0x0000a000ff037b82 */ /* 0x000e620000000800 */
[----:B------:R-:W-:Y:S01]  /*da20*/  UIMAD UR11, UR11, 0x50, URZ ;  /* 0x000000500b0b78a4 */ /* 0x000fe2000f8e023f */
[----:B------:R-:W-:-:S06]  /*da30*/  ULDC UR4, c[0x0][0x74c] ;  /* 0x0001d30000047ab9 */ /* 0x000fcc0000000800 */
[----:B------:R-:W2:Y:S01]  /*da40*/  LDC R2, c[0x0][0x290] ;  /* 0x0000a400ff027b82 */ /* 0x000ea20000000800 */
[----:B-1----:R-:W-:-:S05]  /*da50*/  VIADD R4, R3, 0x3f ;  /* 0x0000003f03047836 */ /* 0x002fca0000000000 */
[----:B------:R-:W-:Y:S02]  /*da60*/  SHF.R.S32.HI R5, RZ, 0x1f, R4 ;  /* 0x0000001fff057819 */ /* 0x000fe40000011404 */
[----:B--2---:R-:W-:Y:S02]  /*da70*/  IADD3 R2, -R2, UR11, R3 ;  /* 0x0000000b02027c10 */ /* 0x004fe4000fffe103 */
[----:B------:R-:W-:-:S03]  /*da80*/  LEA.HI R5, R5, R4, RZ, 0x6 ;  /* 0x0000000405057211 */ /* 0x000fc600078f30ff */
[----:B------:R-:W-:Y:S01]  /*da90*/  VIADD R2, R2, -UR4 ;  /* 0x8000000402027c36 */ /* 0x000fe20008000000 */
[----:B------:R-:W-:-:S04]  /*daa0*/  SHF.R.S32.HI R8, RZ, 0x6, R5 ;  /* 0x00000006ff087819 */ /* 0x000fc80000011405 */
[----:B------:R-:W-:-:S04]  /*dab0*/  SHF.R.S32.HI R3, RZ, 0x1f, R2 ;  /* 0x0000001fff037819 */ /* 0x000fc80000011402 */
[----:B------:R-:W-:-:S04]  /*dac0*/  LEA.HI R3, R3, R2, RZ, 0x6 ;  /* 0x0000000203037211 */ /* 0x000fc800078f30ff */
[----:B------:R-:W-:-:S04]  /*dad0*/  SHF.R.S32.HI R3, RZ, 0x6, R3 ;  /* 0x00000006ff037819 */ /* 0x000fc80000011403 */
[----:B------:R-:W-:-:S04]  /*dae0*/  VIMNMX R9, RZ, R3, !PT ;  /* 0x00000003ff097248 */ /* 0x000fc80007fe0100 */
[----:B------:R-:W-:-:S13]  /*daf0*/  ISETP.GT.AND P0, PT, R8, R9, PT ;  /* 0x000000090800720c */ /* 0x000fda0003f04270 */
[----:B------:R-:W-:Y:S05]  /*db00*/  @!P0 BRA `(.L_x_762) ;  /* 0x00000014009c8947 */ /* 0x000fea0003800000 */
[----:B------:R-:W1:Y:S01]  /*db10*/  LDC.64 R2, c[0x0][0x718] ;  /* 0x0001c600ff027b82 */ /* 0x000e620000000a00 */
[----:B------:R-:W-:Y:S01]  /*db20*/  IMAD.U32 R5, RZ, RZ, UR20 ;  /* 0x00000014ff057e24 */ /* 0x000fe2000f8e00ff */
[----:B------:R-:W-:Y:S01]  /*db30*/  ULDC UR4, c[0x0][0x2e8] ;  /* 0x0000ba0000047ab9 */ /* 0x000fe20000000800 */
[----:B------:R-:W-:Y:S01]  /*db40*/  IMAD.U32 R15, RZ, RZ, UR21 ;  /* 0x00000015ff0f7e24 */ /* 0x000fe2000f8e00ff */
[----:B------:R-:W-:Y:S01]  /*db50*/  UISETP.NE.AND UP0, UPT, UR4, 0x1, UPT ;  /* 0x000000010400788c */ /* 0x000fe2000bf05270 */
[----:B------:R-:W-:Y:S01]  /*db60*/  BSSY B1, `(.L_x_762) ;  /* 0x0000161000017945 */ /* 0x000fe20003800000 */
[----:B------:R-:W-:Y:S02]  /*db70*/  SHF.R.S32.HI R5, RZ, 0x1f, R5 ;  /* 0x0000001fff057819 */ /* 0x000fe40000011405 */
[----:B------:R-:W-:Y:S01]  /*db80*/  ELECT P0, URZ, PT ;  /* 0x00000000003f782f */ /* 0x000fe20003800000 */
[----:B------:R-:W2:Y:S01]  /*db90*/  LDC.64 R6, c[0x0][0x730] ;  /* 0x0001cc00ff067b82 */ /* 0x000ea20000000a00 */
[----:B------:R-:W-:Y:S01]  /*dba0*/  SHF.R.S32.HI R15, RZ, 0x1f, R15 ;  /* 0x0000001fff0f7819 */ /* 0x000fe2000001140f */
[----:B------:R-:W-:Y:S01]  /*dbb0*/  UMOV UR12, UR20 ;  /* 0x00000014000c7c82 */ /* 0x000fe20008000000 */
[----:B------:R-:W-:-:S03]  /*dbc0*/  IMAD.MOV.U32 R17, RZ, RZ, RZ ;  /* 0x000000ffff117224 */ /* 0x000fc600078e00ff */
[----:B------:R-:W-:Y:S01]  /*dbd0*/  @UP0 ULDC UR4, c[0x0][0x2ec] ;  /* 0x0000bb0000040ab9 */ /* 0x000fe20000000800 */
[----:B------:R-:W-:Y:S01]  /*dbe0*/  @UP0 ULDC UR6, c[0x0][0x2f0] ;  /* 0x0000bc0000060ab9 */ /* 0x000fe20000000800 */
[----:B------:R-:W-:-:S04]  /*dbf0*/  UIMAD.WIDE.U32 UR4, UR20, UR4, URZ ;  /* 0x00000004140472a5 */ /* 0x000fc8000f8e003f */
[----:B------:R-:W-:Y:S01]  /*dc00*/  @UP0 USHF.R.U32.HI UR12, URZ, UR6, UR5 ;  /* 0x000000063f0c0299 */ /* 0x000fe20008011605 */
[C---:B-1----:R-:W-:Y:S02]  /*dc10*/  IMAD R4, R5.reuse, R2, RZ ;  /* 0x0000000205047224 */ /* 0x042fe400078e02ff */
[----:B--2---:R-:W-:Y:S02]  /*dc20*/  IMAD R12, R5, R6, RZ ;  /* 0x00000006050c7224 */ /* 0x004fe400078e02ff */
[----:B------:R-:W-:Y:S02]  /*dc30*/  IMAD R5, R3, UR20, R4 ;  /* 0x0000001403057c24 */ /* 0x000fe4000f8e0204 */
[----:B------:R-:W-:-:S04]  /*dc40*/  IMAD.WIDE.U32 R2, R2, UR20, RZ ;  /* 0x0000001402027c25 */ /* 0x000fc8000f8e00ff */
[----:B------:R-:W-:Y:S02]  /*dc50*/  IMAD.IADD R3, R3, 0x1, R5 ;  /* 0x0000000103037824 */ /* 0x000fe400078e0205 */
[----:B------:R-:W1:Y:S01]  /*dc60*/  LDC.64 R4, c[0x0][0x720] ;  /* 0x0001c800ff047b82 */ /* 0x000e620000000a00 */
[----:B------:R-:W-:Y:S02]  /*dc70*/  IMAD R11, R7, UR20, R12 ;  /* 0x00000014070b7c24 */ /* 0x000fe4000f8e020c */
[----:B------:R-:W-:-:S04]  /*dc80*/  IMAD.WIDE.U32 R6, R6, UR20, RZ ;  /* 0x0000001406067c25 */ /* 0x000fc8000f8e00ff */
[----:B------:R-:W-:Y:S01]  /*dc90*/  IMAD.IADD R7, R7, 0x1, R11 ;  /* 0x0000000107077824 */ /* 0x000fe200078e020b */
[----:B------:R-:W2:Y:S01]  /*dca0*/  LDC.64 R12, c[0x0][0x738] ;  /* 0x0001ce00ff0c7b82 */ /* 0x000ea20000000a00 */
[----:B-1----:R-:W-:-:S04]  /*dcb0*/  IMAD R14, R15, R4, RZ ;  /* 0x000000040f0e7224 */ /* 0x002fc800078e02ff */
[----:B------:R-:W-:Y:S02]  /*dcc0*/  IMAD R11, R5, UR21, R14 ;  /* 0x00000015050b7c24 */ /* 0x000fe4000f8e020e */
[----:B------:R-:W-:-:S04]  /*dcd0*/  IMAD.WIDE.U32 R4, R4, UR21, R2 ;  /* 0x0000001504047c25 */ /* 0x000fc8000f8e0002 */
        /* <DEDUP_REMOVED lines=13> */
.L_x_780:
        /* <DEDUP_REMOVED lines=10> */
.L_x_765:
[----:B------:R-:W1:Y:S01]  /*de50*/  LDC.64 R12, c[0x0][0x198] ;  /* 0x00006600ff0c7b82 */ /* 0x000e620000000a00 */
        /* <DEDUP_REMOVED lines=14> */
[----:B------:R-:W-:Y:S01]  /*df40*/  VIADD R8, R8, 0xffffffff ;  /* 0xffffffff08087836 */ /* 0x000fe20000000000 */
[----:B------:R-:W-:-:S02]  /*df50*/  UIADD3 UR16, UR8, 0x14100, URZ ;  /* 0x0001410008107890 */ /* 0x000fc4000fffe03f */
[----:B------:R-:W-:Y:S02]  /*df60*/  UIADD3 UR17, UR8, 0x31810, URZ ;  /* 0x0003181008117890 */ /* 0x000fe4000fffe03f */
[----:B------:R-:W-:Y:S01]  /*df70*/  IMAD.U32 R17, RZ, RZ, UR19 ;  /* 0x00000013ff117e24 */ /* 0x000fe2000f8e00ff */
[----:B------:R-:W-:Y:S02]  /*df80*/  UIADD3 UR40, UR8, 0x16100, URZ ;  /* 0x0001610008287890 */ /* 0x000fe4000fffe03f */
[----:B------:R-:W-:Y:S01]  /*df90*/  UIADD3 UR32, UR8, 0x18100, URZ ;  /* 0x0001810008207890 */ /* 0x000fe2000fffe03f */
[----:B-1----:R-:W-:Y:S01]  /*dfa0*/  IMAD.MOV.U32 R11, RZ, RZ, R12 ;  /* 0x000000ffff0b7224 */ /* 0x002fe200078e000c */
[----:B------:R-:W-:Y:S02]  /*dfb0*/  UIADD3 UR24, UR8, 0x1a100, URZ ;  /* 0x0001a10008187890 */ /* 0x000fe4000fffe03f */
[----:B------:R-:W-:Y:S02]  /*dfc0*/  UIADD3 UR30, UR8, 0x2c100, URZ ;  /* 0x0002c100081e7890 */ /* 0x000fe4000fffe03f */
        /* <DEDUP_REMOVED lines=9> */
[----:B------:R-:W-:Y:S01]  /*e060*/  IMAD.X R12, RZ, RZ, R10, P1 ;  /* 0x000000ffff0c7224 */ /* 0x000fe200008e060a */
[----:B------:R-:W-:Y:S01]  /*e070*/  IADD3 R15, P1, R4, UR19, RZ ;  /* 0x00000013040f7c10 */ /* 0x000fe2000ff3e0ff */
[----:B------:R-:W-:Y:S01]  /*e080*/  UMOV UR27, UR19 ;  /* 0x00000013001b7c82 */ /* 0x000fe20008000000 */
[----:B------:R-:W-:Y:S01]  /*e090*/  UMOV UR9, 0x10 ;  /* 0x0000001000097882 */ /* 0x000fe20000000000 */
[----:B------:R-:W-:Y:S01]  /*e0a0*/  UMOV UR31, UR17 ;  /* 0x00000011001f7c82 */ /* 0x000fe20008000000 */
[----:B------:R-:W-:Y:S01]  /*e0b0*/  R2UR UR7, R12 ;  /* 0x000000000c0772ca */ /* 0x000fe200000e0000 */
[----:B------:R-:W-:Y:S01]  /*e0c0*/  UMOV UR13, UR21 ;  /* 0x00000015000d7c82 */ /* 0x000fe20008000000 */
[----:B------:R-:W1:Y:S01]  /*e0d0*/  LDC.64 R12, c[0x0][0x700] ;  /* 0x0001c000ff0c7b82 */ /* 0x000e620000000a00 */
[----:B------:R-:W-:Y:S01]  /*e0e0*/  LEA.HI.X.SX32 R17, R17, R16, 0x1, P1 ;  /* 0x0000001011117211 */ /* 0x000fe200008f0eff */
[----:B------:R-:W-:Y:S01]  /*e0f0*/  UMOV UR10, UR18 ;  /* 0x00000012000a7c82 */ /* 0x000fe20008000000 */
[----:B------:R-:W-:-:S02]  /*e100*/  UIADD3 UR56, UR8, 0x5000, URZ ;  /* 0x0000500008387890 */ /* 0x000fc4000fffe03f */
[----:B------:R-:W-:Y:S01]  /*e110*/  UIADD3 UR48, UR8, 0x7800, URZ ;  /* 0x0000780008307890 */ /* 0x000fe2000fffe03f */
[----:B------:R-:W-:Y:S01]  /*e120*/  UMOV UR58, 0x80 ;  /* 0x00000080003a7882 */ /* 0x000fe20000000000 */
[----:B------:R-:W-:Y:S01]  /*e130*/  UMOV UR59, UR11 ;  /* 0x0000000b003b7c82 */ /* 0x000fe20008000000 */
[----:B------:R-:W-:Y:S01]  /*e140*/  UMOV UR60, UR12 ;  /* 0x0000000c003c7c82 */ /* 0x000fe20008000000 */
[----:B------:R-:W-:Y:S02]  /*e150*/  UMOV UR61, UR21 ;  /* 0x00000015003d7c82 */ /* 0x000fe40008000000 */
[----:B------:R2:W-:Y:S01]  /*e160*/  UTMALDG.4D [UR16], [UR6], desc[UR22] ;  /* 0x00001610060075b4 */ /* 0x0005e20008019000 */
[----:B------:R-:W-:Y:S01]  /*e170*/  UMOV UR50, 0xc0 ;  /* 0x000000c000327882 */ /* 0x000fe20000000000 */
[----:B------:R-:W-:Y:S01]  /*e180*/  UMOV UR51, UR11 ;  /* 0x0000000b00337c82 */ /* 0x000fe20008000000 */
[----:B------:R-:W-:Y:S01]  /*e190*/  UMOV UR52, UR12 ;  /* 0x0000000c00347c82 */ /* 0x000fe20008000000 */
[----:B------:R-:W-:Y:S01]  /*e1a0*/  UMOV UR53, UR21 ;  /* 0x0000001500357c82 */ /* 0x000fe20008000000 */
[----:B------:R3:W-:Y:S01]  /*e1b0*/  UTMALDG.4D [UR40], [UR6], desc[UR22] ;  /* 0x00001628060075b4 */ /* 0x0007e20008019000 */
[C---:B-1----:R-:W-:Y:S01]  /*e1c0*/  LEA R18, P1, R15.reuse, R12, 0x2 ;  /* 0x0000000c0f127211 */ /* 0x042fe200078210ff */
[----:B------:R1:W-:Y:S03]  /*e1d0*/  UTMALDG.4D [UR32], [UR6], desc[UR22] ;  /* 0x00001620060075b4 */ /* 0x0003e60008019000 */
[----:B------:R-:W-:-:S02]  /*e1e0*/  LEA.HI.X R17, R15, R13, R17, 0x2, P1 ;  /* 0x0000000d0f117211 */ /* 0x000fc400008f1411 */
[----:B------:R-:W-:Y:S02]  /*e1f0*/  IADD3 R15, P1, R11, 0x2f0, RZ ;  /* 0x000002f00b0f7810 */ /* 0x000fe40007f3e0ff */
[----:B------:R-:W-:Y:S01]  /*e200*/  R2UR UR4, R18 ;  /* 0x00000000120472ca */ /* 0x000fe200000e0000 */
[----:B------:R-:W-:Y:S01]  /*e210*/  IMAD.MOV.U32 R18, RZ, RZ, 0x14000 ;  /* 0x00014000ff127424 */ /* 0x000fe200078e00ff */
[----:B------:R-:W-:Y:S01]  /*e220*/  R2UR UR5, R17 ;  /* 0x00000000110572ca */ /* 0x000fe200000e0000 */
[----:B------:R4:W-:Y:S01]  /*e230*/  UTMALDG.4D [UR24], [UR6], desc[UR22] ;  /* 0x00001618060075b4 */ /* 0x0009e20008019000 */
[----:B------:R-:W-:Y:S01]  /*e240*/  R2UR UR14, R15 ;  /* 0x000000000f0e72ca */ /* 0x000fe200000e0000 */
[----:B------:R-:W-:Y:S01]  /*e250*/  IMAD.X R15, RZ, RZ, R10, P1 ;  /* 0x000000ffff0f7224 */ /* 0x000fe200008e060a */
[----:B--2---:R-:W-:Y:S01]  /*e260*/  UMOV UR16, 0x0 ;  /* 0x0000000000107882 */ /* 0x004fe20000000000 */
[----:B------:R-:W-:Y:S01]  /*e270*/  UMOV UR17, 0x10000000 ;  /* 0x1000000000117882 */ /* 0x000fe20000000000 */
[----:B------:R-:W-:-:S02]  /*e280*/  IMAD.MOV.U32 R17, RZ, RZ, 0x1 ;  /* 0x00000001ff117424 */ /* 0x000fc400078e00ff */
[----:B------:R-:W-:Y:S02]  /*e290*/  R2UR UR15, R15 ;  /* 0x000000000f0f72ca */ /* 0x000fe400000e0000 */
[----:B------:R-:W-:Y:S01]  /*e2a0*/  IADD3 R15, P1, R11, 0x3f0, RZ ;  /* 0x000003f00b0f7810 */ /* 0x000fe20007f3e0ff */
[----:B---3--:R-:W-:Y:S02]  /*e2b0*/  UIADD3 UR40, UR8, 0xa000, URZ ;  /* 0x0000a00008287890 */ /* 0x008fe4000fffe03f */
[----:B------:R2:W-:Y:S01]  /*e2c0*/  UBLKCP.S.G [UR30], [UR4], UR9 ;  /* 0x0000001e040073ba */ /* 0x0005e20008000209 */
[----:B------:R3:W-:Y:S01]  /*e2d0*/  SYNCS.ARRIVE.TRANS64 RZ, [R7+URZ+0x31800], R18 ;  /* 0x0318001207ff79a7 */ /* 0x0007e2000800003f */
[----:B------:R-:W-:Y:S01]  /*e2e0*/  UMOV UR43, UR11 ;  /* 0x0000000b002b7c82 */ /* 0x000fe20008000000 */
[----:B------:R-:W-:Y:S01]  /*e2f0*/  UMOV UR44, UR12 ;  /* 0x0000000c002c7c82 */ /* 0x000fe20008000000 */
[----:B------:R-:W-:Y:S01]  /*e300*/  UMOV UR42, UR18 ;  /* 0x00000012002a7c82 */ /* 0x000fe20008000000 */
[----:B-1----:R-:W-:Y:S01]  /*e310*/  UIADD3 UR32, UR8, 0xc800, URZ ;  /* 0x0000c80008207890 */ /* 0x002fe2000fffe03f */
[----:B------:R-:W-:Y:S01]  /*e320*/  UMOV UR34, 0x40 ;  /* 0x0000004000227882 */ /* 0x000fe20000000000 */
[----:B------:R-:W-:Y:S01]  /*e330*/  UMOV UR35, UR11 ;  /* 0x0000000b00237c82 */ /* 0x000fe20008000000 */
[----:B------:R-:W-:Y:S01]  /*e340*/  UMOV UR36, UR12 ;  /* 0x0000000c00247c82 */ /* 0x000fe20008000000 */
[----:B----4-:R-:W-:Y:S01]  /*e350*/  R2UR UR6, R15 ;  /* 0x000000000f0672ca */ /* 0x010fe200000e0000 */
[----:B------:R-:W-:Y:S01]  /*e360*/  IMAD.X R15, RZ, RZ, R10, P1 ;  /* 0x000000ffff0f7224 */ /* 0x000fe200008e060a */
[----:B--2---:R-:W-:Y:S01]  /*e370*/  UIADD3 UR9, UR8, 0x31800, URZ ;  /* 0x0003180008097890 */ /* 0x004fe2000fffe03f */
[----:B------:R-:W-:Y:S01]  /*e380*/  ISETP.GE.AND P1, PT, R9, R8, PT ;  /* 0x000000080900720c */ /* 0x000fe20003f26270 */
[----:B------:R-:W-:-:S02]  /*e390*/  UIADD3 UR24, UR8, 0x2800, URZ ;  /* 0x0000280008187890 */ /* 0x000fc4000fffe03f */
[----:B------:R-:W-:Y:S01]  /*e3a0*/  R2UR UR7, R15 ;  /* 0x000000000f0772ca */ /* 0x000fe200000e0000 */
[----:B------:R-:W-:Y:S01]  /*e3b0*/  UMOV UR26, 0x40 ;  /* 0x00000040001a7882 */ /* 0x000fe20000000000 */
[----:B------:R-:W-:Y:S01]  /*e3c0*/  UMOV UR27, UR11 ;  /* 0x0000000b001b7c82 */ /* 0x000fe20008000000 */
[----:B------:R-:W-:Y:S01]  /*e3d0*/  UMOV UR28, UR12 ;  /* 0x0000000c001c7c82 */ /* 0x000fe20008000000 */
[----:B------:R-:W-:Y:S01]  /*e3e0*/  UMOV UR25, UR9 ;  /* 0x0000000900197c82 */ /* 0x000fe20008000000 */
[----:B------:R1:W-:Y:S01]  /*e3f0*/  UTMALDG.4D [UR8], [UR14], desc[UR16] ;  /* 0x000010080e0075b4 */ /* 0x0003e20008019000 */
[----:B------:R-:W-:Y:S01]  /*e400*/  UMOV UR57, UR9 ;  /* 0x0000000900397c82 */ /* 0x000fe20008000000 */
[----:B------:R-:W-:Y:S01]  /*e410*/  UMOV UR49, UR9 ;  /* 0x0000000900317c82 */ /* 0x000fe20008000000 */
[----:B------:R-:W-:Y:S01]  /*e420*/  UMOV UR41, UR9 ;  /* 0x0000000900297c82 */ /* 0x000fe20008000000 */
[----:B------:R-:W-:Y:S01]  /*e430*/  UMOV UR33, UR9 ;  /* 0x0000000900217c82 */ /* 0x000fe20008000000 */
[----:B------:R-:W-:Y:S01]  /*e440*/  IMAD.MOV.U32 R15, RZ, RZ, 0x1 ;  /* 0x00000001ff0f7424 */ /* 0x000fe200078e00ff */
[----:B------:R2:W-:Y:S01]  /*e450*/  UTMALDG.4D [UR24], [UR14], desc[UR16] ;  /* 0x000010180e0075b4 */ /* 0x0005e20008019000 */
        /* <DEDUP_REMOVED lines=11> */
[----:B------:R-:W1:Y:S01]  /*e510*/  S2R R19, SR_TID.X ;  /* 0x0000000000137919 */ /* 0x000e620000002100 */
[----:B------:R-:W2:Y:S01]  /*e520*/  LDC.64 R10, c[0x0][0x728] ;  /* 0x0001ca00ff0a7b82 */ /* 0x000ea20000000a00 */
[----:B------:R-:W-:Y:S01]  /*e530*/  UIADD3 UR4, UR19, 0x40, URZ ;  /* 0x0000004013047890 */ /* 0x000fe2000fffe03f */
[----:B------:R-:W-:Y:S02]  /*e540*/  IMAD.MOV.U32 R15, RZ, RZ, 0x1 ;  /* 0x00000001ff0f7424 */ /* 0x000fe400078e00ff */
[----:B------:R-:W-:-:S03]  /*e550*/  IMAD.MOV.U32 R14, RZ, RZ, 0x1 ;  /* 0x00000001ff0e7424 */ /* 0x000fc600078e00ff */
[----:B------:R-:W-:Y:S01]  /*e560*/  IMAD.U32 R5, RZ, RZ, UR4 ;  /* 0x00000004ff057e24 */ /* 0x000fe2000f8e00ff */
[----:B------:R-:W-:Y:S01]  /*e570*/  IADD3 R4, P1, R4, UR4, RZ ;  /* 0x0000000404047c10 */ /* 0x000fe2000ff3e0ff */
[----:B------:R-:W-:-:S03]  /*e580*/  IMAD.U32 R18, RZ, RZ, UR4 ;  /* 0x00000004ff127e24 */ /* 0x000fc6000f8e00ff */
[----:B------:R-:W-:Y:S02]  /*e590*/  LEA.HI.X.SX32 R16, R5, R16, 0x1, P1 ;  /* 0x0000001005107211 */ /* 0x000fe400008f0eff */
[----:B------:R-:W-:-:S04]  /*e5a0*/  LEA R12, P1, R4, R12, 0x2 ;  /* 0x0000000c040c7211 */ /* 0x000fc800078210ff */
[----:B------:R-:W-:Y:S01]  /*e5b0*/  LEA.HI.X R13, R4, R13, R16, 0x2, P1 ;  /* 0x0000000d040d7211 */ /* 0x000fe200008f1410 */
[----:B------:R-:W-:Y:S01]  /*e5c0*/  IMAD.MOV.U32 R16, RZ, RZ, RZ ;  /* 0x000000ffff107224 */ /* 0x000fe200078e00ff */
[----:B------:R-:W-:-:S04]  /*e5d0*/  IADD3 R5, P1, R2, UR19, RZ ;  /* 0x0000001302057c10 */ /* 0x000fc8000ff3e0ff */
[----:B--2---:R-:W-:Y:S01]  /*e5e0*/  LEA R4, P2, R5, R10, 0x2 ;  /* 0x0000000a05047211 */ /* 0x004fe200078410ff */
[----:B------:R-:W-:-:S05]  /*e5f0*/  IMAD.X R10, RZ, RZ, R6, P1 ;  /* 0x000000ffff0a7224 */ /* 0x000fca00008e0606 */
[----:B------:R-:W-:Y:S02]  /*e600*/  LEA.HI.X R5, R5, R11, R10, 0x2, P2 ;  /* 0x0000000b05057211 */ /* 0x000fe400010f140a */
[----:B-1----:R-:W-:-:S07]  /*e610*/  LOP3.LUT R17, R19, 0x1f, RZ, 0xc0, !PT ;  /* 0x0000001f13117812 */ /* 0x002fce00078ec0ff */
.L_x_771:
[----:B------:R-:W-:-:S04]  /*e620*/  SHF.L.U32 R10, R15, 0x1f, RZ ;  /* 0x0000001f0f0a7819 */ /* 0x000fc800000006ff */
[----:B------:R-:W1:Y:S02]  /*e630*/  SYNCS.PHASECHK.TRANS64.TRYWAIT P1, [R7+URZ+0x31838], R10 ;  /* 0x0318380a070075a7 */ /* 0x000e64000802017f */
[----:B-1---5:R-:W-:Y:S05]  /*e640*/  @!P1 BRA `(.L_x_767) ;  /* 0x0000000c00a49947 */ /* 0x022fea0003800000 */
.L_x_781:
[----:B------:R-:W-:Y:S05]  /*e650*/  @P0 BRA `(.L_x_768) ;  /* 0x0000000000140947 */ /* 0x000fea0003800000 */
[----:B------:R-:W-:Y:S01]  /*e660*/  ISETP.NE.AND P1, PT, R17, RZ, PT ;  /* 0x000000ff1100720c */ /* 0x000fe20003f25270 */
[----:B-1----:R-:W-:-:S04]  /*e670*/  IMAD.MOV.U32 R10, RZ, RZ, 0x8100 ;  /* 0x00008100ff0a7424 */ /* 0x002fc800078e00ff */
[----:B------:R2:W-:Y:S08]  /*e680*/  SYNCS.ARRIVE.TRANS64 RZ, [R7+URZ+0x31830], R10 ;  /* 0x0318300a07ff79a7 */ /* 0x0005f0000800003f */
[----:B------:R-:W-:Y:S05]  /*e690*/  @!P1 BRA `(.L_x_768) ;  /* 0x0000000000049947 */ /* 0x000fea0003800000 */
[----:B------:R-:W-:Y:S01]  /*e6a0*/  BPT.TRAP 0x1 ;  /* 0x000000040000795c */ /* 0x000fe20000300000 */
.L_x_768:
[----:B------:R3:W-:Y:S01]  /*e6b0*/  STL.64 [R1+0x10], R2 ;  /* 0x0000100201007387 */ /* 0x0007e20000100a00 */
[----:B------:R-:W-:Y:S01]  /*e6c0*/  R2UR UR19, R18 ;  /* 0x00000000121372ca */ /* 0x000fe200000e0000 */
[----:B------:R-:W-:Y:S01]  /*e6d0*/  VIADD R16, R16, 0x1 ;  /* 0x0000000110107836 */ /* 0x000fe20000000000 */
        /* <DEDUP_REMOVED lines=8> */
[----:B------:R-:W-:Y:S01]  /*e760*/  UIADD3 UR19, UR19, -0x40, URZ ;  /* 0xffffffc013137890 */ /* 0x000fe2000fffe03f */
[----:B------:R-:W-:Y:S01]  /*e770*/  ISETP.NE.AND P1, PT, R16, 0x2, PT ;  /* 0x000000021000780c */ /* 0x000fe20003f25270 */
[----:B------:R-:W-:Y:S01]  /*e780*/  UMOV UR8, 0x0 ;  /* 0x0000000000087882 */ /* 0x000fe20000000000 */
[----:B------:R-:W-:Y:S01]  /*e790*/  UMOV UR9, 0x14f00000 ;  /* 0x14f0000000097882 */ /* 0x000fe20000000000 */
[----:B------:R-:W-:Y:S01]  /*e7a0*/  R2UR UR7, R19 ;  /* 0x00000000130772ca */ /* 0x000fe200000e0000 */
[----:B------:R-:W-:Y:S01]  /*e7b0*/  UMOV UR18, URZ ;  /* 0x0000003f00127c82 */ /* 0x000fe20008000000 */
[----:B------:R-:W-:Y:S01]  /*e7c0*/  R2UR UR4, R4 ;  /* 0x00000000040472ca */ /* 0x000fe200000e0000 */
[----:B------:R-:W-:Y:S01]  /*e7d0*/  UMOV UR34, 0x40 ;  /* 0x0000004000227882 */ /* 0x000fe20000000000 */
[----:B------:R-:W-:Y:S01]  /*e7e0*/  R2UR UR5, R5 ;  /* 0x00000000050572ca */ /* 0x000fe200000e0000 */
[----:B------:R-:W-:Y:S01]  /*e7f0*/  UMOV UR36, UR20 ;  /* 0x0000001400247c82 */ /* 0x000fe20008000000 */
[----:B------:R-:W-:Y:S01]  /*e800*/  SEL R19, RZ, 0x1, P1 ;  /* 0x00000001ff137807 */ /* 0x000fe20000800000 */
[----:B------:R-:W-:Y:S01]  /*e810*/  UIADD3 UR16, UR14, 0x24100, URZ ;  /* 0x000241000e107890 */ /* 0x000fe2000fffe03f */
[----:B------:R-:W-:Y:S01]  /*e820*/  SEL R16, R16, RZ, P1 ;  /* 0x000000ff10107207 */ /* 0x000fe20000800000 */
[----:B------:R-:W-:Y:S01]  /*e830*/  UIADD3 UR17, UR14, 0x31830, URZ ;  /* 0x000318300e117890 */ /* 0x000fe2000fffe03f */
[----:B------:R-:W-:Y:S01]  /*e840*/  LOP3.LUT R14, R14, R19, RZ, 0x3c, !PT ;  /* 0x000000130e0e7212 */ /* 0x000fe200078e3cff */
[----:B------:R-:W-:Y:S01]  /*e850*/  UIADD3 UR32, UR14, 0x26100, URZ ;  /* 0x000261000e207890 */ /* 0x000fe2000fffe03f */
[----:B------:R-:W-:Y:S01]  /*e860*/  ISETP.NE.AND P2, PT, R21, RZ, PT ;  /* 0x000000ff1500720c */ /* 0x000fe20003f45270 */
[----:B------:R-:W-:Y:S01]  /*e870*/  UIADD3 UR24, UR14, 0x28100, URZ ;  /* 0x000281000e187890 */ /* 0x000fe2000fffe03f */
[----:B------:R-:W-:Y:S01]  /*e880*/  IMAD R19, R16, 0x8, R7 ;  /* 0x0000000810137824 */ /* 0x000fe200078e0207 */
        /* <DEDUP_REMOVED lines=9> */
[----:B------:R-:W-:Y:S01]  /*e920*/  SHF.L.U32 R20, R14, 0x1f, RZ ;  /* 0x0000001f0e147819 */ /* 0x000fe200000006ff */
[----:B------:R-:W-:Y:S01]  /*e930*/  UMOV UR10, 0x10 ;  /* 0x00000010000a7882 */ /* 0x000fe20000000000 */
[----:B------:R1:W-:Y:S01]  /*e940*/  UTMALDG.4D [UR32], [UR6], desc[UR8] ;  /* 0x00000820060075b4 */ /* 0x0003e20008019000 */
        /* <DEDUP_REMOVED lines=9> */
.L_x_783:
[----:B------:R-:W-:Y:S01]  /*e9e0*/  LOP3.LUT R15, R15, 0x1, RZ, 0x3c, !PT ;  /* 0x000000010f0f7812 */ /* 0x000fe200078e3cff */
[----:B------:R-:W-:Y:S06]  /*e9f0*/  @P2 BRA `(.L_x_770) ;  /* 0x0000000000142947 */ /* 0x000fec0003800000 */
[----:B------:R-:W-:Y:S01]  /*ea00*/  ISETP.NE.AND P1, PT, R17, RZ, PT ;  /* 0x000000ff1100720c */ /* 0x000fe20003f25270 */
[----:B-1----:R-:W-:-:S04]  /*ea10*/  IMAD.MOV.U32 R20, RZ, RZ, 0x8100 ;  /* 0x00008100ff147424 */ /* 0x002fc800078e00ff */
[----:B------:R2:W-:Y:S08]  /*ea20*/  SYNCS.ARRIVE.TRANS64 RZ, [R19+URZ+0x31810], R20 ;  /* 0x0318101413ff79a7 */ /* 0x0005f0000800003f */
[----:B------:R-:W-:Y:S05]  /*ea30*/  @!P1 BRA `(.L_x_770) ;  /* 0x0000000000049947 */ /* 0x000fea0003800000 */
[----:B------:R-:W-:Y:S01]  /*ea40*/  BPT.TRAP 0x1 ;  /* 0x000000040000795c */ /* 0x000fe20000300000 */
.L_x_770:
[----:B------:R-:W-:Y:S01]  /*ea50*/  R2UR UR41, R19 ;  /* 0x00000000132972ca */ /* 0x000fe200000e0000 */
        /* <DEDUP_REMOVED lines=51> */
.L_x_766:
[----:B------:R-:W-:-:S04]  /*ed90*/  SHF.L.U32 R4, R15, 0x1f, RZ ;  /* 0x0000001f0f047819 */ /* 0x000fc800000006ff */
[----:B------:R-:W1:Y:S02]  /*eda0*/  SYNCS.PHASECHK.TRANS64.TRYWAIT P1, [R7+URZ+0x31838], R4 ;  /* 0x03183804070075a7 */ /* 0x000e64000802017f */
[----:B-1----:R-:W-:Y:S05]  /*edb0*/  @!P1 BRA `(.L_x_772) ;  /* 0x0000000400f49947 */ /* 0x002fea0003800000 */
.L_x_784:
[----:B------:R-:W-:Y:S05]  /*edc0*/  @P0 BRA `(.L_x_773) ;  /* 0x0000000000180947 */ /* 0x000fea0003800000 */
[----:B------:R-:W2:Y:S01]  /*edd0*/  S2R R5, SR_TID.X ;  /* 0x0000000000057919 */ /* 0x000ea20000002100 */
[----:B-1----:R-:W-:-:S04]  /*ede0*/  IMAD.MOV.U32 R4, RZ, RZ, 0x8100 ;  /* 0x00008100ff047424 */ /* 0x002fc800078e00ff */
[----:B------:R3:W-:Y:S01]  /*edf0*/  SYNCS.ARRIVE.TRANS64 RZ, [R7+URZ+0x31830], R4 ;  /* 0x0318300407ff79a7 */ /* 0x0007e2000800003f */
[----:B--2---:R-:W-:-:S13]  /*ee00*/  LOP3.LUT P0, RZ, R5, 0x1f, RZ, 0xc0, !PT ;  /* 0x0000001f05ff7812 */ /* 0x004fda000780c0ff */
[----:B---3--:R-:W-:Y:S05]  /*ee10*/  @!P0 BRA `(.L_x_773) ;  /* 0x0000000000048947 */ /* 0x008fea0003800000 */
[----:B------:R-:W-:Y:S01]  /*ee20*/  BPT.TRAP 0x1 ;  /* 0x000000040000795c */ /* 0x000fe20000300000 */
.L_x_773:
[----:B------:R-:W-:Y:S01]  /*ee30*/  R2UR UR43, R9 ;  /* 0x00000000092b72ca */ /* 0x000fe200000e0000 */
[----:B-1----:R-:W1:Y:S01]  /*ee40*/  LDC.64 R4, c[0x0][0x728] ;  /* 0x0001ca00ff047b82 */ /* 0x002e620000000a00 */
[----:B------:R-:W-:Y:S01]  /*ee50*/  R2UR UR8, R7 ;  /* 0x00000000070872ca */ /* 0x000fe200000e0000 */
[----:B------:R-:W-:Y:S01]  /*ee60*/  UMOV UR6, 0x0 ;  /* 0x0000000000067882 */ /* 0x000fe20000000000 */
[----:B------:R-:W-:Y:S01]  /*ee70*/  UMOV UR7, 0x14f00000 ;  /* 0x14f0000000077882 */ /* 0x000fe20000000000 */
[----:B------:R-:W-:Y:S01]  /*ee80*/  UMOV UR42, URZ ;  /* 0x0000003f002a7c82 */ /* 0x000fe20008000000 */
[----:B------:R-:W-:Y:S01]  /*ee90*/  UMOV UR44, UR20 ;  /* 0x00000014002c7c82 */ /* 0x000fe20008000000 */
[----:B------:R-:W-:Y:S01]  /*eea0*/  UMOV UR45, UR21 ;  /* 0x00000015002d7c82 */ /* 0x000fe20008000000 */
[----:B------:R-:W-:Y:S01]  /*eeb0*/  UMOV UR34, 0x40 ;  /* 0x0000004000227882 */ /* 0x000fe20000000000 */
[----:B------:R-:W-:Y:S01]  /*eec0*/  UMOV UR36, UR20 ;  /* 0x0000001400247c82 */ /* 0x000fe20008000000 */
[----:B------:R-:W-:Y:S01]  /*eed0*/  UMOV UR37, UR21 ;  /* 0x0000001500257c82 */ /* 0x000fe20008000000 */
[----:B------:R-:W-:Y:S01]  /*eee0*/  UMOV UR26, 0x80 ;  /* 0x00000080001a7882 */ /* 0x000fe20000000000 */
[----:B------:R-:W-:Y:S01]  /*eef0*/  UMOV UR28, UR20 ;  /* 0x00000014001c7c82 */ /* 0x000fe20008000000 */
[----:B------:R-:W-:-:S02]  /*ef00*/  USHF.L.U32 UR43, UR43, 0x6, URZ ;  /* 0x000000062b2b7899 */ /* 0x000fc4000800063f */
[----:B------:R-:W-:Y:S02]  /*ef10*/  UIADD3 UR40, UR8, 0x24100, URZ ;  /* 0x0002410008287890 */ /* 0x000fe4000fffe03f */
[----:B------:R-:W-:Y:S02]  /*ef20*/  UIADD3 UR41, UR8, 0x31830, URZ ;  /* 0x0003183008297890 */ /* 0x000fe4000fffe03f */
[----:B-----5:R-:W-:Y:S01]  /*ef30*/  IMAD.U32 R3, RZ, RZ, UR43 ;  /* 0x0000002bff037e24 */ /* 0x020fe2000f8e00ff */
[----:B------:R-:W-:Y:S01]  /*ef40*/  IADD3 R2, P0, R2, UR43, RZ ;  /* 0x0000002b02027c10 */ /* 0x000fe2000ff1e0ff */
[----:B------:R-:W-:Y:S02]  /*ef50*/  UIADD3 UR32, UR8, 0x26100, URZ ;  /* 0x0002610008207890 */ /* 0x000fe4000fffe03f */
[----:B------:R-:W-:Y:S01]  /*ef60*/  UIADD3 UR24, UR8, 0x28100, URZ ;  /* 0x0002810008187890 */ /* 0x000fe2000fffe03f */
[----:B------:R-:W-:Y:S01]  /*ef70*/  LEA.HI.X.SX32 R6, R3, R6, 0x1, P0 ;  /* 0x0000000603067211 */ /* 0x000fe200000f0eff */
[----:B------:R-:W-:Y:S01]  /*ef80*/  UIADD3 UR16, UR8, 0x2a100, URZ ;  /* 0x0002a10008107890 */ /* 0x000fe2000fffe03f */
[----:B-1----:R-:W-:Y:S01]  /*ef90*/  LEA R4, P0, R2, R4, 0x2 ;  /* 0x0000000402047211 */ /* 0x002fe200078010ff */
[----:B------:R-:W-:Y:S01]  /*efa0*/  UIADD3 UR8, UR8, 0x2c300, URZ ;  /* 0x0002c30008087890 */ /* 0x000fe2000fffe03f */
[----:B------:R-:W-:-:S02]  /*efb0*/  UMOV UR33, UR41 ;  /* 0x0000002900217c82 */ /* 0x000fc40008000000 */
        /* <DEDUP_REMOVED lines=27> */
.L_x_763:
[----:B------:R-:W-:Y:S05]  /*f170*/  BSYNC B1 ;  /* 0x0000000000017941 */ /* 0x000fea0003800000 */
.L_x_762:
[----:B------:R-:W-:-:S03]  /*f180*/  UMOV UR4, 0xffffffff ;  /* 0xffffffff00047882 */ /* 0x000fc60000000000 */
[----:B------:R-:W-:Y:S05]  /*f190*/  BRA.DIV UR4, `(.L_x_774) ;  /* 0x0000000604107947 */ /* 0x000fea000b800000 */
[----:B------:R-:W-:-:S13]  /*f1a0*/  ELECT P6, URZ, PT ;  /* 0x00000000003f782f */ /* 0x000fda00038c0000 */
.L_x_787:
[----:B------:R-:W-:Y:S05]  /*f1b0*/  @!P6 BRA `(.L_x_759) ;  /* 0x000000000070e947 */ /* 0x000fea0003800000 */
[----:B------:R-:W-:-:S04]  /*f1c0*/  LOP3.LUT R0, R0, 0x2, RZ, 0xfc, !PT ;  /* 0x0000000200007812 */ /* 0x000fc800078efcff */
[----:B------:R-:W-:-:S13]  /*f1d0*/  ISETP.NE.AND P1, PT, R0, 0x3, PT ;  /* 0x000000030000780c */ /* 0x000fda0003f25270 */
[----:B------:R-:W-:Y:S05]  /*f1e0*/  @!P1 BRA `(.L_x_775) ;  /* 0x0000000000049947 */ /* 0x000fea0003800000 */
[----:B------:R-:W-:Y:S01]  /*f1f0*/  BPT.TRAP 0x1 ;  /* 0x000000040000795c */ /* 0x000fe20000300000 */
.L_x_775:
[----:B------:R-:W1:Y:S01]  /*f200*/  S2R R3, SR_CgaCtaId ;  /* 0x0000000000037919 */ /* 0x000e620000008800 */
[----:B------:R-:W-:Y:S02]  /*f210*/  MOV R0, 0x400 ;  /* 0x0000040000007802 */ /* 0x000fe40000000f00 */
[----:B------:R-:W-:Y:S02]  /*f220*/  SHF.L.U32 R2, R10, 0x1f, RZ ;  /* 0x0000001f0a027819 */ /* 0x000fe400000006ff */
[----:B-1----:R-:W-:-:S05]  /*f230*/  LEA R5, R3, R0, 0x18 ;  /* 0x0000000003057211 */ /* 0x002fca00078ec0ff */
[----:B------:R-:W-:-:S04]  /*f240*/  VIADD R0, R5, 0x31820 ;  /* 0x0003182005007836 */ /* 0x000fc80000000000 */
[----:B------:R-:W-:-:S04]  /*f250*/  IMAD R3, R17, 0x8, R0 ;  /* 0x0000000811037824 */ /* 0x000fc800078e0200 */
[----:B------:R-:W1:Y:S02]  /*f260*/  SYNCS.PHASECHK.TRANS64.TRYWAIT P0, [R3+URZ], R2 ;  /* 0x00000002030075a7 */ /* 0x000e64000800017f */
[----:B-1----:R-:W-:Y:S05]  /*f270*/  @!P0 BRA `(.L_x_776) ;  /* 0x0000000000f88947 */ /* 0x002fea0003800000 */
.L_x_788:
        /* <DEDUP_REMOVED lines=9> */
.L_x_789:
[----:B------:R-:W-:Y:S05]  /*f310*/  @!P1 BRA `(.L_x_778) ;  /* 0x0000000000049947 */ /* 0x000fea0003800000 */
[----:B------:R-:W-:Y:S01]  /*f320*/  BPT.TRAP 0x1 ;  /* 0x000000040000795c */ /* 0x000fe20000300000 */
.L_x_778:
[----:B------:R-:W-:-:S07]  /*f330*/  SHF.L.U32 R6, R6, 0x1f, RZ ;  /* 0x0000001f06067819 */ /* 0x000fce00000006ff */
.L_x_779:
[----:B--2---:R2:W3:Y:S02]  /*f340*/  SYNCS.PHASECHK.TRANS64.TRYWAIT P0, [R5+URZ+0x31838], R6 ;  /* 0x03183806050075a7 */ /* 0x0044e4000800017f */
[----:B---3--:R-:W-:Y:S05]  /*f350*/  @!P0 NANOSLEEP.SYNCS 0x989680 ;  /* 0x009896800000895d */ /* 0x008fea0003900000 */
[----:B------:R-:W3:Y:S02]  /*f360*/  @!P0 SYNCS.PHASECHK.TRANS64 P0, [R5+URZ+0x31838], R6 ;  /* 0x03183806050085a7 */ /* 0x000ee4000800007f */
[----:B---3--:R-:W-:Y:S05]  /*f370*/  @!P0 BRA `(.L_x_779) ;  /* 0xfffffffc00f08947 */ /* 0x008fea000383ffff */
.L_x_759:
[----:B------:R-:W-:Y:S05]  /*f380*/  BSYNC B0 ;  /* 0x0000000000007941 */ /* 0x000fea0003800000 */
.L_x_758:
[----:B------:R-:W-:Y:S05]  /*f390*/  EXIT ;  /* 0x000000000000794d */ /* 0x000fea0003800000 */
.L_x_699:
[----:B-1----:R1:W2:Y:S02]  /*f3a0*/  SYNCS.PHASECHK.TRANS64.TRYWAIT P0, [R17+URZ+0x31800], R10 ;  /* 0x0318000a110075a7 */ /* 0x0022a4000800017f */
[----:B--2---:R-:W-:Y:S05]  /*f3b0*/  @!P0 NANOSLEEP.SYNCS 0x989680 ;  /* 0x009896800000895d */ /* 0x004fea0003900000 */
[----:B------:R-:W2:Y:S02]  /*f3c0*/  @!P0 SYNCS.PHASECHK.TRANS64 P0, [R17+URZ+0x31800], R10 ;  /* 0x0318000a110085a7 */ /* 0x000ea4000800007f */
[----:B--2---:R-:W-:Y:S05]  /*f3d0*/  @!P0 BRA `(.L_x_699) ;  /* 0xfffffffc00f08947 */ /* 0x004fea000383ffff */
[----:B------:R-:W-:Y:S05]  /*f3e0*/  BRA `(.L_x_698) ;  /* 0xffffff1c000c7947 */ /* 0x000fea000383ffff */
.L_x_703:
[----:B--2---:R2:W3:Y:S02]  /*f3f0*/  SYNCS.PHASECHK.TRANS64.TRYWAIT P1, [R16+URZ+0x31810], R7 ;  /* 0x03181007100075a7 */ /* 0x0044e4000802017f */
[----:B---3--:R-:W-:Y:S05]  /*f400*/  @!P1 NANOSLEEP.SYNCS 0x989680 ;  /* 0x009896800000995d */ /* 0x008fea0003900000 */
[----:B------:R-:W3:Y:S02]  /*f410*/  @!P1 SYNCS.PHASECHK.TRANS64 P1, [R16+URZ+0x31810], R7 ;  /* 0x03181007100095a7 */ /* 0x000ee4000802007f */
[----:B---3--:R-:W-:Y:S05]  /*f420*/  @!P1 BRA `(.L_x_703) ;  /* 0xfffffffc00f09947 */ /* 0x008fea000383ffff */
[----:B------:R-:W-:Y:S05]  /*f430*/  BRA `(.L_x_702) ;  /* 0xffffff2400547947 */ /* 0x000fea000383ffff */
.L_x_707:
[----:B----4-:R4:W1:Y:S02]  /*f440*/  SYNCS.PHASECHK.TRANS64.TRYWAIT P1, [R17+URZ+0x31830], R6 ;  /* 0x03183006110075a7 */ /* 0x010864000802017f */
[----:B-1----:R-:W-:Y:S05]  /*f450*/  @!P1 NANOSLEEP.SYNCS 0x989680 ;  /* 0x009896800000995d */ /* 0x002fea0003900000 */
[----:B------:R-:W1:Y:S02]  /*f460*/  @!P1 SYNCS.PHASECHK.TRANS64 P1, [R17+URZ+0x31830], R6 ;  /* 0x03183006110095a7 */ /* 0x000e64000802007f */
[----:B-1----:R-:W-:Y:S05]  /*f470*/  @!P1 BRA `(.L_x_707) ;  /* 0xfffffffc00f09947 */ /* 0x002fea000383ffff */
[----:B------:R-:W-:Y:S05]  /*f480*/  BRA `(.L_x_706) ;  /* 0xffffff4800ac7947 */ /* 0x000fea000383ffff */
.L_x_764:
[----:B-1----:R1:W2:Y:S02]  /*f490*/  SYNCS.PHASECHK.TRANS64.TRYWAIT P1, [R7+URZ+0x31820], R6 ;  /* 0x03182006070075a7 */ /* 0x0022a4000802017f */
[----:B--2---:R-:W-:Y:S05]  /*f4a0*/  @!P1 NANOSLEEP.SYNCS 0x989680 ;  /* 0x009896800000995d */ /* 0x004fea0003900000 */
[----:B------:R-:W2:Y:S02]  /*f4b0*/  @!P1 SYNCS.PHASECHK.TRANS64 P1, [R7+URZ+0x31820], R6 ;  /* 0x03182006070095a7 */ /* 0x000ea4000802007f */
[----:B--2---:R-:W-:Y:S05]  /*f4c0*/  @!P1 BRA `(.L_x_764) ;  /* 0xfffffffc00f09947 */ /* 0x004fea000383ffff */
[----:B------:R-:W-:Y:S05]  /*f4d0*/  BRA `(.L_x_780) ;  /* 0xffffffe800347947 */ /* 0x000fea000383ffff */
.L_x_767:
[----:B-1----:R1:W2:Y:S02]  /*f4e0*/  SYNCS.PHASECHK.TRANS64.TRYWAIT P1, [R7+URZ+0x31838], R10 ;  /* 0x0318380a070075a7 */ /* 0x0022a4000802017f */
[----:B--2---:R-:W-:Y:S05]  /*f4f0*/  @!P1 NANOSLEEP.SYNCS 0x989680 ;  /* 0x009896800000995d */ /* 0x004fea0003900000 */
[----:B------:R-:W2:Y:S02]  /*f500*/  @!P1 SYNCS.PHASECHK.TRANS64 P1, [R7+URZ+0x31838], R10 ;  /* 0x0318380a070095a7 */ /* 0x000ea4000802007f */
[----:B--2---:R-:W-:Y:S05]  /*f510*/  @!P1 BRA `(.L_x_767) ;  /* 0xfffffffc00f09947 */ /* 0x004fea000383ffff */
[----:B------:R-:W-:Y:S05]  /*f520*/  BRA `(.L_x_781) ;  /* 0xfffffff000487947 */ /* 0x000fea000383ffff */
.L_x_769:
[----:B------:R-:W-:-:S07]  /*f530*/  SHF.L.U32 R20, R14, 0x1f, RZ ;  /* 0x0000001f0e147819 */ /* 0x000fce00000006ff */
.L_x_782:
[----:B-1----:R1:W2:Y:S02]  /*f540*/  SYNCS.PHASECHK.TRANS64.TRYWAIT P1, [R19+URZ+0x31820], R20 ;  /* 0x03182014130075a7 */ /* 0x0022a4000802017f */
[----:B--2---:R-:W-:Y:S05]  /*f550*/  @!P1 NANOSLEEP.SYNCS 0x989680 ;  /* 0x009896800000995d */ /* 0x004fea0003900000 */
[----:B------:R-:W2:Y:S02]  /*f560*/  @!P1 SYNCS.PHASECHK.TRANS64 P1, [R19+URZ+0x31820], R20 ;  /* 0x03182014130095a7 */ /* 0x000ea4000802007f */
[----:B--2---:R-:W-:Y:S05]  /*f570*/  @!P1 BRA `(.L_x_782) ;  /* 0xfffffffc00f09947 */ /* 0x004fea000383ffff */
[----:B------:R-:W-:Y:S05]  /*f580*/  BRA `(.L_x_783) ;  /* 0xfffffff400147947 */ /* 0x000fea000383ffff */
.L_x_772:
[----:B-1----:R1:W2:Y:S02]  /*f590*/  SYNCS.PHASECHK.TRANS64.TRYWAIT P1, [R7+URZ+0x31838], R4 ;  /* 0x03183804070075a7 */ /* 0x0022a4000802017f */
[----:B--2---:R-:W-:Y:S05]  /*f5a0*/  @!P1 NANOSLEEP.SYNCS 0x989680 ;  /* 0x009896800000995d */ /* 0x004fea0003900000 */
[----:B------:R-:W2:Y:S02]  /*f5b0*/  @!P1 SYNCS.PHASECHK.TRANS64 P1, [R7+URZ+0x31838], R4 ;  /* 0x03183804070095a7 */ /* 0x000ea4000802007f */
[----:B--2---:R-:W-:Y:S05]  /*f5c0*/  @!P1 BRA `(.L_x_772) ;  /* 0xfffffffc00f09947 */ /* 0x004fea000383ffff */
[----:B------:R-:W-:Y:S05]  /*f5d0*/  BRA `(.L_x_784) ;  /* 0xfffffff400f87947 */ /* 0x000fea000383ffff */
.L_x_774:
[----:B------:R-:W-:Y:S01]  /*f5e0*/  BSSY B1, `(.L_x_785) ;  /* 0x0000006000017945 */ /* 0x000fe20003800000 */
[----:B------:R-:W-:-:S07]  /*f5f0*/  IMAD.MOV.U32 R15, RZ, RZ, -0x1 ;  /* 0xffffffffff0f7424 */ /* 0x000fce00078e00ff */
[----:B------:R-:W-:Y:S05]  /*f600*/  WARPSYNC.COLLECTIVE R15, `(.L_x_786) ;  /* 0x000000000f0c7348 */ /* 0x000fea0003c00000 */
[----:B------:R-:W-:Y:S02]  /*f610*/  ELECT P6, UR62, PT ;  /* 0x00000000003e782f */ /* 0x000fe400038c0000 */
[----:B------:R-:W-:Y:S01]  /*f620*/  MOV R14, UR62 ;  /* 0x0000003e000e7c02 */ /* 0x000fe20008000f00 */
[----:B------:R-:W-:Y:S10]  /*f630*/  ENDCOLLECTIVE ;  /* 0x000000000000791b */ /* 0x000ff40003800000 */
.L_x_786:
[----:B------:R-:W-:Y:S05]  /*f640*/  BSYNC B1 ;  /* 0x0000000000017941 */ /* 0x000fea0003800000 */
.L_x_785:
[----:B------:R-:W-:Y:S05]  /*f650*/  BRA `(.L_x_787) ;  /* 0xfffffff800d47947 */ /* 0x000fea000383ffff */
.L_x_776:
[----:B-1----:R1:W2:Y:S02]  /*f660*/  SYNCS.PHASECHK.TRANS64.TRYWAIT P0, [R3+URZ], R2 ;  /* 0x00000002030075a7 */ /* 0x0022a4000800017f */
[----:B--2---:R-:W-:Y:S05]  /*f670*/  @!P0 NANOSLEEP.SYNCS 0x989680 ;  /* 0x009896800000895d */ /* 0x004fea0003900000 */
[----:B------:R-:W2:Y:S02]  /*f680*/  @!P0 SYNCS.PHASECHK.TRANS64 P0, [R3+URZ], R2 ;  /* 0x00000002030085a7 */ /* 0x000ea4000800007f */
[----:B--2---:R-:W-:Y:S05]  /*f690*/  @!P0 BRA `(.L_x_776) ;  /* 0xfffffffc00f08947 */ /* 0x004fea000383ffff */
[----:B------:R-:W-:Y:S05]  /*f6a0*/  BRA `(.L_x_788) ;  /* 0xfffffff800f47947 */ /* 0x000fea000383ffff */
.L_x_777:
[----:B-1----:R1:W2:Y:S02]  /*f6b0*/  SYNCS.PHASECHK.TRANS64.TRYWAIT P0, [R17+URZ], R0 ;  /* 0x00000000110075a7 */ /* 0x0022a4000800017f */
[----:B--2---:R-:W-:Y:S05]  /*f6c0*/  @!P0 NANOSLEEP.SYNCS 0x989680 ;  /* 0x009896800000895d */ /* 0x004fea0003900000 */
[----:B------:R-:W2:Y:S02]  /*f6d0*/  @!P0 SYNCS.PHASECHK.TRANS64 P0, [R17+URZ], R0 ;  /* 0x00000000110085a7 */ /* 0x000ea4000800007f */
[----:B--2---:R-:W-:Y:S05]  /*f6e0*/  @!P0 BRA `(.L_x_777) ;  /* 0xfffffffc00f08947 */ /* 0x004fea000383ffff */
[----:B------:R-:W-:Y:S05]  /*f6f0*/  BRA `(.L_x_789) ;  /* 0xfffffffc00047947 */ /* 0x000fea000383ffff */
.L_x_790:
        /* <DEDUP_REMOVED lines=16> */
.L_x_2205:


//--------------------- .text._ZN7cutlass13device_kernelIN5flash11enable_sm90INS1_16FlashAttnBwdSm90INS1_25CollectiveMainloopBwdSm90ILi2ELi1ELi1EN4cute5tupleIJNS5_1CILi1EEES8_S8_EEENS6_IJNS7_ILi64EEENS7_ILi80EEENS7_ILi256EEEEEENS_10bfloat16_tEfNS_4arch4Sm90ELb1ELb0ELb1ELb0ELb0ELb0ELb1ELb1ELi2ELi1ELi1ELi1ELb0EEENS1_24CollectiveEpilogueBwdGQAISD_fSG_Li256ELb0ELb0EEENS1_25SingleTileBwdLPTSchedulerILb0ELi80ELb0EEEEEEEEEvNT_6ParamsE --------------------------
	.section	.text._ZN7cutlass13device_kernelIN5flash11enable_sm90INS1_16FlashAttnBwdSm90INS1_25CollectiveMainloopBwdSm90ILi2ELi1ELi1EN4cute5tupleIJNS5_1CILi1EEES8_S8_EEENS6_IJNS7_ILi64EEENS7_ILi80EEENS7_ILi256EEEEEENS_10bfloat16_tEfNS_4arch4Sm90ELb1ELb0ELb1ELb0ELb0ELb0ELb1ELb1ELi2ELi1ELi1ELi1ELb0EEENS1_24CollectiveEpilogueBwdGQAISD_fSG_Li256ELb0ELb0EEENS1_25SingleTileBwdLPTSchedulerILb0ELi80ELb0EEEEEEEEEvNT_6ParamsE,"ax",@progbits
	.align	128
.text._ZN7cutlass13device_kernelIN5flash11enable_sm90INS1_16FlashAttnBwdSm90INS1_25CollectiveMainloopBwdSm90ILi2ELi1ELi1EN4cute5tupleIJNS5_1CILi1EEES8_S8_EEENS6_IJNS7_ILi64EEENS7_ILi80EEENS7_ILi256EEEEEENS_10bfloat16_tEfNS_4arch4Sm90ELb1ELb0ELb1ELb0ELb0ELb0ELb1ELb1ELi2ELi1ELi1ELi1ELb0EEENS1_24CollectiveEpilogueBwdGQAISD_fSG_Li256ELb0ELb0EEENS1_25SingleTileBwdLPTSchedulerILb0ELi80ELb0EEEEEEEEEvNT_6ParamsE:
        .type           _ZN7cutlass13device_kernelIN5flash11enable_sm90INS1_16FlashAttnBwdSm90INS1_25CollectiveMainloopBwdSm90ILi2ELi1ELi1EN4cute5tupleIJNS5_1CILi1EEES8_S8_EEENS6_IJNS7_ILi64EEENS7_ILi80EEENS7_ILi256EEEEEENS_10bfloat16_tEfNS_4arch4Sm90ELb1ELb0ELb1ELb0ELb0ELb0ELb1ELb1ELi2ELi1ELi1ELi1ELb0EEENS1_24CollectiveEpilogueBwdGQAISD_fSG_Li256ELb0ELb0EEENS1_25SingleTileBwdLPTSchedulerILb0ELi80ELb0EEEEEEEEEvNT_6ParamsE,@function
        .size           _ZN7cutlass13device_kernelIN5flash11enable_sm90INS1_16FlashAttnBwdSm90INS1_25CollectiveMainloopBwdSm90ILi2ELi1ELi1EN4cute5tupleIJNS5_1CILi1EEES8_S8_EEENS6_IJNS7_ILi64EEENS7_ILi80EEENS7_ILi256EEEEEENS_10bfloat16_tEfNS_4arch4Sm90ELb1ELb0ELb1ELb0ELb0ELb0ELb1ELb1ELi2ELi1ELi1ELi1ELb0EEENS1_24CollectiveEpilogueBwdGQAISD_fSG_Li256ELb0ELb0EEENS1_25SingleTileBwdLPTSchedulerILb0ELi80ELb0EEEEEEEEEvNT_6ParamsE,(.L_x_2206 - _ZN7cutlass13device_kernelIN5flash11enable_sm90INS1_16FlashAttnBwdSm90INS1_25CollectiveMainloopBwdSm90ILi2ELi1ELi1EN4cute5tupleIJNS5_1CILi1EEES8_S8_EEENS6_IJNS7_ILi64EEENS7_ILi80EEENS7_ILi256EEEEEENS_10bfloat16_tEfNS_4arch4Sm90ELb1ELb0ELb1ELb0ELb0ELb0ELb1ELb1ELi2ELi1ELi1ELi1ELb0EEENS1_24CollectiveEpilogueBwdGQAISD_fSG_Li256ELb0ELb0EEENS1_25SingleTileBwdLPTSchedulerILb0ELi80ELb0EEEEEEEEEvNT_6ParamsE)
        .other          _ZN7cutlass13device_kernelIN5flash11enable_sm90INS1_16FlashAttnBwdSm90INS1_25CollectiveMainloopBwdSm90ILi2ELi1ELi1EN4cute5tupleIJNS5_1CILi1EEES8_S8_EEENS6_IJNS7_ILi64EEENS7_ILi80EEENS7_ILi256EEEEEENS_10bfloat16_tEfNS_4arch4Sm90ELb1ELb0ELb1ELb0ELb0ELb0ELb1ELb1ELi2ELi1ELi1ELi1ELb0EEENS1_24CollectiveEpilogueBwdGQAISD_fSG_Li256ELb0ELb0EEENS1_25SingleTileBwdLPTSchedulerILb0ELi80ELb0EEEEEEEEEvNT_6ParamsE,@"STO_CUDA_ENTRY STV_DEFAULT"
_ZN7cutlass13device_kernelIN5flash11enable_sm90INS1_16FlashAttnBwdSm90INS1_25CollectiveMainloopBwdSm90ILi2ELi1ELi1EN4cute5tupleIJNS5_1CILi1EEES8_S8_EEENS6_IJNS7_ILi64EEENS7_ILi80EEENS7_ILi256EEEEEENS_10bfloat16_tEfNS_4arch4Sm90ELb1ELb0ELb1ELb0ELb0ELb0ELb1ELb1ELi2ELi1ELi1ELi1ELb0EEENS1_24CollectiveEpilogueBwdGQAISD_fSG_Li256ELb0ELb0EEENS1_25SingleTileBwdLPTSchedulerILb0ELi80ELb0EEEEEEEEEvNT_6ParamsE:
        /* <DEDUP_REMOVED lines=23> */
.L_x_792:
[----:B------:R-:W-:Y:S05]  /*0170*/  BSYNC B0 ;  /* 0x0000000000007941 */ /* 0x000fea0003800000 */
.L_x_791:
        /* <DEDUP_REMOVED lines=34> */
.L_x_793:
        /* <DEDUP_REMOVED lines=20> */
.L_x_794:
        /* <DEDUP_REMOVED lines=8> */
.L_x_797:
        /* <DEDUP_REMOVED lines=23> */
[----:B------:R-:W-:Y:S02]  /*06d0*/  UIMAD UR4, UR11, UR7, URZ ;  /* 0x000000070b0472a4 */ /* 0x000fe4000f8e023f */
[----:B------:R-:W-:-:S05]  /*06e0*/  IMAD.U32 R2, RZ, RZ, UR11 ;  /* 0x0000000bff027e24 */ /* 0x000fca000f8e00ff */
[----:B------:R1:W-:Y:S01]  /*06f0*/  STL [R1+0x10], R2 ;  /* 0x0000100201007387 */ /* 0x0003e20000100800 */
[----:B------:R-:W-:Y:S05]  /*0700*/  BRA `(.L_x_799) ;  /* 0x0000000000247947 */ /* 0x000fea0003800000 */
.L_x_798:
        /* <DEDUP_REMOVED lines=8> */
[----:B------:R2:W-:Y:S05]  /*0790*/  STL [R1+0x10], R2 ;  /* 0x0000100201007387 */ /* 0x0005ea0000100800 */
.L_x_799:
        /* <DEDUP_REMOVED lines=11> */
[----:B-12---:R-:W-:Y:S01]  /*0850*/  IMAD.U32 R2, RZ, RZ, UR9 ;  /* 0x00000009ff027e24 */ /* 0x006fe2000f8e00ff */
[----:B------:R-:W-:Y:S01]  /*0860*/  ISETP.LE.AND P0, PT, RZ, UR9, PT ;  /* 0x00000009ff007c0c */ /* 0x000fe2000bf03270 */
[----:B------:R-:W-:-:S03]  /*0870*/  UIMAD UR4, UR7, UR4, UR6 ;  /* 0x00000004070472a4 */ /* 0x000fc6000f8e0206 */
[----:B------:R1:W-:Y:S09]  /*0880*/  STL [R1+0x14], R2 ;  /* 0x0000140201007387 */ /* 0x0003f20000100800 */
[----:B------:R-:W-:Y:S05]  /*0890*/  @!P0 BRA `(.L_x_800) ;  /* 0x000000a800308947 */ /* 0x000fea0003800000 */
[----:B-1----:R-:W2:Y:S01]  /*08a0*/  LDL R2, [R1+0x10] ;  /* 0x0000100001027983 */ /* 0x002ea20000100800 */
[----:B------:R-:W-:Y:S01]  /*08b0*/  ULDC UR9, c[0x0][0x280] ;  /* 0x0000a00000097ab9 */ /* 0x000fe20000000800 */
[----:B------:R-:W-:Y:S01]  /*08c0*/  ULDC UR10, c[0x0][0x290] ;  /* 0x0000a400000a7ab9 */ /* 0x000fe20000000800 */
[----:B------:R-:W-:Y:S01]  /*08d0*/  ULDC UR7, c[0x0][0x74c] ;  /* 0x0001d30000077ab9 */ /* 0x000fe20000000800 */
        /* <DEDUP_REMOVED lines=81> */
[----:B--2---:R-:W-:-:S13]  /*0df0*/  R2UR UR5, R2 ;  /* 0x00000000020572ca */ /* 0x004fda00000e0000 */
[----:B------:R-:W-:-:S04]  /*0e00*/  UIMAD UR5, UR5, 0x50, UR9 ;  /* 0x00000050050578a4 */ /* 0x000fc8000f8e0209 */
[----:B------:R-:W-:Y:S02]  /*0e10*/  UIADD3 UR7, -UR7, UR5, -UR10 ;  /* 0x0000000507077290 */ /* 0x000fe4000fffe90a */
[----:B------:R-:W-:Y:S02]  /*0e20*/  UIADD3 UR5, UR9, 0x3f, URZ ;  /* 0x0000003f09057890 */ /* 0x000fe4000fffe03f */
[----:B------:R-:W-:Y:S02]  /*0e30*/  USHF.R.S32.HI UR8, URZ, 0x1f, UR7 ;  /* 0x0000001f3f087899 */ /* 0x000fe40008011407 */
[----:B------:R-:W-:Y:S02]  /*0e40*/  USHF.R.S32.HI UR6, URZ, 0x1f, UR5 ;  /* 0x0000001f3f067899 */ /* 0x000fe40008011405 */
[----:B------:R-:W-:Y:S02]  /*0e50*/  ULEA.HI UR8, UR8, UR7, URZ, 0x6 ;  /* 0x0000000708087291 */ /* 0x000fe4000f8f303f */
[----:B------:R-:W-:-:S02]  /*0e60*/  ULEA.HI UR6, UR6, UR5, URZ, 0x6 ;  /* 0x0000000506067291 */ /* 0x000fc4000f8f303f */
[----:B------:R-:W-:Y:S02]  /*0e70*/  USHF.R.S32.HI UR8, URZ, 0x6, UR8 ;  /* 0x000000063f087899 */ /* 0x000fe40008011408 */
[----:B------:R-:W-:-:S04]  /*0e80*/  USHF.R.S32.HI UR11, URZ, 0x6, UR6 ;  /* 0x000000063f0b7899 */ /* 0x000fc80008011406 */
[----:B------:R-:W-:Y:S02]  /*0e90*/  VIMNMX R5, RZ, UR8, !PT ;  /* 0x00000008ff057c48 */ /* 0x000fe4000ffe0100 */
[----:B------:R-:W-:Y:S02]  /*0ea0*/  IMAD.U32 R2, RZ, RZ, UR11 ;  /* 0x0000000bff027e24 */ /* 0x000fe4000f8e00ff */
[----:B------:R-:W-:-:S03]  /*0eb0*/  ISETP.LT.AND P1, PT, R5, UR11, PT ;  /* 0x0000000b05007c0c */ /* 0x000fc6000bf21270 */
[----:B------:R1:W-:Y:S02]  /*0ec0*/  STL [R1+0x8], R2 ;  /* 0x0000080201007387 */ /* 0x0003e40000100800 */
[----:B-1----:R-:W-:-:S05]  /*0ed0*/  IMAD.U32 R2, RZ, RZ, UR4 ;  /* 0x00000004ff027e24 */ /* 0x002fca000f8e00ff */
[----:B------:R1:W-:Y:S03]  /*0ee0*/  STL [R1+0xc], R2 ;  /* 0x00000c0201007387 */ /* 0x0003e60000100800 */
[----:B------:R-:W-:Y:S05]  /*0ef0*/  @!P1 BRA `(.L_x_801) ;  /* 0x0000007c00549947 */ /* 0x000fea0003800000 */
[----:B-1----:R-:W1:Y:S01]  /*0f00*/  S2R R2, SR_CgaCtaId ;  /* 0x0000000000027919 */ /* 0x002e620000008800 */
        /* <DEDUP_REMOVED lines=9> */
[CC--:B------:R-:W-:Y:S02]  /*0fa0*/  LEA.HI R8, R3.reuse, R2.reuse, RZ, 0x4 ;  /* 0x0000000203087211 */ /* 0x0c0fe400078f20ff */
[----:B------:R-:W-:Y:S02]  /*0fb0*/  SHF.R.S32.HI R6, RZ, 0x7, R4 ;  /* 0x00000007ff067819 */ /* 0x000fe40000011404 */
[----:B------:R-:W-:Y:S02]  /*0fc0*/  LOP3.LUT R9, R4, 0xffffff80, RZ, 0xc0, !PT ;  /* 0xffffff8004097812 */ /* 0x000fe400078ec0ff */
[----:B------:R-:W-:Y:S01]  /*0fd0*/  LOP3.LUT R11, R8, 0xffffff0, RZ, 0xc0, !PT ;  /* 0x0ffffff0080b7812 */ /* 0x000fe200078ec0ff */
[----:B------:R3:W4:Y:S01]  /*0fe0*/  SHFL.IDX PT, R7, R6, RZ, 0x1f ;  /* 0x00001fff06077589 */ /* 0x00072200000e0000 */
[----:B------:R-:W-:Y:S01]  /*0ff0*/  LEA.HI R3, R3, R2, RZ, 0x5 ;  /* 0x0000000203037211 */ /* 0x000fe200078f28ff */
[----:B------:R-:W-:-:S02]  /*1000*/  IMAD.IADD R9, R2, 0x1, -R9 ;  /* 0x0000000102097824 */ /* 0x000fc400078e0a09 */
[----:B------:R-:W-:Y:S01]  /*1010*/  IMAD.IADD R11, R2, 0x1, -R11 ;  /* 0x00000001020b7824 */ /* 0x000fe200078e0a0b */
[--C-:B------:R-:W-:Y:S02]  /*1020*/  SHF.R.S32.HI R12, RZ, 0x5, R3.reuse ;  /* 0x00000005ff0c7819 */ /* 0x100fe40000011403 */
[----:B------:R-:W-:Y:S02]  /*1030*/  SHF.R.S32.HI R3, RZ, 0x1f, R3 ;  /* 0x0000001fff037819 */ /* 0x000fe40000011403 */
[----:B------:R-:W-:Y:S01]  /*1040*/  LEA.HI R2, R6, R6, RZ, 0x1 ;  /* 0x0000000606027211 */ /* 0x000fe200078f08ff */
[----:B-123--:R-:W-:Y:S06]  /*1050*/  @P0 BRA `(.L_x_802) ;  /* 0x0000000000080947 */ /* 0x00efec0003800000 */
[----:B------:R-:W1:Y:S02]  /*1060*/  SYNCS.PHASECHK.TRANS64.TRYWAIT P0, [R17+URZ+0x31800], R10 ;  /* 0x0318000a110075a7 */ /* 0x000e64000800017f */
[----:B-1----:R-:W-:Y:S05]  /*1070*/  @!P0 BRA `(.L_x_803) ;  /* 0x000000a000408947 */ /* 0x002fea0003800000 */
.L_x_802:
[----:B------:R-:W2:Y:S01]  /*1080*/  LDL R8, [R1+0xc] ;  /* 0x00000c0001087983 */ /* 0x000ea20000100800 */
[----:B------:R-:W3:Y:S03]  /*1090*/  LDC.64 R232, c[0x0][0x2e0] ;  /* 0x0000b800ffe87b82 */ /* 0x000ee60000000a00 */
[----:B------:R-:W5:Y:S04]  /*10a0*/  LDL R4, [R1+0x14] ;  /* 0x0000140001047983 */ /* 0x000f680000100800 */
[----:B------:R-:W3:Y:S01]  /*10b0*/  LDL R16, [R1+0x10] ;  /* 0x0000100001107983 */ /* 0x000ee20000100800 */
[----:B------:R-:W-:Y:S01]  /*10c0*/  LOP3.LUT R13, R2, 0x1ffffffe, RZ, 0xc0, !PT ;  /* 0x1ffffffe020d7812 */ /* 0x000fe200078ec0ff */
[C---:B------:R-:W-:Y:S01]  /*10d0*/  IMAD R14, R6.reuse, 0x40, R11 ;  /* 0x00000040060e7824 */ /* 0x040fe200078e020b */
[----:B----4-:R-:W-:Y:S01]  /*10e0*/  LEA.HI R2, R7, R7, RZ, 0x1 ;  /* 0x0000000707027211 */ /* 0x010fe200078f08ff */
[----:B-1----:R-:W-:-:S02]  /*10f0*/  IMAD R10, R6, 0x800, R9 ;  /* 0x00000800060a7824 */ /* 0x002fc400078e0209 */
[----:B------:R-:W-:Y:S01]  /*1100*/  IMAD.IADD R15, R6, 0x1, -R13 ;  /* 0x00000001060f7824 */ /* 0x000fe200078e0a0d */
[----:B------:R-:W-:-:S04]  /*1110*/  LEA.HI R3, R3, R12, RZ, 0x2 ;  /* 0x0000000c03037211 */ /* 0x000fc800078f10ff */
[----:B------:R-:W-:-:S05]  /*1120*/  LOP3.LUT R13, R3, 0xfffffc, RZ, 0xc0, !PT ;  /* 0x00fffffc030d7812 */ /* 0x000fca00078ec0ff */
[----:B------:R-:W-:Y:S01]  /*1130*/  IMAD.IADD R13, R12, 0x1, -R13 ;  /* 0x000000010c0d7824 */ /* 0x000fe200078e0a0d */
[----:B------:R-:W-:-:S03]  /*1140*/  LOP3.LUT R231, R0, 0x1, RZ, 0xfc, !PT ;  /* 0x0000000100e77812 */ /* 0x000fc600078efcff */
[----:B------:R-:W-:-:S04]  /*1150*/  IMAD R13, R13, 0x10, R14 ;  /* 0x000000100d0d7824 */ /* 0x000fc800078e020e */
[----:B------:R-:W-:Y:S01]  /*1160*/  IMAD.SHL.U32 R0, R13, 0x8, RZ ;  /* 0x000000080d007824 */ /* 0x000fe200078e00ff */
[----:B------:R-:W-:Y:S01]  /*1170*/  CS2R R214, SRZ ;  /* 0x0000000000d67805 */ /* 0x000fe2000001ff00 */
[----:B------:R-:W-:Y:S01]  /*1180*/  IMAD.MOV.U32 R228, RZ, RZ, RZ ;  /* 0x000000ffffe47224 */ /* 0x000fe200078e00ff */
        /* <DEDUP_REMOVED lines=80> */
[----:B------:R-:W-:Y:S01]  /*1690*/  ULDC.64 UR60, c[0x0][0x208] ;  /* 0x00008200003c7ab9 */ /* 0x000fe20000000a00 */
[----:B--2---:R-:W-:Y:S02]  /*16a0*/  R2UR UR6, R8 ;  /* 0x00000000080672ca */ /* 0x004fe400000e0000 */
[----:B------:R-:W-:Y:S02]  /*16b0*/  SHF.R.S32.HI R8, RZ, 0x1f, R9 ;  /* 0x0000001fff087819 */ /* 0x000fe40000011409 */
[----:B-----5:R-:W-:Y:S02]  /*16c0*/  R2UR UR5, R4 ;  /* 0x00000000040572ca */ /* 0x020fe400000e0000 */
[----:B------:R-:W-:-:S02]  /*16d0*/  LEA.HI R6, R8, R9, RZ, 0x2 ;  /* 0x0000000908067211 */ /* 0x000fc400078f10ff */
[----:B------:R-:W-:Y:S01]  /*16e0*/  LOP3.LUT R4, R2, 0xfffffffe, RZ, 0xc0, !PT ;  /* 0xfffffffe02047812 */ /* 0x000fe200078ec0ff */
[----:B------:R-:W-:Y:S01]  /*16f0*/  IMAD.SHL.U32 R2, R10, 0x4, RZ ;  /* 0x000000040a027824 */ /* 0x000fe200078e00ff */
[--C-:B------:R-:W-:Y:S02]  /*1700*/  SHF.R.S32.HI R10, RZ, 0x2, R6.reuse ;  /* 0x00000002ff0a7819 */ /* 0x100fe40000011406 */
[----:B------:R-:W-:Y:S01]  /*1710*/  SHF.R.S32.HI R11, RZ, 0x1f, R6 ;  /* 0x0000001fff0b7819 */ /* 0x000fe20000011406 */
[----:B------:R-:W-:Y:S01]  /*1720*/  USHF.R.S32.HI UR4, URZ, 0x1f, UR6 ;  /* 0x0000001f3f047899 */ /* 0x000fe20008011406 */
[----:B------:R-:W-:Y:S02]  /*1730*/  SHF.R.S32.HI R3, RZ, 0x1f, R2 ;  /* 0x0000001fff037819 */ /* 0x000fe40000011402 */
[----:B------:R-:W-:-:S03]  /*1740*/  LEA.HI R11, R11, R10, RZ, 0x3 ;  /* 0x0000000a0b0b7211 */ /* 0x000fc600078f18ff */
[C---:B------:R-:W-:Y:S01]  /*1750*/  IMAD R12, R18.reuse, UR4, RZ ;  /* 0x00000004120c7c24 */ /* 0x040fe2000f8e02ff */
[----:B------:R-:W-:Y:S01]  /*1760*/  LOP3.LUT R11, R11, 0xfffffff8, RZ, 0xc0, !PT ;  /* 0xfffffff80b0b7812 */ /* 0x000fe200078ec0ff */
[----:B------:R-:W-:Y:S01]  /*1770*/  USHF.R.S32.HI UR4, URZ, 0x1f, UR5 ;  /* 0x0000001f3f047899 */ /* 0x000fe20008011405 */
[----:B------:R-:W-:Y:S02]  /*1780*/  IMAD.IADD R4, R7, 0x1, -R4 ;  /* 0x0000000107047824 */ /* 0x000fe400078e0a04 */
[----:B------:R-:W-:-:S04]  /*1790*/  IMAD.WIDE.U32 R2, R18, UR6, R2 ;  /* 0x0000000612027c25 */ /* 0x000fc8000f8e0002 */
[----:B------:R-:W-:Y:S02]  /*17a0*/  IMAD R7, R19, UR6, R12 ;  /* 0x0000000613077c24 */ /* 0x000fe4000f8e020c */
[----:B------:R-:W-:Y:S02]  /*17b0*/  IMAD.IADD R11, R10, 0x1, -R11 ;  /* 0x000000010a0b7824 */ /* 0x000fe400078e0a0b */
[C---:B---3--:R-:W-:Y:S02]  /*17c0*/  IMAD R10, R232.reuse, UR4, RZ ;  /* 0x00000004e80a7c24 */ /* 0x048fe4000f8e02ff */
[----:B------:R-:W-:Y:S02]  /*17d0*/  IMAD.IADD R3, R3, 0x1, R7 ;  /* 0x0000000103037824 */ /* 0x000fe400078e0207 */
[----:B------:R-:W-:Y:S02]  /*17e0*/  IMAD R7, R233, UR5, R10 ;  /* 0x00000005e9077c24 */ /* 0x000fe4000f8e020a */
[----:B------:R-:W-:Y:S01]  /*17f0*/  IMAD.WIDE.U32 R232, R232, UR5, R2 ;  /* 0x00000005e8e87c25 */ /* 0x000fe2000f8e0002 */
[----:B------:R-:W-:-:S03]  /*1800*/  R2UR UR4, R16 ;  /* 0x00000000100472ca */ /* 0x000fc600000e0000 */
[----:B------:R-:W-:Y:S02]  /*1810*/  IMAD.MOV.U32 R3, RZ, RZ, R5 ;  /* 0x000000ffff037224 */ /* 0x000fe400078e0005 */
[----:B------:R-:W-:Y:S01]  /*1820*/  IMAD.IADD R5, R233, 0x1, R7 ;  /* 0x00000001e9057824 */ /* 0x000fe200078e0207 */
[----:B------:R-:W-:-:S04]  /*1830*/  LOP3.LUT R6, R6, 0x7ffffffc, RZ, 0xc0, !PT ;  /* 0x7ffffffc06067812 */ /* 0x000fc800078ec0ff */
[----:B------:R1:W-:Y:S01]  /*1840*/  STL [R1+0x4], R5 ;  /* 0x0000040501007387 */ /* 0x0003e20000100800 */
[----:B------:R-:W-:Y:S01]  /*1850*/  IMAD.IADD R6, R9, 0x1, -R6 ;  /* 0x0000000109067824 */ /* 0x000fe200078e0a06 */
[----:B------:R-:W-:Y:S01]  /*1860*/  LEA.HI R8, R8, R9, RZ, 0x5 ;  /* 0x0000000908087211 */ /* 0x000fe200078f28ff */
[----:B------:R-:W-:Y:S02]  /*1870*/  UIMAD UR4, UR4, -0x50, UR10 ;  /* 0xffffffb0040478a4 */ /* 0x000fe4000f8e020a */
[----:B------:R-:W-:Y:S01]  /*1880*/  IMAD R6, R15, 0x4, R6 ;  /* 0x000000040f067824 */ /* 0x000fe200078e0206 */
[----:B------:R-:W-:Y:S01]  /*1890*/  SHF.R.S32.HI R8, RZ, 0x5, R8 ;  /* 0x00000005ff087819 */ /* 0x000fe20000011408 */
[----:B------:R-:W-:Y:S02]  /*18a0*/  UIADD3 UR5, UR4, 0x1, -UR9 ;  /* 0x0000000104057890 */ /* 0x000fe4000fffe809 */
[----:B------:R-:W-:Y:S02]  /*18b0*/  IMAD.SHL.U32 R229, R6, 0x2, RZ ;  /* 0x0000000206e57824 */ /* 0x000fe400078e00ff */
[----:B------:R-:W-:-:S02]  /*18c0*/  IMAD R19, R8, 0x10, R11 ;  /* 0x0000001008137824 */ /* 0x000fc400078e020b */
[----:B------:R-:W-:Y:S01]  /*18d0*/  IMAD.MOV.U32 R2, RZ, RZ, RZ ;  /* 0x000000ffff027224 */ /* 0x000fe200078e00ff */
[C---:B------:R-:W-:Y:S01]  /*18e0*/  IADD3 R230, -R229.reuse, UR4, RZ ;  /* 0x00000004e5e67c10 */ /* 0x040fe2000fffe1ff */
[----:B------:R-:W-:Y:S01]  /*18f0*/  IMAD.MOV.U32 R18, RZ, RZ, RZ ;  /* 0x000000ffff127224 */ /* 0x000fe200078e00ff */
[----:B-1----:R-:W-:-:S07]  /*1900*/  IADD3 R229, -R229, UR5, RZ ;  /* 0x00000005e5e57c10 */ /* 0x002fce000fffe1ff */
.L_x_814:
[----:B------:R-:W-:-:S13]  /*1910*/  ISETP.NE.AND P0, PT, R231, 0x3, PT ;  /* 0x00000003e700780c */ /* 0x000fda0003f05270 */
[----:B------:R-:W-:Y:S05]  /*1920*/  @!P0 BRA `(.L_x_804) ;  /* 0x0000000000048947 */ /* 0x000fea0003800000 */
[----:B------:R-:W-:Y:S01]  /*1930*/  BPT.TRAP 0x1 ;  /* 0x000000040000795c */ /* 0x000fe20000300000 */
.L_x_804:
[----:B------:R-:W-:Y:S01]  /*1940*/  IMAD R16, R2, 0x8, R17 ;  /* 0x0000000802107824 */ /* 0x000fe200078e0211 */
[----:B------:R-:W-:-:S04]  /*1950*/  SHF.L.U32 R9, R228, 0x1f, RZ ;  /* 0x0000001fe4097819 */ /* 0x000fc800000006ff */
[----:B------:R1:W2:Y:S01]  /*1960*/  SYNCS.PHASECHK.TRANS64.TRYWAIT P1, [R16+URZ+0x31810], R9 ;  /* 0x03181009100075a7 */ /* 0x0002a2000802017f */
[----:B------:R-:W-:Y:S05]  /*1970*/  @!P0 BRA `(.L_x_805) ;  /* 0x0000000000048947 */ /* 0x000fea0003800000 */
[----:B------:R-:W-:Y:S01]  /*1980*/  BPT.TRAP 0x1 ;  /* 0x000000040000795c */ /* 0x000fe20000300000 */
.L_x_805:
        /* <DEDUP_REMOVED lines=11> */
.L_x_806:
[----:B------:R-:W-:Y:S01]  /*1a40*/  IMAD R7, R2, 0x800, R11 ;  /* 0x0000080002077824 */ /* 0x000fe200078e020b */
[C---:B------:R-:W-:Y:S01]  /*1a50*/  R2UR UR6, R6.reuse ;  /* 0x00000000060672ca */ /* 0x040fe200000e0000 */
[C---:B------:R-:W-:Y:S01]  /*1a60*/  VIADD R8, R6.reuse, 0x80 ;  /* 0x0000008006087836 */ /* 0x040fe20000000000 */
[----:B------:R-:W-:Y:S01]  /*1a70*/  WARPGROUP.ARRIVE ;  /* 0x00000000000079c5 */ /* 0x000fe20000000000 */
[----:B-12---:R-:W-:Y:S01]  /*1a80*/  VIADD R9, R6, 0x100 ;  /* 0x0000010006097836 */ /* 0x006fe20000000000 */
        /* <DEDUP_REMOVED lines=414> */
[----:B------:R-:W-:-:S04]  /*3470*/  IMAD R6, R2, 0x40, R19 ;  /* 0x0000004002067824 */ /* 0x000fc800078e0213 */
[----:B------:R-:W-:-:S05]  /*3480*/  IMAD R8, R6, 0x4, R17 ;  /* 0x0000000406087824 */ /* 0x000fca00078e0211 */
        /* <DEDUP_REMOVED lines=15> */
[----:B-1----:R-:W-:Y:S05]  /*3580*/  @!P0 BRA `(.L_x_808) ;  /* 0x0000000000048947 */ /* 0x002fea0003800000 */
[----:B------:R-:W-:Y:S01]  /*3590*/  BPT.TRAP 0x1 ;  /* 0x000000040000795c */ /* 0x000fe20000300000 */
.L_x_808:
[----:B------:R-:W-:-:S04]  /*35a0*/  SHF.L.U32 R10, R18, 0x1f, RZ ;  /* 0x0000001f120a7819 */ /* 0x000fc800000006ff */
[----:B------:R1:W4:Y:S01]  /*35b0*/  SYNCS.PHASECHK.TRANS64.TRYWAIT P1, [R17+URZ+0x31830], R10 ;  /* 0x0318300a110075a7 */ /* 0x000322000802017f */
[----:B------:R-:W-:Y:S05]  /*35c0*/  @!P0 BRA `(.L_x_809) ;  /* 0x0000000000048947 */ /* 0x000fea0003800000 */
[----:B------:R-:W-:Y:S01]  /*35d0*/  BPT.TRAP 0x1 ;  /* 0x000000040000795c */ /* 0x000fe20000300000 */
.L_x_809:
        /* <DEDUP_REMOVED lines=11> */
.L_x_810:
[C---:B-1--4-:R-:W-:Y:S01]  /*3690*/  VIADD R10, R8.reuse, 0x80 ;  /* 0x00000080080a7836 */ /* 0x052fe20000000000 */
[----:B------:R-:W-:Y:S01]  /*36a0*/  R2UR UR4, R9 ;  /* 0x00000000090472ca */ /* 0x000fe200000e0000 */
[C---:B------:R-:W-:Y:S01]  /*36b0*/  VIADD R11, R8.reuse, 0x100 ;  /* 0x00000100080b7836 */ /* 0x040fe20000000000 */
        /* <DEDUP_REMOVED lines=11> */
[C---:B------:R-:W-:Y:S01]  /*3770*/  VIADD R11, R8.reuse, 0x82 ;  /* 0x00000082080b7836 */ /* 0x040fe20000000000 */
[----:B------:R1:W-:Y:S01]  /*3780*/  STL [R1+0x18], R16 ;  /* 0x0000181001007387 */ /* 0x0003e20000100800 */
[----:B------:R-:W-:Y:S01]  /*3790*/  HGMMA.64x8x16.F32.BF16 R44, gdesc[UR4], RZ, !UPT ;  /* 0x00000000042c79f0 */ /* 0x000fe2000c7018ff */
[----:B------:R-:W-:Y:S01]  /*37a0*/  UMOV UR7, 0x40000000 ;  /* 0x4000000000077882 */ /* 0x000fe20000000000 */
[----:B------:R-:W-:Y:S01]  /*37b0*/  UMOV UR6, UR8 ;  /* 0x0000000800067c82 */ /* 0x000fe20008000000 */
[----:B------:R-:W-:Y:S01]  /*37c0*/  R2UR UR8, R11 ;  /* 0x000000000b0872ca */ /* 0x000fe200000e0000 */
[----:B------:R-:W-:Y:S01]  /*37d0*/  HGMMA.64x8x16.F32.BF16 R48, gdesc[UR4], RZ, !UPT ;  /* 0x00000000043079f0 */ /* 0x000fe2000c7018ff */
[----:B------:R-:W-:Y:S01]  /*37e0*/  UMOV UR6, UR9 ;  /* 0x0000000900067c82 */ /* 0x000fe20008000000 */
[----:B------:R-:W-:Y:S01]  /*37f0*/  UMOV UR7, 0x40000000 ;  /* 0x4000000000077882 */ /* 0x000fe20000000000 */
[----:B------:R-:W-:Y:S01]  /*3800*/  VIADD R11, R8, 0x182 ;  /* 0x00000182080b7836 */ /* 0x000fe20000000000 */
[----:B------:R-:W-:Y:S01]  /*3810*/  HGMMA.64x8x16.F32.BF16 R52, gdesc[UR4], RZ, !UPT ;  /* 0x00000000043479f0 */ /* 0x000fe2000c7018ff */
[----:B------:R-:W-:Y:S01]  /*3820*/  UMOV UR6, UR10 ;  /* 0x0000000a00067c82 */ /* 0x000fe20008000000 */
[----:B------:R-:W-:-:S02]  /*3830*/  UMOV UR7, 0x40000000 ;  /* 0x4000000000077882 */ /* 0x000fc40000000000 */
[----:B------:R-:W-:Y:S01]  /*3840*/  HGMMA.64x8x16.F32.BF16 R216, gdesc[UR4], RZ, !UPT ;  /* 0x0000000004d879f0 */ /* 0x000fe2000c7018ff */
[----:B------:R-:W-:Y:S01]  /*3850*/  UMOV UR6, UR11 ;  /* 0x0000000b00067c82 */ /* 0x000fe20008000000 */
[----:B------:R-:W-:Y:S01]  /*3860*/  UMOV UR7, 0x40000000 ;  /* 0x4000000000077882 */ /* 0x000fe20000000000 */
[----:B------:R-:W-:Y:S01]  /*3870*/  R2UR UR10, R11 ;  /* 0x000000000b0a72ca */ /* 0x000fe200000e0000 */
[----:B------:R-:W-:Y:S01]  /*3880*/  HGMMA.64x8x16.F32.BF16 R220, gdesc[UR4], RZ, !UPT ;  /* 0x0000000004dc79f0 */ /* 0x000fe2000c7018ff */
[----:B------:R-:W-:Y:S01]  /*3890*/  R2UR UR6, R10 ;  /* 0x000000000a0672ca */ /* 0x000fe200000e0000 */
[----:B------:R-:W-:Y:S01]  /*38a0*/  VIADD R10, R9, 0x2 ;  /* 0x00000002090a7836 */ /* 0x000fe20000000000 */
        /* <DEDUP_REMOVED lines=8> */
[C---:B------:R-:W-:Y:S01]  /*3930*/  VIADD R10, R8.reuse, 0x4 ;  /* 0x00000004080a7836 */ /* 0x040fe20000000000 */
[----:B------:R-:W-:Y:S01]  /*3940*/  HGMMA.64x8x16.F32.BF16 R44, gdesc[UR4], R44 ;  /* 0x00000000042c79f0 */ /* 0x000fe2000870182c */
        /* <DEDUP_REMOVED lines=9> */
[----:B------:R-:W-:-:S02]  /*39e0*/  UMOV UR7, 0x40000000 ;  /* 0x4000000000077882 */ /* 0x000fc40000000000 */
[----:B------:R-:W-:Y:S01]  /*39f0*/  HGMMA.64x8x16.F32.BF16 R216, gdesc[UR4], R216 ;  /* 0x0000000004d879f0 */ /* 0x000fe200087018d8 */
[----:B------:R-:W-:Y:S01]  /*3a00*/  UMOV UR6, UR11 ;  /* 0x0000000b00067c82 */ /* 0x000fe20008000000 */
[----:B------:R-:W-:Y:S01]  /*3a10*/  UMOV UR7, 0x40000000 ;  /* 0x4000000000077882 */ /* 0x000fe20000000000 */
[----:B------:R-:W-:Y:S01]  /*3a20*/  R2UR UR10, R11 ;  /* 0x000000000b0a72ca */ /* 0x000fe200000e0000 */
[----:B------:R-:W-:Y:S01]  /*3a30*/  HGMMA.64x8x16.F32.BF16 R220, gdesc[UR4], R220 ;  /* 0x0000000004dc79f0 */ /* 0x000fe200087018dc */
        /* <DEDUP_REMOVED lines=334> */
[----:B------:R-:W-:Y:S01]  /*4f20*/  VIADD R10, R8, 0x786 ;  /* 0x00000786080a7836 */ /* 0x000fe20000000000 */
        /* <DEDUP_REMOVED lines=39> */
[----:B------:R-:W-:Y:S02]  /*51a0*/  ULDC UR4, c[0x0][0x744] ;  /* 0x0001d10000047ab9 */ /* 0x000fe40000000800 */
[----:B------:R-:W-:-:S02]  /*51b0*/  WARPGROUP.DEPBAR.LE gsb0, 0x1 ;  /* 0x00008000000079c5 */ /* 0x000fc40000010100 */
[----:B------:R-:W-:Y:S01]  /*51c0*/  FMUL.FTZ R237, R24, UR8 ;  /* 0x0000000818ed7c20 */ /* 0x000fe20008410000 */
[----:B------:R-:W-:Y:S01]  /*51d0*/  FMUL.FTZ R8, R25, UR8 ;  /* 0x0000000819087c20 */ /* 0x000fe20008410000 */
[----:B------:R-:W-:Y:S01]  /*51e0*/  FMUL.FTZ R10, R28, UR8 ;  /* 0x000000081c0a7c20 */ /* 0x000fe20008410000 */
[----:B------:R-:W-:Y:S01]  /*51f0*/  FMUL.FTZ R11, R29, UR8 ;  /* 0x000000081d0b7c20 */ /* 0x000fe20008410000 */
[----:B------:R-:W-:Y:S01]  /*5200*/  FMUL.FTZ R26, R26, UR8 ;  /* 0x000000081a1a7c20 */ /* 0x000fe20008410000 */
[----:B------:R-:W-:Y:S01]  /*5210*/  FMUL.FTZ R14, R32, UR8 ;  /* 0x00000008200e7c20 */ /* 0x000fe20008410000 */
[----:B------:R-:W4:Y:S01]  /*5220*/  MUFU.TANH R237, R237 ;  /* 0x000000ed00ed7308 */ /* 0x000f220000002400 */
[----:B------:R-:W-:Y:S01]  /*5230*/  FMUL.FTZ R15, R33, UR8 ;  /* 0x00000008210f7c20 */ /* 0x000fe20008410000 */
[----:B------:R-:W-:Y:S01]  /*5240*/  FMUL.FTZ R22, R36, UR8 ;  /* 0x0000000824167c20 */ /* 0x000fe20008410000 */
[----:B------:R-:W-:Y:S01]  /*5250*/  FMUL.FTZ R23, R37, UR8 ;  /* 0x0000000825177c20 */ /* 0x000fe20008410000 */
[----:B------:R-:W-:Y:S01]  /*5260*/  FMUL.FTZ R9, R27, UR8 ;  /* 0x000000081b097c20 */ /* 0x000fe20008410000 */
[----:B------:R-:W-:Y:S01]  /*5270*/  FMUL.FTZ R12, R30, UR8 ;  /* 0x000000081e0c7c20 */ /* 0x000fe20008410000 */
[----:B------:R-:W-:Y:S01]  /*5280*/  FMUL.FTZ R13, R31, UR8 ;  /* 0x000000081f0d7c20 */ /* 0x000fe20008410000 */
[----:B------:R-:W-:Y:S01]  /*5290*/  FMUL.FTZ R24, R40, UR8 ;  /* 0x0000000828187c20 */ /* 0x000fe20008410000 */
[----:B------:R-:W2:Y:S01]  /*52a0*/  MUFU.TANH R8, R8 ;  /* 0x0000000800087308 */ /* 0x000ea20000002400 */
[----:B------:R-:W-:Y:S01]  /*52b0*/  FMUL.FTZ R21, R35, UR8 ;  /* 0x0000000823157c20 */ /* 0x000fe20008410000 */
[----:B------:R-:W-:Y:S01]  /*52c0*/  FMUL.FTZ R27, R39, UR8 ;  /* 0x00000008271b7c20 */ /* 0x000fe20008410000 */
[----:B------:R-:W-:Y:S01]  /*52d0*/  FMUL.FTZ R20, R34, UR8 ;  /* 0x0000000822147c20 */ /* 0x000fe20008410000 */
[----:B------:R-:W-:-:S04]  /*52e0*/  FMUL.FTZ R28, R42, UR8 ;  /* 0x000000082a1c7c20 */ /* 0x000fc80008410000 */
[----:B------:R-:W3:Y:S08]  /*52f0*/  MUFU.TANH R10, R10 ;  /* 0x0000000a000a7308 */ /* 0x000ef00000002400 */
[----:B------:R-:W3:Y:S08]  /*5300*/  MUFU.TANH R11, R11 ;  /* 0x0000000b000b7308 */ /* 0x000ef00000002400 */
[----:B-1----:R1:W-:Y:S08]  /*5310*/  MUFU.TANH R16, R26 ;  /* 0x0000001a00107308 */ /* 0x0023f00000002400 */
[----:B------:R-:W3:Y:S01]  /*5320*/  MUFU.TANH R14, R14 ;  /* 0x0000000e000e7308 */ /* 0x000ee20000002400 */
[----:B-1----:R-:W-:-:S05]  /*5330*/  IMAD R26, R3, 0x40, R19 ;  /* 0x00000040031a7824 */ /* 0x002fca00078e0213 */
[----:B------:R-:W-:Y:S02]  /*5340*/  VIADDMNMX R25, R26, R229, R230, PT ;  /* 0x000000e51a197246 */ /* 0x000fe400038001e6 */
[----:B------:R-:W1:Y:S01]  /*5350*/  MUFU.TANH R15, R15 ;  /* 0x0000000f000f7308 */ /* 0x000e620000002400 */
[----:B------:R-:W-:Y:S01]  /*5360*/  IADD3 R31, R229, 0x8, R26 ;  /* 0x00000008e51f7810 */ /* 0x000fe20007ffe01a */
[----:B------:R-:W-:Y:S01]  /*5370*/  FMUL.FTZ R26, R38, UR8 ;  /* 0x00000008261a7c20 */ /* 0x000fe20008410000 */
[C---:B------:R-:W-:Y:S02]  /*5380*/  ISETP.GT.AND P6, PT, R25.reuse, RZ, PT ;  /* 0x000000ff1900720c */ /* 0x040fe40003fc4270 */
[C---:B------:R-:W-:Y:S02]  /*5390*/  ISETP.GT.AND P1, PT, R25.reuse, 0x1, PT ;  /* 0x000000011900780c */ /* 0x040fe40003f24270 */
[C---:B------:R-:W-:Y:S01]  /*53a0*/  ISETP.GT.AND P2, PT, R25.reuse, 0x10, PT ;  /* 0x000000101900780c */ /* 0x040fe20003f44270 */
[----:B------:R-:W1:Y:S01]  /*53b0*/  MUFU.TANH R22, R22 ;  /* 0x0000001600167308 */ /* 0x000e620000002400 */
[----:B------:R-:W-:-:S02]  /*53c0*/  ISETP.GT.AND P3, PT, R25, 0x11, PT ;  /* 0x000000111900780c */ /* 0x000fc40003f64270 */
[----:B----4-:R-:W-:Y:S02]  /*53d0*/  FSEL R235, R237, -INF , P6 ;  /* 0xff800000edeb7808 */ /* 0x010fe40003000000 */
[C---:B--2---:R-:W-:Y:S01]  /*53e0*/  FSEL R227, R8.reuse, -INF , P1 ;  /* 0xff80000008e37808 */ /* 0x044fe20000800000 */
[----:B------:R-:W-:Y:S01]  /*53f0*/  FFMA.FTZ R8, -R8, R8, 1 ;  /* 0x3f80000008087423 */ /* 0x000fe20000010108 */
[----:B---3--:R-:W-:Y:S01]  /*5400*/  FSEL R226, R10, -INF , P2 ;  /* 0xff8000000ae27808 */ /* 0x008fe20001000000 */
[----:B------:R-:W2:Y:S01]  /*5410*/  MUFU.TANH R23, R23 ;  /* 0x0000001700177308 */ /* 0x000ea20000002400 */
[----:B------:R-:W-:Y:S01]  /*5420*/  FSEL R225, R11, -INF , P3 ;  /* 0xff8000000be17808 */ /* 0x000fe20001800000 */
[--C-:B------:R-:W-:Y:S01]  /*5430*/  FFMA.FTZ R235, R235, UR4, -R7.reuse ;  /* 0x00000004ebeb7c23 */ /* 0x100fe20008010807 */
[----:B------:R-:W-:Y:S01]  /*5440*/  ISETP.GT.AND P4, PT, R25, 0x20, PT ;  /* 0x000000201900780c */ /* 0x000fe20003f84270 */
[--C-:B------:R-:W-:Y:S01]  /*5450*/  FFMA.FTZ R227, R227, UR4, -R7.reuse ;  /* 0x00000004e3e37c23 */ /* 0x100fe20008010807 */
[C---:B------:R-:W-:Y:S01]  /*5460*/  ISETP.GT.AND P5, PT, R25.reuse, 0x21, PT ;  /* 0x000000211900780c */ /* 0x040fe20003fa4270 */
[--C-:B------:R-:W-:Y:S01]  /*5470*/  FFMA.FTZ R226, R226, UR4, -R7.reuse ;  /* 0x00000004e2e27c23 */ /* 0x100fe20008010807 */
[C---:B------:R-:W-:Y:S01]  /*5480*/  ISETP.GT.AND P6, PT, R25.reuse, 0x30, PT ;  /* 0x000000301900780c */ /* 0x040fe20003fc4270 */
[----:B------:R-:W3:Y:S01]  /*5490*/  MUFU.TANH R9, R9 ;  /* 0x0000000900097308 */ /* 0x000ee20000002400 */
[----:B------:R-:W-:Y:S01]  /*54a0*/  ISETP.GT.AND P1, PT, R25, 0x31, PT ;  /* 0x000000311900780c */ /* 0x000fe20003f24270 */
[--C-:B------:R-:W-:Y:S01]  /*54b0*/  FFMA.FTZ R225, R225, UR4, -R7.reuse ;  /* 0x00000004e1e17c23 */ /* 0x100fe20008010807 */
[C---:B------:R-:W-:Y:S01]  /*54c0*/  ISETP.GT.AND P2, PT, R25.reuse, 0x40, PT ;  /* 0x000000401900780c */ /* 0x040fe20003f44270 */
[----:B------:R-:W-:Y:S01]  /*54d0*/  FFMA.FTZ R10, -R10, R10, 1 ;  /* 0x3f8000000a0a7423 */ /* 0x000fe2000001010a */
[----:B------:R-:W-:Y:S01]  /*54e0*/  ISETP.GT.AND P3, PT, R25, 0x41, PT ;  /* 0x000000411900780c */ /* 0x000fe20003f64270 */
[----:B------:R-:W-:Y:S01]  /*54f0*/  FMUL.FTZ R25, R41, UR8 ;  /* 0x0000000829197c20 */ /* 0x000fe20008410000 */
[----:B------:R-:W-:Y:S01]  /*5500*/  VIMNMX R31, R230, R31, PT ;  /* 0x0000001fe61f7248 */ /* 0x000fe20003fe0100 */
[----:B------:R-:W4:Y:S01]  /*5510*/  MUFU.TANH R12, R12 ;  /* 0x0000000c000c7308 */ /* 0x000f220000002400 */
[C---:B------:R-:W-:Y:S01]  /*5520*/  FSEL R35, R14.reuse, -INF , P4 ;  /* 0xff8000000e237808 */ /* 0x040fe20002000000 */
[----:B------:R-:W-:Y:S01]  /*5530*/  FFMA.FTZ R14, -R14, R14, 1 ;  /* 0x3f8000000e0e7423 */ /* 0x000fe2000001010e */
[----:B-1----:R-:W-:Y:S01]  /*5540*/  FSEL R39, R15, -INF , P5 ;  /* 0xff8000000f277808 */ /* 0x002fe20002800000 */
[----:B------:R-:W-:Y:S01]  /*5550*/  FFMA.FTZ R11, -R11, R11, 1 ;  /* 0x3f8000000b0b7423 */ /* 0x000fe2000001010b */
[----:B------:R-:W-:Y:S01]  /*5560*/  FSEL R30, R22, -INF , P6 ;  /* 0xff800000161e7808 */ /* 0x000fe20003000000 */
[--C-:B------:R-:W-:Y:S01]  /*5570*/  FFMA.FTZ R42, R35, UR4, -R7.reuse ;  /* 0x00000004232a7c23 */ /* 0x100fe20008010807 */
[----:B--2---:R-:W-:Y:S01]  /*5580*/  FSEL R29, R23, -INF , P1 ;  /* 0xff800000171d7808 */ /* 0x004fe20000800000 */
[----:B------:R-:W1:Y:S01]  /*5590*/  MUFU.TANH R13, R13 ;  /* 0x0000000d000d7308 */ /* 0x000e620000002400 */
[----:B------:R-:W-:Y:S01]  /*55a0*/  ISETP.GT.AND P4, PT, R31, RZ, PT ;  /* 0x000000ff1f00720c */ /* 0x000fe20003f84270 */
[--C-:B------:R-:W-:Y:S01]  /*55b0*/  FFMA.FTZ R39, R39, UR4, -R7.reuse ;  /* 0x0000000427277c23 */ /* 0x100fe20008010807 */
[C---:B------:R-:W-:Y:S01]  /*55c0*/  ISETP.GT.AND P5, PT, R31.reuse, 0x1, PT ;  /* 0x000000011f00780c */ /* 0x040fe20003fa4270 */
[--C-:B------:R-:W-:Y:S01]  /*55d0*/  FFMA.FTZ R30, R30, UR4, -R7.reuse ;  /* 0x000000041e1e7c23 */ /* 0x100fe20008010807 */
[----:B------:R-:W-:Y:S01]  /*55e0*/  ISETP.GT.AND P6, PT, R31, 0x10, PT ;  /* 0x000000101f00780c */ /* 0x000fe20003fc4270 */
[----:B------:R-:W-:Y:S01]  /*55f0*/  FFMA.FTZ R29, R29, UR4, -R7 ;  /* 0x000000041d1d7c23 */ /* 0x000fe20008010807 */
[----:B------:R-:W-:Y:S01]  /*5600*/  ISETP.GT.AND P1, PT, R31, 0x11, PT ;  /* 0x000000111f00780c */ /* 0x000fe20003f24270 */
[----:B------:R-:W2:Y:S01]  /*5610*/  MUFU.TANH R24, R24 ;  /* 0x0000001800187308 */ /* 0x000ea20000002400 */
[----:B------:R-:W-:Y:S01]  /*5620*/  FSEL R33, R16, -INF , P4 ;  /* 0xff80000010217808 */ /* 0x000fe20002000000 */
[----:B------:R-:W-:Y:S01]  /*5630*/  FFMA.FTZ R22, -R22, R22, 1 ;  /* 0x3f80000016167423 */ /* 0x000fe20000010116 */
[----:B---3--:R-:W-:-:S02]  /*5640*/  FSEL R234, R9, -INF , P5 ;  /* 0xff80000009ea7808 */ /* 0x008fc40002800000 */
[----:B----4-:R-:W-:Y:S02]  /*5650*/  FSEL R37, R12, -INF , P6 ;  /* 0xff8000000c257808 */ /* 0x010fe40003000000 */
[----:B------:R-:W-:Y:S01]  /*5660*/  ISETP.GT.AND P4, PT, R31, 0x30, PT ;  /* 0x000000301f00780c */ /* 0x000fe20003f84270 */
[----:B------:R-:W3:Y:S01]  /*5670*/  MUFU.TANH R25, R25 ;  /* 0x0000001900197308 */ /* 0x000ee20000002400 */
[----:B-1----:R-:W-:Y:S01]  /*5680*/  FSEL R34, R13, -INF , P1 ;  /* 0xff8000000d227808 */ /* 0x002fe20000800000 */
[--C-:B------:R-:W-:Y:S01]  /*5690*/  FFMA.FTZ R234, R234, UR4, -R6.reuse ;  /* 0x00000004eaea7c23 */ /* 0x100fe20008010806 */
[----:B------:R-:W-:Y:S01]  /*56a0*/  ISETP.GT.AND P5, PT, R31, 0x31, PT ;  /* 0x000000311f00780c */ /* 0x000fe20003fa4270 */
[--C-:B------:R-:W-:Y:S01]  /*56b0*/  FFMA.FTZ R37, R37, UR4, -R6.reuse ;  /* 0x0000000425257c23 */ /* 0x100fe20008010806 */
[C---:B------:R-:W-:Y:S01]  /*56c0*/  ISETP.GT.AND P6, PT, R31.reuse, 0x40, PT ;  /* 0x000000401f00780c */ /* 0x040fe20003fc4270 */
[----:B------:R-:W-:Y:S01]  /*56d0*/  FFMA.FTZ R34, R34, UR4, -R6 ;  /* 0x0000000422227c23 */ /* 0x000fe20008010806 */
[C---:B------:R-:W-:Y:S01]  /*56e0*/  ISETP.GT.AND P1, PT, R31.reuse, 0x41, PT ;  /* 0x000000411f00780c */ /* 0x040fe20003f24270 */
[----:B------:R-:W1:Y:S01]  /*56f0*/  MUFU.TANH R20, R20 ;  /* 0x0000001400147308 */ /* 0x000e620000002400 */
[C---:B--2---:R-:W-:Y:S01]  /*5700*/  FSEL R32, R24.reuse, -INF , P2 ;  /* 0xff80000018207808 */ /* 0x044fe20001000000 */
[----:B------:R-:W-:Y:S01]  /*5710*/  FFMA.FTZ R24, -R24, R24, 1 ;  /* 0x3f80000018187423 */ /* 0x000fe20000010118 */
[----:B------:R-:W-:-:S03]  /*5720*/  ISETP.GT.AND P2, PT, R31, 0x20, PT ;  /* 0x000000201f00780c */ /* 0x000fc60003f44270 */
[--C-:B------:R-:W-:Y:S02]  /*5730*/  FFMA.FTZ R32, R32, UR4, -R7.reuse ;  /* 0x0000000420207c23 */ /* 0x100fe40008010807 */
[----:B------:R-:W2:Y:S01]  /*5740*/  MUFU.TANH R21, R21 ;  /* 0x0000001500157308 */ /* 0x000ea20000002400 */
[----:B---3--:R-:W-:Y:S02]  /*5750*/  FSEL R36, R25, -INF , P3 ;  /* 0xff80000019247808 */ /* 0x008fe40001800000 */
[----:B------:R-:W-:Y:S01]  /*5760*/  ISETP.GT.AND P3, PT, R31, 0x21, PT ;  /* 0x000000211f00780c */ /* 0x000fe20003f64270 */
[----:B------:R-:W-:Y:S02]  /*5770*/  FMUL.FTZ R31, R43, UR8 ;  /* 0x000000082b1f7c20 */ /* 0x000fe40008410000 */
[----:B------:R-:W-:Y:S01]  /*5780*/  FFMA.FTZ R36, R36, UR4, -R7 ;  /* 0x0000000424247c23 */ /* 0x000fe20008010807 */
[----:B------:R-:W-:Y:S01]  /*5790*/  FFMA.FTZ R7, R33, UR4, -R6 ;  /* 0x0000000421077c23 */ /* 0x000fe20008010806 */
[----:B------:R-:W3:Y:S01]  /*57a0*/  MUFU.TANH R26, R26 ;  /* 0x0000001a001a7308 */ /* 0x000ee20000002400 */
[----:B-1----:R-:W-:-:S05]  /*57b0*/  FSEL R41, R20, -INF , P2 ;  /* 0xff80000014297808 */ /* 0x002fca0001000000 */
[----:B------:R-:W-:Y:S02]  /*57c0*/  FFMA.FTZ R41, R41, UR4, -R6 ;  /* 0x0000000429297c23 */ /* 0x000fe40008010806 */
[----:B------:R-:W1:Y:S01]  /*57d0*/  MUFU.TANH R27, R27 ;  /* 0x0000001b001b7308 */ /* 0x000e620000002400 */
[----:B--2---:R-:W-:-:S05]  /*57e0*/  FSEL R33, R21, -INF , P3 ;  /* 0xff80000015217808 */ /* 0x004fca0001800000 */
[----:B------:R-:W-:Y:S02]  /*57f0*/  FFMA.FTZ R33, R33, UR4, -R6 ;  /* 0x0000000421217c23 */ /* 0x000fe40008010806 */
[----:B------:R-:W2:Y:S01]  /*5800*/  MUFU.TANH R28, R28 ;  /* 0x0000001c001c7308 */ /* 0x000ea20000002400 */
[----:B---3--:R-:W-:-:S05]  /*5810*/  FSEL R35, R26, -INF , P4 ;  /* 0xff8000001a237808 */ /* 0x008fca0002000000 */
[----:B------:R-:W-:Y:S02]  /*5820*/  FFMA.FTZ R35, R35, UR4, -R6 ;  /* 0x0000000423237c23 */ /* 0x000fe40008010806 */
[----:B------:R-:W3:Y:S01]  /*5830*/  MUFU.TANH R31, R31 ;  /* 0x0000001f001f7308 */ /* 0x000ee20000002400 */
[----:B-1----:R-:W-:-:S05]  /*5840*/  FSEL R40, R27, -INF , P5 ;  /* 0xff8000001b287808 */ /* 0x002fca0002800000 */
[----:B------:R-:W-:Y:S02]  /*5850*/  FFMA.FTZ R40, R40, UR4, -R6 ;  /* 0x0000000428287c23 */ /* 0x000fe40008010806 */
[----:B------:R-:W-:Y:S01]  /*5860*/  MUFU.EX2 R235, R235 ;  /* 0x000000eb00eb7308 */ /* 0x000fe20000000800 */
[----:B--2---:R-:W-:-:S05]  /*5870*/  FSEL R38, R28, -INF , P6 ;  /* 0xff8000001c267808 */ /* 0x004fca0003000000 */
[----:B------:R-:W-:Y:S02]  /*5880*/  FFMA.FTZ R38, R38, UR4, -R6 ;  /* 0x0000000426267c23 */ /* 0x000fe40008010806 */
[----:B------:R-:W-:Y:S01]  /*5890*/  MUFU.EX2 R227, R227 ;  /* 0x000000e300e37308 */ /* 0x000fe20000000800 */
[----:B---3--:R-:W-:-:S05]  /*58a0*/  FSEL R224, R31, -INF , P1 ;  /* 0xff8000001fe07808 */ /* 0x008fca0000800000 */
[----:B------:R-:W-:Y:S01]  /*58b0*/  FFMA.FTZ R224, R224, UR4, -R6 ;  /* 0x00000004e0e07c23 */ /* 0x000fe20008010806 */
[----:B------:R-:W-:Y:S01]  /*58c0*/  IMAD R6, R19, 0x4, R17 ;  /* 0x0000000413067824 */ /* 0x000fe200078e0211 */
[----:B------:R-:W-:Y:S04]  /*58d0*/  MUFU.EX2 R234, R234 ;  /* 0x000000ea00ea7308 */ /* 0x000fe80000000800 */
[----:B------:R-:W1:Y:S04]  /*58e0*/  LDS R43, [R6+0x2c300] ;  /* 0x02c30000062b7984 */ /* 0x000e680000000800 */
[----:B------:R2:W3:Y:S01]  /*58f0*/  LDS R236, [R6+0x2c320] ;  /* 0x02c3200006ec7984 */ /* 0x0004e20000000800 */
[----:B------:R-:W-:-:S02]  /*5900*/  WARPGROUP.DEPBAR.LE gsb0, 0x0 ;  /* 0x00008000000079c5 */ /* 0x000fc40000010000 */
[----:B------:R-:W-:Y:S01]  /*5910*/  MUFU.EX2 R226, R226 ;  /* 0x000000e200e27308 */ /* 0x000fe20000000800 */
[----:B--2---:R-:W-:-:S07]  /*5920*/  FFMA.FTZ R6, -R237, R237, 1 ;  /* 0x3f800000ed067423 */ /* 0x004fce00000101ed */
[----:B------:R-:W2:Y:S08]  /*5930*/  MUFU.EX2 R237, R7 ;  /* 0x0000000700ed7308 */ /* 0x000eb00000000800 */
[----:B------:R-:W-:Y:S08]  /*5940*/  MUFU.EX2 R42, R42 ;  /* 0x0000002a002a7308 */ /* 0x000ff00000000800 */
[----:B------:R-:W-:Y:S01]  /*5950*/  MUFU.EX2 R30, R30 ;  /* 0x0000001e001e7308 */ /* 0x000fe20000000800 */
[----:B--2---:R-:W-:-:S07]  /*5960*/  F2FP.BF16.F32.PACK_AB R7, R234, R237 ;  /* 0x000000edea07723e */ /* 0x004fce00000010ff */
[----:B------:R-:W2:Y:S01]  /*5970*/  MUFU.EX2 R36, R36 ;  /* 0x0000002400247308 */ /* 0x000ea20000000800 */
[--C-:B-1----:R-:W-:Y:S01]  /*5980*/  FADD.FTZ R44, R44, -R43.reuse ;  /* 0x8000002b2c2c7221 */ /* 0x102fe20000010000 */
[--C-:B------:R-:W-:Y:S01]  /*5990*/  FADD.FTZ R45, R45, -R43.reuse ;  /* 0x8000002b2d2d7221 */ /* 0x100fe20000010000 */
[--C-:B------:R-:W-:Y:S01]  /*59a0*/  FADD.FTZ R48, R48, -R43.reuse ;  /* 0x8000002b30307221 */ /* 0x100fe20000010000 */
[--C-:B------:R-:W-:Y:S01]  /*59b0*/  FADD.FTZ R217, R217, -R43.reuse ;  /* 0x8000002bd9d97221 */ /* 0x100fe20000010000 */
[----:B------:R-:W-:Y:S01]  /*59c0*/  FMUL.FTZ R44, R235, R44 ;  /* 0x0000002ceb2c7220 */ /* 0x000fe20000410000 */
[C---:B------:R-:W-:Y:S01]  /*59d0*/  FMUL.FTZ R45, R227.reuse, R45 ;  /* 0x0000002de32d7220 */ /* 0x040fe20000410000 */
[----:B------:R-:W-:Y:S01]  /*59e0*/  FMUL.FTZ R48, R226, R48 ;  /* 0x00000030e2307220 */ /* 0x000fe20000410000 */
[----:B------:R-:W-:Y:S01]  /*59f0*/  MUFU.EX2 R37, R37 ;  /* 0x0000002500257308 */ /* 0x000fe20000000800 */
[----:B------:R-:W-:Y:S01]  /*5a00*/  FMUL.FTZ R44, R6, R44 ;  /* 0x0000002c062c7220 */ /* 0x000fe20000410000 */
[----:B------:R-:W-:Y:S01]  /*5a10*/  F2FP.BF16.F32.PACK_AB R6, R227, R235 ;  /* 0x000000ebe306723e */ /* 0x000fe200000010ff */
[----:B------:R-:W-:Y:S01]  /*5a20*/  BAR.SYNC.DEFER_BLOCKING 0x9, 0x100 ;  /* 0x0244000000007b1d */ /* 0x000fe20000010000 */
[----:B------:R-:W-:Y:S01]  /*5a30*/  FMUL.FTZ R8, R8, R45 ;  /* 0x0000002d08087220 */ /* 0x000fe20000410000 */
[--C-:B------:R-:W-:Y:S01]  /*5a40*/  FADD.FTZ R45, R52, -R43.reuse ;  /* 0x8000002b342d7221 */ /* 0x100fe20000010000 */
[----:B------:R-:W-:Y:S01]  /*5a50*/  FMUL.FTZ R10, R10, R48 ;  /* 0x000000300a0a7220 */ /* 0x000fe20000410000 */
[--C-:B------:R-:W-:Y:S01]  /*5a60*/  FADD.FTZ R48, R49, -R43.reuse ;  /* 0x8000002b31307221 */ /* 0x100fe20000010000 */
[--C-:B------:R-:W-:Y:S01]  /*5a70*/  FADD.FTZ R49, R216, -R43.reuse ;  /* 0x8000002bd8317221 */ /* 0x100fe20000010000 */
[--C-:B------:R-:W-:Y:S01]  /*5a80*/  FADD.FTZ R52, R53, -R43.reuse ;  /* 0x8000002b35347221 */ /* 0x100fe20000010000 */
[--C-:B------:R-:W-:Y:S01]  /*5a90*/  FADD.FTZ R220, R220, -R43.reuse ;  /* 0x8000002bdcdc7221 */ /* 0x100fe20000010000 */
[----:B------:R-:W-:Y:S01]  /*5aa0*/  FADD.FTZ R43, R221, -R43 ;  /* 0x8000002bdd2b7221 */ /* 0x000fe20000010000 */
[----:B------:R-:W-:Y:S01]  /*5ab0*/  MUFU.EX2 R41, R41 ;  /* 0x0000002900297308 */ /* 0x000fe20000000800 */
[--C-:B---3--:R-:W-:Y:S01]  /*5ac0*/  FADD.FTZ R46, R46, -R236.reuse ;  /* 0x800000ec2e2e7221 */ /* 0x108fe20000010000 */
[--C-:B------:R-:W-:Y:S01]  /*5ad0*/  FADD.FTZ R50, R50, -R236.reuse ;  /* 0x800000ec32327221 */ /* 0x100fe20000010000 */
[----:B--2---:R-:W-:Y:S01]  /*5ae0*/  FMUL.FTZ R43, R36, R43 ;  /* 0x0000002b242b7220 */ /* 0x004fe20000410000 */
[----:B------:R-:W-:Y:S01]  /*5af0*/  FFMA.FTZ R12, -R12, R12, 1 ;  /* 0x3f8000000c0c7423 */ /* 0x000fe2000001010c */
[----:B------:R-:W-:Y:S01]  /*5b00*/  FMUL.FTZ R46, R237, R46 ;  /* 0x0000002eed2e7220 */ /* 0x000fe20000410000 */
[----:B------:R-:W-:-:S02]  /*5b10*/  FADD.FTZ R54, R54, -R236 ;  /* 0x800000ec36367221 */ /* 0x000fc40000010000 */
[----:B------:R-:W1:Y:S08]  /*5b20*/  MUFU.EX2 R225, R225 ;  /* 0x000000e100e17308 */ /* 0x000e700000000800 */
[----:B------:R-:W2:Y:S01]  /*5b30*/  MUFU.EX2 R34, R34 ;  /* 0x0000002200227308 */ /* 0x000ea20000000800 */
[----:B------:R3:W-:Y:S07]  /*5b40*/  STSM.16.M88.2 [R0+0x2c500], R6 ;  /* 0x02c5000600007844 */ /* 0x0007ee0000000100 */
[----:B------:R-:W4:Y:S01]  /*5b50*/  MUFU.EX2 R39, R39 ;  /* 0x0000002700277308 */ /* 0x000f220000000800 */
[----:B------:R-:W-:Y:S01]  /*5b60*/  FFMA.FTZ R20, -R20, R20, 1 ;  /* 0x3f80000014147423 */ /* 0x000fe20000010114 */
[--C-:B------:R-:W-:Y:S01]  /*5b70*/  FADD.FTZ R218, R218, -R236.reuse ;  /* 0x800000ecdada7221 */ /* 0x100fe20000010000 */
[----:B------:R-:W-:-:S05]  /*5b80*/  FADD.FTZ R223, R223, -R236 ;  /* 0x800000ecdfdf7221 */ /* 0x000fca0000010000 */
[----:B------:R-:W-:Y:S01]  /*5b90*/  MUFU.EX2 R35, R35 ;  /* 0x0000002300237308 */ /* 0x000fe20000000800 */
[----:B---3--:R-:W-:Y:S01]  /*5ba0*/  FFMA.FTZ R6, -R15, R15, 1 ;  /* 0x3f8000000f067423 */ /* 0x008fe2000001010f */
[----:B------:R-:W-:-:S06]  /*5bb0*/  FMUL.FTZ R15, R42, R45 ;  /* 0x0000002d2a0f7220 */ /* 0x000fcc0000410000 */
[----:B------:R-:W-:Y:S01]  /*5bc0*/  MUFU.EX2 R224, R224 ;  /* 0x000000e000e07308 */ /* 0x000fe20000000800 */
[----:B------:R-:W-:Y:S01]  /*5bd0*/  FMUL.FTZ R15, R14, R15 ;  /* 0x0000000f0e0f7220 */ /* 0x000fe20000410000 */
[----:B------:R-:W-:Y:S01]  /*5be0*/  FFMA.FTZ R14, -R23, R23, 1 ;  /* 0x3f800000170e7423 */ /* 0x000fe20000010117 */
[----:B------:R-:W-:-:S05]  /*5bf0*/  FMUL.FTZ R23, R30, R49 ;  /* 0x000000311e177220 */ /* 0x000fca0000410000 */
[----:B------:R-:W3:Y:S01]  /*5c00*/  MUFU.EX2 R29, R29 ;  /* 0x0000001d001d7308 */ /* 0x000ee20000000800 */
[----:B------:R-:W-:Y:S01]  /*5c10*/  FMUL.FTZ R23, R22, R23 ;  /* 0x0000001716177220 */ /* 0x000fe20000410000 */
[----:B------:R-:W-:-:S06]  /*5c20*/  FFMA.FTZ R22, -R25, R25, 1 ;  /* 0x3f80000019167423 */ /* 0x000fcc0000010119 */
[----:B------:R-:W-:Y:S01]  /*5c30*/  MUFU.EX2 R40, R40 ;  /* 0x0000002800287308 */ /* 0x000fe20000000800 */
[----:B------:R-:W-:Y:S01]  /*5c40*/  FFMA.FTZ R26, -R26, R26, 1 ;  /* 0x3f8000001a1a7423 */ /* 0x000fe2000001011a */
[----:B------:R-:W-:Y:S01]  /*5c50*/  FFMA.FTZ R31, -R31, R31, 1 ;  /* 0x3f8000001f1f7423 */ /* 0x000fe2000001011f */
[----:B-1----:R-:W-:Y:S01]  /*5c60*/  F2FP.BF16.F32.PACK_AB R226, R225, R226 ;  /* 0x000000e2e1e2723e */ /* 0x002fe200000010ff */
[--C-:B------:R-:W-:Y:S01]  /*5c70*/  FADD.FTZ R47, R47, -R236.reuse ;  /* 0x800000ec2f2f7221 */ /* 0x100fe20000010000 */
[----:B------:R-:W-:Y:S01]  /*5c80*/  FMUL.FTZ R48, R225, R48 ;  /* 0x00000030e1307220 */ /* 0x000fe20000410000 */
[--C-:B------:R-:W-:Y:S01]  /*5c90*/  FADD.FTZ R51, R51, -R236.reuse ;  /* 0x800000ec33337221 */ /* 0x100fe20000010000 */
[--C-:B------:R-:W-:Y:S01]  /*5ca0*/  FADD.FTZ R55, R55, -R236.reuse ;  /* 0x800000ec37377221 */ /* 0x100fe20000010000 */
[----:B------:R1:W1:Y:S01]  /*5cb0*/  MUFU.EX2 R7, R32 ;  /* 0x0000002000077308 */ /* 0x0002620000000800 */
[----:B--2---:R-:W-:Y:S01]  /*5cc0*/  F2FP.BF16.F32.PACK_AB R227, R34, R37 ;  /* 0x0000002522e3723e */ /* 0x004fe200000010ff */
[----:B------:R-:W-:Y:S01]  /*5cd0*/  FMUL.FTZ R47, R234, R47 ;  /* 0x0000002fea2f7220 */ /* 0x000fe20000410000 */
[----:B----4-:R-:W-:Y:S01]  /*5ce0*/  F2FP.BF16.F32.PACK_AB R42, R39, R42 ;  /* 0x0000002a272a723e */ /* 0x010fe200000010ff */
[----:B------:R-:W-:Y:S01]  /*5cf0*/  FMUL.FTZ R11, R11, R48 ;  /* 0x000000300b0b7220 */ /* 0x000fe20000410000 */
[----:B---3--:R-:W-:Y:S01]  /*5d00*/  F2FP.BF16.F32.PACK_AB R30, R29, R30 ;  /* 0x0000001e1d1e723e */ /* 0x008fe200000010ff */
[----:B------:R-:W-:Y:S01]  /*5d10*/  FFMA.FTZ R13, -R13, R13, 1 ;  /* 0x3f8000000d0d7423 */ /* 0x000fe2000001010d */
[----:B------:R-:W-:Y:S01]  /*5d20*/  FADD.FTZ R219, R219, -R236 ;  /* 0x800000ecdbdb7221 */ /* 0x000fe20000010000 */
[----:B------:R-:W-:Y:S01]  /*5d30*/  FMUL.FTZ R45, R39, R52 ;  /* 0x00000034272d7220 */ /* 0x000fe20000410000 */
[----:B-1----:R-:W-:Y:S01]  /*5d40*/  FFMA.FTZ R32, -R9, R9, 1 ;  /* 0x3f80000009207423 */ /* 0x002fe20000010109 */
[----:B------:R-:W-:-:S02]  /*5d50*/  VIADD R9, R17, 0x2c500 ;  /* 0x0002c50011097836 */ /* 0x000fc40000000000 */
[----:B------:R-:W-:Y:S01]  /*5d60*/  FADD.FTZ R222, R222, -R236 ;  /* 0x800000ecdede7221 */ /* 0x000fe20000010000 */
[----:B------:R-:W-:Y:S01]  /*5d70*/  FMUL.FTZ R217, R29, R217 ;  /* 0x000000d91dd97220 */ /* 0x000fe20000410000 */
[----:B------:R-:W-:Y:S01]  /*5d80*/  FMUL.FTZ R25, R7, R220 ;  /* 0x000000dc07197220 */ /* 0x000fe20000410000 */
[----:B------:R-:W-:Y:S02]  /*5d90*/  SHF.R.U32.HI R9, RZ, 0x4, R9 ;  /* 0x00000004ff097819 */ /* 0x000fe40000011609 */
[----:B------:R-:W-:Y:S01]  /*5da0*/  F2FP.BF16.F32.PACK_AB R36, R36, R7 ;  /* 0x000000072424723e */ /* 0x000fe200000010ff */
[----:B------:R-:W-:Y:S01]  /*5db0*/  FMUL.FTZ R25, R24, R25 ;  /* 0x0000001918197220 */ /* 0x000fe20000410000 */
[----:B------:R-:W-:Y:S01]  /*5dc0*/  LOP3.LUT R9, R9, 0x3fff, RZ, 0xc0, !PT ;  /* 0x00003fff09097812 */ /* 0x000fe200078ec0ff */
[----:B------:R-:W-:Y:S01]  /*5dd0*/  FMUL.FTZ R24, R22, R43 ;  /* 0x0000002b16187220 */ /* 0x000fe20000410000 */
[----:B------:R-:W-:Y:S01]  /*5de0*/  FFMA.FTZ R43, -R16, R16, 1 ;  /* 0x3f800000102b7423 */ /* 0x000fe20000010110 */
[----:B------:R1:W2:Y:S01]  /*5df0*/  MUFU.EX2 R22, R33 ;  /* 0x0000002100167308 */ /* 0x0002a20000000800 */
[----:B------:R-:W-:Y:S01]  /*5e00*/  LOP3.LUT R9, R9, 0x80000, RZ, 0xfc, !PT ;  /* 0x0008000009097812 */ /* 0x000fe200078efcff */
[----:B------:R-:W-:Y:S01]  /*5e10*/  STSM.16.M88.2 [R0+0x2cd00], R226 ;  /* 0x02cd00e200007844 */ /* 0x000fe20000000100 */
[----:B------:R-:W-:Y:S01]  /*5e20*/  FMUL.FTZ R46, R43, R46 ;  /* 0x0000002e2b2e7220 */ /* 0x000fe20000410000 */
[----:B------:R-:W-:Y:S01]  /*5e30*/  FMUL.FTZ R47, R32, R47 ;  /* 0x0000002f202f7220 */ /* 0x000fe20000410000 */
[----:B------:R-:W-:Y:S01]  /*5e40*/  FMUL.FTZ R48, R34, R51 ;  /* 0x0000003322307220 */ /* 0x000fe20000410000 */
[----:B------:R-:W-:Y:S01]  /*5e50*/  FMUL.FTZ R6, R6, R45 ;  /* 0x0000002d06067220 */ /* 0x000fe20000410000 */
[----:B------:R-:W-:Y:S01]  /*5e60*/  FFMA.FTZ R27, -R27, R27, 1 ;  /* 0x3f8000001b1b7423 */ /* 0x000fe2000001011b */
[----:B------:R-:W-:Y:S01]  /*5e70*/  FFMA.FTZ R28, -R28, R28, 1 ;  /* 0x3f8000001c1c7423 */ /* 0x000fe2000001011c */
[----:B-1----:R-:W-:Y:S01]  /*5e80*/  FMUL.FTZ R33, R37, R50 ;  /* 0x0000003225217220 */ /* 0x002fe20000410000 */
[----:B------:R-:W-:-:S02]  /*5e90*/  VIADD R43, R9, 0x100 ;  /* 0x00000100092b7836 */ /* 0x000fc40000000000 */
[----:B------:R-:W-:Y:S01]  /*5ea0*/  FMUL.FTZ R14, R14, R217 ;  /* 0x000000d90e0e7220 */ /* 0x000fe20000410000 */
[----:B------:R-:W-:Y:S01]  /*5eb0*/  F2FP.BF16.F32.PACK_AB R44, R8, R44 ;  /* 0x0000002c082c723e */ /* 0x000fe200000010ff */
[----:B------:R-:W-:Y:S01]  /*5ec0*/  FMUL.FTZ R12, R12, R33 ;  /* 0x000000210c0c7220 */ /* 0x000fe20000410000 */
[----:B------:R-:W-:Y:S01]  /*5ed0*/  F2FP.BF16.F32.PACK_AB R10, R11, R10 ;  /* 0x0000000a0b0a723e */ /* 0x000fe200000010ff */
[----:B------:R1:W3:Y:S01]  /*5ee0*/  MUFU.EX2 R33, R38 ;  /* 0x0000002600217308 */ /* 0x0002e20000000800 */
[----:B------:R-:W-:Y:S01]  /*5ef0*/  R2UR UR5, R43 ;  /* 0x000000002b0572ca */ /* 0x000fe200000e0000 */
[----:B------:R-:W-:Y:S01]  /*5f00*/  FMUL.FTZ R43, R41, R54 ;  /* 0x00000036292b7220 */ /* 0x000fe20000410000 */
[----:B------:R-:W-:Y:S01]  /*5f10*/  F2FP.BF16.F32.PACK_AB R24, R24, R25 ;  /* 0x000000191818723e */ /* 0x000fe200000010ff */
[----:B------:R-:W-:Y:S01]  /*5f20*/  UMOV UR57, 0x40000040 ;  /* 0x4000004000397882 */ /* 0x000fe20000000000 */
[----:B------:R-:W-:Y:S01]  /*5f30*/  UMOV UR59, 0x40 ;  /* 0x00000040003b7882 */ /* 0x000fe20000000000 */
[----:B------:R-:W-:Y:S01]  /*5f40*/  FMUL.FTZ R20, R20, R43 ;  /* 0x0000002b14147220 */ /* 0x000fe20000410000 */
[----:B------:R-:W-:Y:S01]  /*5f50*/  FMUL.FTZ R43, R35, R218 ;  /* 0x000000da232b7220 */ /* 0x000fe20000410000 */
[----:B------:R-:W-:Y:S01]  /*5f60*/  UMOV UR15, 0x40 ;  /* 0x00000040000f7882 */ /* 0x000fe20000000000 */
[----:B-1----:R-:W-:Y:S01]  /*5f70*/  FMUL.FTZ R38, R224, R223 ;  /* 0x000000dfe0267220 */ /* 0x002fe20000410000 */
[----:B------:R-:W-:Y:S01]  /*5f80*/  UMOV UR11, 0x40 ;  /* 0x00000040000b7882 */ /* 0x000fe20000000000 */
[----:B------:R-:W-:Y:S01]  /*5f90*/  FMUL.FTZ R26, R26, R43 ;  /* 0x0000002b1a1a7220 */ /* 0x000fe20000410000 */
[----:B--2---:R-:W-:Y:S01]  /*5fa0*/  F2FP.BF16.F32.PACK_AB R43, R22, R41 ;  /* 0x00000029162b723e */ /* 0x004fe200000010ff */
[----:B------:R-:W-:Y:S01]  /*5fb0*/  FMUL.FTZ R49, R31, R38 ;  /* 0x000000261f317220 */ /* 0x000fe20000410000 */
[----:B------:R-:W-:Y:S01]  /*5fc0*/  F2FP.BF16.F32.PACK_AB R31, R40, R35 ;  /* 0x00000023281f723e */ /* 0x000fe200000010ff */
[----:B------:R-:W-:Y:S01]  /*5fd0*/  UMOV UR19, 0x40 ;  /* 0x0000004000137882 */ /* 0x000fe20000000000 */
[----:B------:R-:W-:Y:S01]  /*5fe0*/  UMOV UR49, 0x40000040 ;  /* 0x4000004000317882 */ /* 0x000fe20000000000 */
[----:B---3--:R-:W-:Y:S01]  /*5ff0*/  F2FP.BF16.F32.PACK_AB R37, R224, R33 ;  /* 0x00000021e025723e */ /* 0x008fe200000010ff */
[----:B------:R-:W-:Y:S04]  /*6000*/  STSM.16.M88.2 [R0+0x2d500], R42 ;  /* 0x02d5002a00007844 */ /* 0x000fe80000000100 */
[----:B------:R-:W-:Y:S04]  /*6010*/  STSM.16.M88.2 [R0+0x2dd00], R30 ;  /* 0x02dd001e00007844 */ /* 0x000fe80000000100 */
[----:B------:R-:W-:Y:S01]  /*6020*/  STSM.16.M88.2 [R0+0x2e500], R36 ;  /* 0x02e5002400007844 */ /* 0x000fe20000000100 */
[----:B------:R1:W-:Y:S06]  /*6030*/  MEMBAR.ALL.CTA ;  /* 0x0000000000007992 */ /* 0x0003ec0000008000 */
[----:B-1----:R-:W1:Y:S01]  /*6040*/  FENCE.VIEW.ASYNC.S ;  /* 0x00000000000073c6 */ /* 0x002e620000000000 */
[----:B------:R-:W-:-:S02]  /*6050*/  VIADD R32, R9, 0x80 ;  /* 0x0000008009207836 */ /* 0x000fc40000000000 */
[----:B------:R-:W-:Y:S01]  /*6060*/  FMUL.FTZ R55, R22, R55 ;  /* 0x0000003716377220 */ /* 0x000fe20000410000 */
[----:B------:R-:W-:Y:S01]  /*6070*/  UMOV UR51, 0x40 ;  /* 0x0000004000337882 */ /* 0x000fe20000000000 */
[----:B------:R-:W-:Y:S01]  /*6080*/  UMOV UR55, 0x40 ;  /* 0x0000004000377882 */ /* 0x000fe20000000000 */
[----:B------:R-:W-:Y:S01]  /*6090*/  UMOV UR47, 0x40 ;  /* 0x00000040002f7882 */ /* 0x000fe20000000000 */
[----:B------:R-:W-:Y:S01]  /*60a0*/  R2UR UR4, R32 ;  /* 0x00000000200472ca */ /* 0x000fe200000e0000 */
[----:B------:R-:W-:Y:S01]  /*60b0*/  FFMA.FTZ R32, -R21, R21, 1 ;  /* 0x3f80000015207423 */ /* 0x000fe20000010115 */
[----:B------:R-:W-:Y:S01]  /*60c0*/  VIADD R21, R9, 0x180 ;  /* 0x0000018009157836 */ /* 0x000fe20000000000 */
[----:B------:R-:W-:Y:S01]  /*60d0*/  UMOV UR29, 0x40000040 ;  /* 0x40000040001d7882 */ /* 0x000fe20000000000 */
[----:B------:R-:W-:Y:S01]  /*60e0*/  IMAD R22, R4, 0x2000, R5 ;  /* 0x0000200004167824 */ /* 0x000fe200078e0205 */
[----:B------:R-:W-:Y:S01]  /*60f0*/  UMOV UR31, 0x40 ;  /* 0x00000040001f7882 */ /* 0x000fe20000000000 */
[----:B------:R-:W-:Y:S01]  /*6100*/  UMOV UR43, 0x40 ;  /* 0x00000040002b7882 */ /* 0x000fe20000000000 */
[----:B------:R-:W-:Y:S01]  /*6110*/  R2UR UR6, R21 ;  /* 0x00000000150672ca */ /* 0x000fe200000e0000 */
[----:B------:R-:W-:Y:S01]  /*6120*/  FMUL.FTZ R21, R13, R48 ;  /* 0x000000300d157220 */ /* 0x000fe20000410000 */
[----:B------:R-:W-:Y:S01]  /*6130*/  FMUL.FTZ R13, R32, R55 ;  /* 0x00000037200d7220 */ /* 0x000fe20000410000 */
[----:B------:R-:W-:Y:S01]  /*6140*/  FMUL.FTZ R32, R40, R219 ;  /* 0x000000db28207220 */ /* 0x000fe20000410000 */
[----:B------:R-:W-:Y:S01]  /*6150*/  SHF.R.U32.HI R7, RZ, 0x4, R22 ;  /* 0x00000004ff077819 */ /* 0x000fe20000011616 */
[----:B------:R-:W-:Y:S01]  /*6160*/  FMUL.FTZ R45, R33, R222 ;  /* 0x000000de212d7220 */ /* 0x000fe20000410000 */
[----:B------:R-:W-:Y:S01]  /*6170*/  UMOV UR39, 0x40 ;  /* 0x0000004000277882 */ /* 0x000fe20000000000 */
[----:B------:R-:W-:Y:S01]  /*6180*/  FMUL.FTZ R27, R27, R32 ;  /* 0x000000201b1b7220 */ /* 0x000fe20000410000 */
[----:B------:R-:W-:Y:S01]  /*6190*/  LOP3.LUT R7, R7, 0x3fff, RZ, 0xc0, !PT ;  /* 0x00003fff07077812 */ /* 0x000fe200078ec0ff */
[----:B------:R-:W-:Y:S01]  /*61a0*/  FMUL.FTZ R28, R28, R45 ;  /* 0x0000002d1c1c7220 */ /* 0x000fe20000410000 */
[----:B------:R-:W-:Y:S01]  /*61b0*/  F2FP.BF16.F32.PACK_AB R45, R47, R46 ;  /* 0x0000002e2f2d723e */ /* 0x000fe200000010ff */
[----:B-1----:R-:W-:Y:S01]  /*61c0*/  BAR.SYNC.DEFER_BLOCKING 0x9, 0x100 ;  /* 0x0244000000007b1d */ /* 0x002fe20000010000 */
[----:B------:R-:W-:Y:S01]  /*61d0*/  F2FP.BF16.F32.PACK_AB R11, R21, R12 ;  /* 0x0000000c150b723e */ /* 0x000fe200000010ff */
[----:B------:R-:W-:Y:S01]  /*61e0*/  VIADD R5, R9, 0x200 ;  /* 0x0000020009057836 */ /* 0x000fe20000000000 */
[----:B------:R-:W-:-:S02]  /*61f0*/  F2FP.BF16.F32.PACK_AB R12, R6, R15 ;  /* 0x0000000f060c723e */ /* 0x000fc400000010ff */
[----:B------:R-:W-:Y:S02]  /*6200*/  F2FP.BF16.F32.PACK_AB R13, R13, R20 ;  /* 0x000000140d0d723e */ /* 0x000fe400000010ff */
[----:B------:R-:W-:Y:S01]  /*6210*/  R2UR UR56, R7 ;  /* 0x00000000073872ca */ /* 0x000fe200000e0000 */
[----:B------:R-:W-:Y:S01]  /*6220*/  UMOV UR35, 0x40 ;  /* 0x0000004000237882 */ /* 0x000fe20000000000 */
[----:B------:R-:W-:Y:S01]  /*6230*/  F2FP.BF16.F32.PACK_AB R14, R14, R23 ;  /* 0x000000170e0e723e */ /* 0x000fe200000010ff */
[----:B------:R-:W-:Y:S01]  /*6240*/  UMOV UR27, 0x40 ;  /* 0x00000040001b7882 */ /* 0x000fe20000000000 */
[----:B------:R-:W-:Y:S01]  /*6250*/  R2UR UR58, R9 ;  /* 0x00000000093a72ca */ /* 0x000fe200000e0000 */
[----:B------:R-:W-:Y:S01]  /*6260*/  UMOV UR23, 0x40 ;  /* 0x0000004000177882 */ /* 0x000fe20000000000 */
[----:B------:R-:W-:Y:S01]  /*6270*/  F2FP.BF16.F32.PACK_AB R15, R27, R26 ;  /* 0x0000001a1b0f723e */ /* 0x000fe200000010ff */
[----:B------:R1:W5:Y:S01]  /*6280*/  LDL.LU R16, [R1+0x18] ;  /* 0x0000180001107983 */ /* 0x0003620000300800 */
[----:B------:R-:W-:-:S02]  /*6290*/  F2FP.BF16.F32.PACK_AB R25, R49, R28 ;  /* 0x0000001c3119723e */ /* 0x000fc400000010ff */
[----:B------:R-:W-:Y:S01]  /*62a0*/  R2UR UR7, R5 ;  /* 0x00000000050772ca */ /* 0x000fe200000e0000 */
[----:B------:R-:W-:Y:S04]  /*62b0*/  STSM.16.M88.2 [R0+0x2ed00], R44 ;  /* 0x02ed002c00007844 */ /* 0x000fe80000000100 */
[----:B------:R-:W-:Y:S04]  /*62c0*/  STSM.16.M88.2 [R0+0x2f500], R10 ;  /* 0x02f5000a00007844 */ /* 0x000fe80000000100 */
[----:B------:R-:W-:Y:S04]  /*62d0*/  STSM.16.M88.2 [R0+0x2fd00], R12 ;  /* 0x02fd000c00007844 */ /* 0x000fe80000000100 */
[----:B------:R2:W-:Y:S04]  /*62e0*/  STSM.16.M88.2 [R0+0x30500], R14 ;  /* 0x0305000e00007844 */ /* 0x0005e80000000100 */
[----:B------:R3:W-:Y:S01]  /*62f0*/  STSM.16.M88.2 [R0+0x30d00], R24 ;  /* 0x030d001800007844 */ /* 0x0007e20000000100 */
[----:B------:R-:W-:Y:S01]  /*6300*/  WARPGROUP.ARRIVE ;  /* 0x00000000000079c5 */ /* 0x000fe20000000000 */
[----:B------:R-:W-:Y:S01]  /*6310*/  UMOV UR12, UR56 ;  /* 0x00000038000c7c82 */ /* 0x000fe20008000000 */
[----:B------:R-:W-:Y:S01]  /*6320*/  UMOV UR13, UR57 ;  /* 0x00000039000d7c82 */ /* 0x000fe20008000000 */
        /* <DEDUP_REMOVED lines=9> */
[----:B------:R-:W-:Y:S01]  /*63c0*/  VIADD R6, R9, 0x10 ;  /* 0x0000001009067836 */ /* 0x000fe20000000000 */
        /* <DEDUP_REMOVED lines=10> */
[----:B------:R-:W-:Y:S01]  /*6470*/  UMOV UR41, UR29 ;  /* 0x0000001d00297c82 */ /* 0x000fe20008000000 */
[----:B------:R-:W-:Y:S01]  /*6480*/  HGMMA.64x16x16.F32.BF16 R88, gdesc[UR16].tnspA.tnspB, R88 ;  /* 0x60200000105879f0 */ /* 0x000fe20008701858 */
[----:B------:R-:W-:Y:S01]  /*6490*/  VIADD R5, R7, 0x80 ;  /* 0x0000008007057836 */ /* 0x000fe20000000000 */
[----:B------:R-:W-:Y:S01]  /*64a0*/  UMOV UR37, UR29 ;  /* 0x0000001d00257c82 */ /* 0x000fe20008000000 */
[----:B------:R-:W-:Y:S01]  /*64b0*/  UMOV UR33, UR29 ;  /* 0x0000001d00217c82 */ /* 0x000fe20008000000 */
[----:B------:R-:W-:Y:S01]  /*64c0*/  UMOV UR25, UR29 ;  /* 0x0000001d00197c82 */ /* 0x000fe20008000000 */
[----:B------:R-:W-:Y:S01]  /*64d0*/  MOV R216, UR58 ;  /* 0x0000003a00d87c02 */ /* 0x000fe20008000f00 */
[----:B------:R-:W-:Y:S01]  /*64e0*/  VIADD R20, R9, 0xb0 ;  /* 0x000000b009147836 */ /* 0x000fe20000000000 */
[----:B------:R-:W-:Y:S01]  /*64f0*/  R2UR UR48, R5 ;  /* 0x00000000053072ca */ /* 0x000fe200000e0000 */
[C---:B------:R-:W-:Y:S01]  /*6500*/  VIADD R5, R9.reuse, 0x90 ;  /* 0x0000009009057836 */ /* 0x040fe20000000000 */
[----:B------:R-:W-:Y:S01]  /*6510*/  R2UR UR50, R6 ;  /* 0x00000000063272ca */ /* 0x000fe200000e0000 */
[----:B------:R-:W-:Y:S01]  /*6520*/  VIADD R6, R9, 0x110 ;  /* 0x0000011009067836 */ /* 0x000fe20000000000 */
[----:B------:R-:W-:Y:S01]  /*6530*/  MOV R217, UR59 ;  /* 0x0000003b00d97c02 */ /* 0x000fe20008000f00 */
[----:B------:R-:W4:Y:S01]  /*6540*/  LDL R234, [R1+0x4] ;  /* 0x0000040001ea7983 */ /* 0x000f220000100800 */
[----:B------:R-:W-:Y:S01]  /*6550*/  R2UR UR4, R5 ;  /* 0x00000000050472ca */ /* 0x000fe200000e0000 */
[----:B------:R-:W-:Y:S01]  /*6560*/  VIADD R5, R9, 0x190 ;  /* 0x0000019009057836 */ /* 0x000fe20000000000 */
[----:B------:R-:W-:Y:S01]  /*6570*/  R2UR UR5, R6 ;  /* 0x00000000060572ca */ /* 0x000fe200000e0000 */
[----:B------:R-:W-:Y:S01]  /*6580*/  UMOV UR6, UR18 ;  /* 0x0000001200067c82 */ /* 0x000fe20008000000 */
[----:B------:R-:W-:Y:S01]  /*6590*/  UMOV UR7, UR19 ;  /* 0x0000001300077c82 */ /* 0x000fe20008000000 */
[----:B------:R-:W-:Y:S01]  /*65a0*/  UMOV UR17, UR49 ;  /* 0x0000003100117c82 */ /* 0x000fe20008000000 */
[----:B------:R-:W-:Y:S01]  /*65b0*/  R2UR UR54, R5 ;  /* 0x00000000053672ca */ /* 0x000fe200000e0000 */
[----:B------:R-:W-:Y:S01]  /*65c0*/  VIADD R5, R9, 0x210 ;  /* 0x0000021009057836 */ /* 0x000fe20000000000 */
[----:B------:R-:W-:Y:S01]  /*65d0*/  UMOV UR16, UR48 ;  /* 0x0000003000107c82 */ /* 0x000fe20008000000 */
[----:B------:R-:W-:Y:S01]  /*65e0*/  UMOV UR19, 0x40 ;  /* 0x0000004000137882 */ /* 0x000fe20000000000 */
[----:B------:R-:W-:Y:S01]  /*65f0*/  UMOV UR52, UR48 ;  /* 0x0000003000347c82 */ /* 0x000fe20008000000 */
[----:B------:R-:W-:Y:S01]  /*6600*/  UMOV UR57, UR19 ;  /* 0x0000001300397c82 */ /* 0x000fe20008000000 */
[----:B------:R-:W-:Y:S01]  /*6610*/  R2UR UR46, R5 ;  /* 0x00000000052e72ca */ /* 0x000fe200000e0000 */
[----:B------:R-:W-:Y:S01]  /*6620*/  UMOV UR18, UR4 ;  /* 0x0000000400127c82 */ /* 0x000fe20008000000 */
[----:B------:R-:W-:Y:S01]  /*6630*/  UMOV UR44, UR48 ;  /* 0x00000030002c7c82 */ /* 0x000fe20008000000 */
[----:B------:R-:W-:Y:S01]  /*6640*/  UMOV UR56, UR18 ;  /* 0x0000001200387c82 */ /* 0x000fe20008000000 */
[----:B------:R-:W-:Y:S01]  /*6650*/  VIADD R5, R7, 0x100 ;  /* 0x0000010007057836 */ /* 0x000fe20000000000 */
[----:B------:R-:W-:Y:S01]  /*6660*/  UMOV UR12, UR14 ;  /* 0x0000000e000c7c82 */ /* 0x000fe20008000000 */
[----:B------:R-:W-:Y:S01]  /*6670*/  VIADD R6, R9, 0x20 ;  /* 0x0000002009067836 */ /* 0x000fe20000000000 */
[----:B------:R-:W-:Y:S01]  /*6680*/  MOV R8, UR56 ;  /* 0x0000003800087c02 */ /* 0x000fe20008000f00 */
[----:B--2---:R-:W-:Y:S01]  /*6690*/  VIADD R14, R7, 0x180 ;  /* 0x00000180070e7836 */ /* 0x004fe20000000000 */
[----:B------:R-:W-:Y:S01]  /*66a0*/  HGMMA.64x16x16.F32.BF16 R56, gdesc[UR48].tnspA.tnspB, R56 ;  /* 0x60200000303879f0 */ /* 0x000fe20008701838 */
[----:B------:R-:W-:Y:S01]  /*66b0*/  R2UR UR28, R5 ;  /* 0x00000000051c72ca */ /* 0x000fe200000e0000 */
[----:B------:R-:W-:Y:S01]  /*66c0*/  VIADD R5, R9, 0xa0 ;  /* 0x000000a009057836 */ /* 0x000fe20000000000 */
[----:B------:R-:W-:Y:S01]  /*66d0*/  R2UR UR30, R6 ;  /* 0x00000000061e72ca */ /* 0x000fe200000e0000 */
[----:B------:R-:W-:Y:S01]  /*66e0*/  HGMMA.64x16x16.F32.BF16 R64, gdesc[UR16].tnspA.tnspB, R64 ;  /* 0x60200000104079f0 */ /* 0x000fe20008701840 */
[----:B------:R-:W-:Y:S01]  /*66f0*/  UMOV UR16, UR48 ;  /* 0x0000003000107c82 */ /* 0x000fe20008000000 */
[----:B------:R-:W-:Y:S01]  /*6700*/  UMOV UR17, UR49 ;  /* 0x0000003100117c82 */ /* 0x000fe20008000000 */
[----:B------:R-:W-:Y:S01]  /*6710*/  UMOV UR18, UR5 ;  /* 0x0000000500127c82 */ /* 0x000fe20008000000 */
[----:B------:R-:W-:Y:S01]  /*6720*/  UMOV UR19, 0x40 ;  /* 0x0000004000137882 */ /* 0x000fe20000000000 */
[----:B------:R-:W-:Y:S01]  /*6730*/  R2UR UR42, R5 ;  /* 0x00000000052a72ca */ /* 0x000fe200000e0000 */
[----:B------:R-:W-:Y:S01]  /*6740*/  HGMMA.64x16x16.F32.BF16 R72, gdesc[UR16].tnspA.tnspB, R72 ;  /* 0x60200000104879f0 */ /* 0x000fe20008701848 */
[C---:B------:R-:W-:Y:S01]  /*6750*/  VIADD R5, R9.reuse, 0x1a0 ;  /* 0x000001a009057836 */ /* 0x040fe20000000000 */
[----:B------:R-:W-:Y:S01]  /*6760*/  UMOV UR58, UR18 ;  /* 0x00000012003a7c82 */ /* 0x000fe20008000000 */
[----:B------:R-:W-:Y:S01]  /*6770*/  VIADD R6, R9, 0x120 ;  /* 0x0000012009067836 */ /* 0x000fe20000000000 */
[----:B------:R-:W-:Y:S01]  /*6780*/  HGMMA.64x16x16.F32.BF16 R80, gdesc[UR52].tnspA.tnspB, R80 ;  /* 0x60200000345079f0 */ /* 0x000fe20008701850 */
[----:B------:R-:W-:Y:S01]  /*6790*/  UMOV UR40, UR28 ;  /* 0x0000001c00287c82 */ /* 0x000fe20008000000 */
[----:B------:R-:W-:Y:S01]  /*67a0*/  R2UR UR34, R5 ;  /* 0x00000000052272ca */ /* 0x000fe200000e0000 */
[----:B------:R-:W-:Y:S01]  /*67b0*/  VIADD R5, R9, 0x220 ;  /* 0x0000022009057836 */ /* 0x000fe20000000000 */
[----:B------:R-:W-:Y:S01]  /*67c0*/  HGMMA.64x16x16.F32.BF16 R88, gdesc[UR44].tnspA.tnspB, R88 ;  /* 0x602000002c5879f0 */ /* 0x000fe20008701858 */
[----:B------:R-:W-:Y:S01]  /*67d0*/  R2UR UR38, R6 ;  /* 0x00000000062672ca */ /* 0x000fe200000e0000 */
[----:B------:R-:W-:Y:S01]  /*67e0*/  UMOV UR36, UR28 ;  /* 0x0000001c00247c82 */ /* 0x000fe20008000000 */
[----:B------:R-:W-:Y:S01]  /*67f0*/  UMOV UR32, UR28 ;  /* 0x0000001c00207c82 */ /* 0x000fe20008000000 */
[----:B------:R-:W-:Y:S01]  /*6800*/  R2UR UR26, R5 ;  /* 0x00000000051a72ca */ /* 0x000fe200000e0000 */
[----:B------:R-:W-:Y:S01]  /*6810*/  UMOV UR24, UR28 ;  /* 0x0000001c00187c82 */ /* 0x000fe20008000000 */
[----:B------:R-:W-:Y:S01]  /*6820*/  VIADD R6, R17, 0x2ed00 ;  /* 0x0002ed0011067836 */ /* 0x000fe20000000000 */
[----:B------:R-:W-:Y:S01]  /*6830*/  MOV R219, UR58 ;  /* 0x0000003a00db7c02 */ /* 0x000fe20008000f00 */
[----:B------:R-:W-:Y:S01]  /*6840*/  IMAD R5, R4, 0x2800, R17 ;  /* 0x0000280004057824 */ /* 0x000fe200078e0211 */
[----:B------:R-:W-:Y:S01]  /*6850*/  UMOV UR58, UR6 ;  /* 0x00000006003a7c82 */ /* 0x000fe20008000000 */
[C---:B------:R-:W-:Y:S01]  /*6860*/  VIADD R15, R9.reuse, 0x30 ;  /* 0x00000030090f7836 */ /* 0x040fe20000000000 */
[----:B------:R-:W-:Y:S01]  /*6870*/  SHF.R.U32.HI R6, RZ, 0x4, R6 ;  /* 0x00000004ff067819 */ /* 0x000fe20000011606 */
[----:B------:R-:W-:Y:S01]  /*6880*/  UMOV UR52, UR8 ;  /* 0x0000000800347c82 */ /* 0x000fe20008000000 */
[----:B------:R-:W-:Y:S01]  /*6890*/  SHF.R.U32.HI R5, RZ, 0x4, R5 ;  /* 0x00000004ff057819 */ /* 0x000fe20000011605 */
[----:B------:R-:W-:Y:S01]  /*68a0*/  UMOV UR59, UR19 ;  /* 0x00000013003b7c82 */ /* 0x000fe20008000000 */
[----:B------:R-:W-:Y:S01]  /*68b0*/  LOP3.LUT R23, R6, 0x3fff, RZ, 0xc0, !PT ;  /* 0x00003fff06177812 */ /* 0x000fe200078ec0ff */
[----:B------:R-:W-:Y:S01]  /*68c0*/  UMOV UR53, UR9 ;  /* 0x0000000900357c82 */ /* 0x000fe20008000000 */
[----:B------:R-:W-:Y:S01]  /*68d0*/  MOV R10, UR58 ;  /* 0x0000003a000a7c02 */ /* 0x000fe20008000f00 */
[----:B------:R-:W-:Y:S01]  /*68e0*/  UMOV UR58, UR10 ;  /* 0x0000000a003a7c82 */ /* 0x000fe20008000000 */
[----:B------:R-:W-:Y:S01]  /*68f0*/  R2UR UR8, R14 ;  /* 0x000000000e0872ca */ /* 0x000fe200000e0000 */
[----:B------:R-:W-:Y:S01]  /*6900*/  VIADD R14, R9, 0x130 ;  /* 0x00000130090e7836 */ /* 0x000fe20000000000 */
[----:B------:R-:W-:Y:S01]  /*6910*/  R2UR UR10, R15 ;  /* 0x000000000f0a72ca */ /* 0x000fe200000e0000 */
[----:B------:R-:W-:Y:S01]  /*6920*/  VIADD R15, R9, 0x1b0 ;  /* 0x000001b0090f7836 */ /* 0x000fe20000000000 */
[----:B------:R-:W-:Y:S01]  /*6930*/  LOP3.LUT R5, R5, 0x3fff, RZ, 0xc0, !PT ;  /* 0x00003fff05057812 */ /* 0x000fe200078ec0ff */
[----:B------:R-:W-:Y:S01]  /*6940*/  VIADD R9, R9, 0x230 ;  /* 0x0000023009097836 */ /* 0x000fe20000000000 */
[----:B------:R-:W-:Y:S01]  /*6950*/  LOP3.LUT R6, R23, 0x400000, RZ, 0xfc, !PT ;  /* 0x0040000017067812 */ /* 0x000fe200078efcff */
[----:B------:R-:W-:Y:S01]  /*6960*/  UMOV UR9, 0x40000040 ;  /* 0x4000004000097882 */ /* 0x000fe20000000000 */
[----:B------:R-:W-:Y:S01]  /*6970*/  R2UR UR18, R20 ;  /* 0x00000000141272ca */ /* 0x000fe200000e0000 */
[----:B------:R-:W-:Y:S01]  /*6980*/  UMOV UR13, UR15 ;  /* 0x0000000f000d7c82 */ /* 0x000fe20008000000 */
[----:B------:R-:W-:Y:S01]  /*6990*/  R2UR UR5, R5 ;  /* 0x00000000050572ca */ /* 0x000fe200000e0000 */
[----:B------:R-:W-:Y:S01]  /*69a0*/  UMOV UR56, UR12 ;  /* 0x0000000c00387c82 */ /* 0x000fe20008000000 */
[----:B------:R-:W-:Y:S01]  /*69b0*/  R2UR UR4, R6 ;  /* 0x00000000060472ca */ /* 0x000fe200000e0000 */
[----:B------:R-:W-:Y:S01]  /*69c0*/  UMOV UR16, UR8 ;  /* 0x0000000800107c82 */ /* 0x000fe20008000000 */
[----:B------:R-:W-:Y:S01]  /*69d0*/  R2UR UR22, R14 ;  /* 0x000000000e1672ca */ /* 0x000fe200000e0000 */
[----:B------:R-:W-:Y:S01]  /*69e0*/  HGMMA.64x16x16.F32.BF16 R56, gdesc[UR28].tnspA.tnspB, R56 ;  /* 0x602000001c3879f0 */ /* 0x000fe20008701838 */
[----:B------:R-:W-:Y:S01]  /*69f0*/  R2UR UR14, R15 ;  /* 0x000000000f0e72ca */ /* 0x000fe200000e0000 */
[----:B------:R-:W-:Y:S01]  /*6a00*/  UMOV UR17, UR9 ;  /* 0x0000000900117c82 */ /* 0x000fe20008000000 */
[----:B------:R-:W-:Y:S01]  /*6a10*/  R2UR UR6, R9 ;  /* 0x00000000090672ca */ /* 0x000fe200000e0000 */
[----:B------:R-:W-:Y:S01]  /*6a20*/  HGMMA.64x16x16.F32.BF16 R64, gdesc[UR40].tnspA.tnspB, R64 ;  /* 0x60200000284079f0 */ /* 0x000fe20008701840 */
[----:B------:R-:W-:Y:S01]  /*6a30*/  MOV R218, UR59 ;  /* 0x0000003b00da7c02 */ /* 0x000fe20008000f00 */
[----:B------:R-:W-:Y:S01]  /*6a40*/  UMOV UR59, UR7 ;  /* 0x00000007003b7c82 */ /* 0x000fe20008000000 */
[----:B------:R-:W-:Y:S01]  /*6a50*/  MOV R220, UR57 ;  /* 0x0000003900dc7c02 */ /* 0x000fe20008000f00 */
[----:B------:R-:W-:Y:S01]  /*6a60*/  UMOV UR19, 0x40 ;  /* 0x0000004000137882 */ /* 0x000fe20000000000 */
[----:B------:R-:W-:Y:S01]  /*6a70*/  MOV R11, UR59 ;  /* 0x0000003b000b7c02 */ /* 0x000fe20008000f00 */
[----:B------:R-:W-:Y:S01]  /*6a80*/  HGMMA.64x16x16.F32.BF16 R72, gdesc[UR36].tnspA.tnspB, R72 ;  /* 0x60200000244879f0 */ /* 0x000fe20008701848 */
[----:B------:R-:W-:Y:S01]  /*6a90*/  UMOV UR59, UR11 ;  /* 0x0000000b003b7c82 */ /* 0x000fe20008000000 */
[----:B------:R-:W-:Y:S01]  /*6aa0*/  UMOV UR11, 0x40 ;  /* 0x00000040000b7882 */ /* 0x000fe20000000000 */
[----:B------:R-:W-:Y:S01]  /*6ab0*/  UMOV UR57, UR13 ;  /* 0x0000000d00397c82 */ /* 0x000fe20008000000 */
[----:B------:R-:W-:Y:S01]  /*6ac0*/  HGMMA.64x16x16.F32.BF16 R80, gdesc[UR32].tnspA.tnspB, R80 ;  /* 0x60200000205079f0 */ /* 0x000fe20008701850 */
[----:B------:R-:W-:Y:S01]  /*6ad0*/  MOV R221, UR58 ;  /* 0x0000003a00dd7c02 */ /* 0x000fe20008000f00 */
[----:B------:R-:W-:Y:S01]  /*6ae0*/  UMOV UR20, UR8 ;  /* 0x0000000800147c82 */ /* 0x000fe20008000000 */
[----:B------:R-:W-:Y:S01]  /*6af0*/  MOV R12, UR56 ;  /* 0x00000038000c7c02 */ /* 0x000fe20008000f00 */
        /* <DEDUP_REMOVED lines=9> */
[----:B------:R-:W-:Y:S01]  /*6b90*/  UMOV UR7, 0x40 ;  /* 0x0000004000077882 */ /* 0x000fe20000000000 */
[----:B------:R-:W-:Y:S01]  /*6ba0*/  MOV R222, UR59 ;  /* 0x0000003b00de7c02 */ /* 0x000fe20008000f00 */
[----:B------:R-:W-:Y:S01]  /*6bb0*/  UMOV UR59, 0x8 ;  /* 0x00000008003b7882 */ /* 0x000fe20000000000 */
[----:B------:R-:W-:Y:S01]  /*6bc0*/  MOV R13, UR57 ;  /* 0x00000039000d7c02 */ /* 0x000fe20008000f00 */
[----:B------:R-:W-:Y:S01]  /*6bd0*/  UMOV UR57, 0x40000040 ;  /* 0x4000004000397882 */ /* 0x000fe20000000000 */
[----:B------:R-:W-:Y:S01]  /*6be0*/  VIADD R9, R5, 0x80 ;  /* 0x0000008005097836 */ /* 0x000fe20000000000 */
[----:B------:R-:W-:Y:S01]  /*6bf0*/  UMOV UR40, UR52 ;  /* 0x0000003400287c82 */ /* 0x000fe20008000000 */
[----:B------:R-:W-:Y:S01]  /*6c00*/  VIADD R14, R6, 0x80 ;  /* 0x00000080060e7836 */ /* 0x000fe20000000000 */
[----:B------:R-:W-:Y:S01]  /*6c10*/  UMOV UR41, UR53 ;  /* 0x0000003500297c82 */ /* 0x000fe20008000000 */
[----:B------:R-:W-:Y:S01]  /*6c20*/  IMAD.U32 R20, RZ, RZ, UR58 ;  /* 0x0000003aff147e24 */ /* 0x000fe2000f8e00ff */
[----:B------:R-:W-:Y:S01]  /*6c30*/  UMOV UR29, 0x40000040 ;  /* 0x40000040001d7882 */ /* 0x000fe20000000000 */
[----:B------:R-:W-:Y:S01]  /*6c40*/  IMAD.U32 R21, RZ, RZ, UR59 ;  /* 0x0000003bff157e24 */ /* 0x000fe2000f8e00ff */
[----:B------:R-:W-:Y:S01]  /*6c50*/  UMOV UR25, UR29 ;  /* 0x0000001d00197c82 */ /* 0x000fe20008000000 */
        /* <DEDUP_REMOVED lines=10> */
[----:B--2---:R-:W2:Y:S01]  /*6d00*/  FENCE.VIEW.ASYNC.S ;  /* 0x00000000000073c6 */ /* 0x004ea20000000000 */
[----:B------:R-:W-:Y:S01]  /*6d10*/  R2UR UR4, R9 ;  /* 0x00000000090472ca */ /* 0x000fe200000e0000 */
[----:B------:R-:W-:Y:S01]  /*6d20*/  VIADD R9, R5, 0x100 ;  /* 0x0000010005097836 */ /* 0x000fe20000000000 */
[----:B------:R-:W-:Y:S01]  /*6d30*/  R2UR UR5, R14 ;  /* 0x000000000e0572ca */ /* 0x000fe200000e0000 */
[----:B--2---:R-:W-:Y:S06]  /*6d40*/  BAR.SYNC.DEFER_BLOCKING 0x9, 0x100 ;  /* 0x0244000000007b1d */ /* 0x004fec0000010000 */
[----:B---3--:R-:W-:-:S06]  /*6d50*/  WARPGROUP.ARRIVE ;  /* 0x00000000000079c5 */ /* 0x008fcc0000000000 */
        /* <DEDUP_REMOVED lines=41> */
[----:B------:R-:W-:Y:S02]  /*6ff0*/  IMAD.U32 R10, RZ, RZ, UR58 ;  /* 0x0000003aff0a7e24 */ /* 0x000fe4000f8e00ff */
[----:B------:R-:W-:Y:S01]  /*7000*/  VIADD R6, R7, 0x400 ;  /* 0x0000040007067836 */ /* 0x000fe20000000000 */
[----:B------:R-:W-:Y:S01]  /*7010*/  HGMMA.64x64x16.F32.BF16 R24, gdesc[UR56].tnspA, R24 ;  /* 0x20e00000381879f0 */ /* 0x000fe20008701818 */
[----:B------:R-:W-:Y:S01]  /*7020*/  R2UR UR56, R8 ;  /* 0x00000000083872ca */ /* 0x000fe200000e0000 */
[----:B------:R-:W-:Y:S01]  /*7030*/  VIADD R8, R5, 0x200 ;  /* 0x0000020005087836 */ /* 0x000fe20000000000 */
[----:B------:R-:W-:Y:S02]  /*7040*/  R2UR UR59, R218 ;  /* 0x00000000da3b72ca */ /* 0x000fe400000e0000 */
[----:B------:R-:W-:-:S02]  /*7050*/  R2UR UR58, R219 ;  /* 0x00000000db3a72ca */ /* 0x000fc400000e0000 */
[----:B------:R-:W-:Y:S02]  /*7060*/  R2UR UR57, R220 ;  /* 0x00000000dc3972ca */ /* 0x000fe400000e0000 */
        /* <DEDUP_REMOVED lines=43> */
[----:B----4-:R-:W-:Y:S01]  /*7320*/  LEA.HI.X.SX32 R7, R7, R234, 0x1, P1 ;  /* 0x000000ea07077211 */ /* 0x010fe200008f0eff */
        /* <DEDUP_REMOVED lines=44> */
[----:B--2---:R-:W-:Y:S01]  /*75f0*/  LOP3.LUT R24, R23, 0x80000, RZ, 0xfc, !PT ;  /* 0x0008000017187812 */ /* 0x004fe200078efcff */
        /* <DEDUP_REMOVED lines=19> */
[----:B------:R-:W-:Y:S01]  /*7730*/  UMOV UR7, 0x40 ;  /* 0x0000004000077882 */ /* 0x000fe20000000000 */
        /* <DEDUP_REMOVED lines=28> */
[C---:B------:R-:W-:Y:S01]  /*7900*/  VIADD R26, R24.reuse, 0x10 ;  /* 0x00000010181a7836 */ /* 0x040fe20000000000 */
[----:B------:R-:W-:Y:S01]  /*7910*/  UMOV UR49, UR45 ;  /* 0x0000002d00317c82 */ /* 0x000fe20008000000 */
[----:B------:R-:W-:Y:S01]  /*7920*/  UMOV UR41, UR25 ;  /* 0x0000001900297c82 */ /* 0x000fe20008000000 */
[----:B------:R-:W-:Y:S01]  /*7930*/  R2UR UR44, R25 ;  /* 0x00000000192c72ca */ /* 0x000fe200000e0000 */
[----:B------:R-:W-:Y:S01]  /*7940*/  VIADD R25, R24, 0x110 ;  /* 0x0000011018197836 */ /* 0x000fe20000000000 */
[----:B------:R-:W-:Y:S01]  /*7950*/  R2UR UR46, R26 ;  /* 0x000000001a2e72ca */ /* 0x000fe200000e0000 */
[C---:B------:R-:W-:Y:S01]  /*7960*/  VIADD R26, R24.reuse, 0x90 ;  /* 0x00000090181a7836 */ /* 0x040fe20000000000 */
[----:B------:R-:W-:Y:S01]  /*7970*/  UMOV UR37, UR25 ;  /* 0x0000001900257c82 */ /* 0x000fe20008000000 */
[----:B------:R-:W-:Y:S01]  /*7980*/  UMOV UR33, UR25 ;  /* 0x0000001900217c82 */ /* 0x000fe20008000000 */
[----:B------:R-:W-:Y:S01]  /*7990*/  R2UR UR5, R25 ;  /* 0x00000000190572ca */ /* 0x000fe200000e0000 */
[----:B------:R-:W-:Y:S01]  /*79a0*/  VIADD R25, R24, 0x190 ;  /* 0x0000019018197836 */ /* 0x000fe20000000000 */
[----:B------:R-:W-:Y:S01]  /*79b0*/  R2UR UR4, R26 ;  /* 0x000000001a0472ca */ /* 0x000fe200000e0000 */
[----:B------:R-:W-:Y:S01]  /*79c0*/  UMOV UR29, UR25 ;  /* 0x00000019001d7c82 */ /* 0x000fe20008000000 */
[----:B------:R-:W-:Y:S01]  /*79d0*/  UMOV UR15, 0x40 ;  /* 0x00000040000f7882 */ /* 0x000fe20000000000 */
[----:B------:R1:W-:Y:S01]  /*79e0*/  REDG.E.ADD.F32x4.FTZ.RN.STRONG.GPU desc[UR60][R6.64+0x1000], R32 ;  /* 0x00100020060079a6 */ /* 0x0003e2000c10f7bc */
[----:B------:R-:W-:Y:S01]  /*79f0*/  R2UR UR6, R25 ;  /* 0x00000000190672ca */ /* 0x000fe200000e0000 */
[----:B------:R-:W-:Y:S01]  /*7a00*/  VIADD R25, R24, 0x210 ;  /* 0x0000021018197836 */ /* 0x000fe20000000000 */
[----:B------:R-:W-:Y:S01]  /*7a10*/  UMOV UR8, UR44 ;  /* 0x0000002c00087c82 */ /* 0x000fe20008000000 */
[----:B------:R-:W-:Y:S01]  /*7a20*/  IMAD.U32 R220, RZ, RZ, UR10 ;  /* 0x0000000affdc7e24 */ /* 0x000fe2000f8e00ff */
[----:B------:R-:W-:Y:S01]  /*7a30*/  UMOV UR9, UR45 ;  /* 0x0000002d00097c82 */ /* 0x000fe20008000000 */
[----:B------:R-:W-:Y:S01]  /*7a40*/  IMAD.U32 R221, RZ, RZ, UR11 ;  /* 0x0000000bffdd7e24 */ /* 0x000fe2000f8e00ff */
[----:B------:R-:W-:Y:S01]  /*7a50*/  R2UR UR50, R25 ;  /* 0x00000000193272ca */ /* 0x000fe200000e0000 */
[----:B------:R-:W-:Y:S01]  /*7a60*/  UMOV UR11, 0x40 ;  /* 0x00000040000b7882 */ /* 0x000fe20000000000 */
[----:B------:R-:W-:Y:S01]  /*7a70*/  UMOV UR48, UR44 ;  /* 0x0000002c00307c82 */ /* 0x000fe20008000000 */
[----:B------:R-:W-:Y:S01]  /*7a80*/  UMOV UR10, UR4 ;  /* 0x00000004000a7c82 */ /* 0x000fe20008000000 */
[----:B------:R-:W-:Y:S01]  /*7a90*/  IMAD.U32 R223, RZ, RZ, UR11 ;  /* 0x0000000bffdf7e24 */ /* 0x000fe2000f8e00ff */
[----:B------:R1:W-:Y:S01]  /*7aa0*/  REDG.E.ADD.F32x4.FTZ.RN.STRONG.GPU desc[UR60][R6.64+0x1800], R36 ;  /* 0x00180024060079a6 */ /* 0x0003e2000c10f7bc */
        /* <DEDUP_REMOVED lines=16> */
[----:B------:R-:W-:Y:S01]  /*7bb0*/  R2UR UR24, R25 ;  /* 0x00000000191872ca */ /* 0x000fe200000e0000 */
[----:B------:R-:W-:Y:S01]  /*7bc0*/  HGMMA.64x16x16.F32.BF16 R160, gdesc[UR8].tnspA.tnspB, R160 ;  /* 0x6020000008a079f0 */ /* 0x000fe200087018a0 */
[C---:B------:R-:W-:Y:S01]  /*7bd0*/  VIADD R26, R24.reuse, 0x20 ;  /* 0x00000020181a7836 */ /* 0x040fe20000000000 */
[----:B------:R1:W-:Y:S02]  /*7be0*/  REDG.E.ADD.F32x4.FTZ.RN.STRONG.GPU desc[UR60][R6.64+0x2800], R44 ;  /* 0x0028002c060079a6 */ /* 0x0003e4000c10f7bc */
[----:B------:R-:W-:Y:S01]  /*7bf0*/  HGMMA.64x16x16.F32.BF16 R168, gdesc[UR48].tnspA.tnspB, R168 ;  /* 0x6020000030a879f0 */ /* 0x000fe200087018a8 */
[----:B------:R-:W-:Y:S01]  /*7c00*/  VIADD R25, R24, 0x120 ;  /* 0x0000012018197836 */ /* 0x000fe20000000000 */
[----:B------:R-:W-:Y:S01]  /*7c10*/  R2UR UR26, R26 ;  /* 0x000000001a1a72ca */ /* 0x000fe200000e0000 */
[----:B------:R-:W-:Y:S01]  /*7c20*/  IMAD.U32 R226, RZ, RZ, UR10 ;  /* 0x0000000affe27e24 */ /* 0x000fe2000f8e00ff */
[----:B------:R-:W-:Y:S01]  /*7c30*/  UMOV UR5, 0x40000040 ;  /* 0x4000004000057882 */ /* 0x000fe20000000000 */
[----:B------:R-:W-:Y:S01]  /*7c40*/  IMAD.U32 R227, RZ, RZ, UR11 ;  /* 0x0000000bffe37e24 */ /* 0x000fe2000f8e00ff */
[----:B------:R-:W-:Y:S01]  /*7c50*/  R2UR UR38, R25 ;  /* 0x00000000192672ca */ /* 0x000fe200000e0000 */
[C---:B------:R-:W-:Y:S01]  /*7c60*/  VIADD R25, R24.reuse, 0x1a0 ;  /* 0x000001a018197836 */ /* 0x040fe20000000000 */
[----:B------:R-:W-:Y:S01]  /*7c70*/  UMOV UR40, UR24 ;  /* 0x0000001800287c82 */ /* 0x000fe20008000000 */
[C---:B------:R-:W-:Y:S01]  /*7c80*/  VIADD R26, R24.reuse, 0xa0 ;  /* 0x000000a0181a7836 */ /* 0x040fe20000000000 */
[----:B------:R-:W-:Y:S01]  /*7c90*/  UMOV UR36, UR24 ;  /* 0x0000001800247c82 */ /* 0x000fe20008000000 */
[----:B------:R-:W-:Y:S01]  /*7ca0*/  UMOV UR32, UR24 ;  /* 0x0000001800207c82 */ /* 0x000fe20008000000 */
[----:B------:R-:W-:Y:S01]  /*7cb0*/  R2UR UR34, R25 ;  /* 0x00000000192272ca */ /* 0x000fe200000e0000 */
[----:B------:R-:W-:Y:S01]  /*7cc0*/  VIADD R25, R24, 0x220 ;  /* 0x0000022018197836 */ /* 0x000fe20000000000 */
[----:B------:R-:W-:Y:S01]  /*7cd0*/  R2UR UR42, R26 ;  /* 0x000000001a2a72ca */ /* 0x000fe200000e0000 */
[----:B------:R-:W-:Y:S01]  /*7ce0*/  UMOV UR28, UR24 ;  /* 0x00000018001c7c82 */ /* 0x000fe20008000000 */
[----:B------:R1:W-:Y:S02]  /*7cf0*/  REDG.E.ADD.F32x4.FTZ.RN.STRONG.GPU desc[UR60][R6.64+0x3000], R48 ;  /* 0x00300030060079a6 */ /* 0x0003e4000c10f7bc */
[----:B------:R-:W-:Y:S01]  /*7d00*/  R2UR UR30, R25 ;  /* 0x00000000191e72ca */ /* 0x000fe200000e0000 */
[----:B------:R-:W-:Y:S01]  /*7d10*/  HGMMA.64x16x16.F32.BF16 R136, gdesc[UR24].tnspA.tnspB, R136 ;  /* 0x60200000188879f0 */ /* 0x000fe20008701888 */
[----:B------:R-:W-:Y:S01]  /*7d20*/  VIADD R26, R24, 0x30 ;  /* 0x00000030181a7836 */ /* 0x000fe20000000000 */
[----:B------:R-:W-:Y:S01]  /*7d30*/  UMOV UR21, UR5 ;  /* 0x0000000500157c82 */ /* 0x000fe20008000000 */
[----:B------:R-:W-:-:S05]  /*7d40*/  UMOV UR17, UR5 ;  /* 0x0000000500117c82 */ /* 0x000fca0008000000 */
[----:B------:R-:W-:Y:S01]  /*7d50*/  HGMMA.64x16x16.F32.BF16 R144, gdesc[UR40].tnspA.tnspB, R144 ;  /* 0x60200000289079f0 */ /* 0x000fe20008701890 */
[----:B------:R-:W-:Y:S01]  /*7d60*/  UMOV UR13, UR5 ;  /* 0x00000005000d7c82 */ /* 0x000fe20008000000 */
[----:B------:R-:W-:Y:S01]  /*7d70*/  UMOV UR9, UR5 ;  /* 0x0000000500097c82 */ /* 0x000fe20008000000 */
[----:B------:R-:W-:Y:S01]  /*7d80*/  UMOV UR11, 0x40 ;  /* 0x00000040000b7882 */ /* 0x000fe20000000000 */
[----:B------:R1:W-:Y:S01]  /*7d90*/  REDG.E.ADD.F32x4.FTZ.RN.STRONG.GPU desc[UR60][R6.64+0x3800], R52 ;  /* 0x00380034060079a6 */ /* 0x0003e2000c10f7bc */
[----:B------:R-:W-:Y:S01]  /*7da0*/  VIADD R25, R234, 0x180 ;  /* 0x00000180ea197836 */ /* 0x000fe20000000000 */
[----:B------:R-:W-:Y:S01]  /*7db0*/  HGMMA.64x16x16.F32.BF16 R152, gdesc[UR36].tnspA.tnspB, R152 ;  /* 0x60200000249879f0 */ /* 0x000fe20008701898 */
[----:B------:R-:W-:Y:S01]  /*7dc0*/  R2UR UR6, R26 ;  /* 0x000000001a0672ca */ /* 0x000fe200000e0000 */
[C---:B------:R-:W-:Y:S02]  /*7dd0*/  VIADD R26, R24.reuse, 0xb0 ;  /* 0x000000b0181a7836 */ /* 0x040fe40000000000 */
[----:B------:R-:W-:Y:S01]  /*7de0*/  R2UR UR4, R25 ;  /* 0x00000000190472ca */ /* 0x000fe200000e0000 */
[----:B------:R-:W-:Y:S01]  /*7df0*/  VIADD R25, R24, 0x130 ;  /* 0x0000013018197836 */ /* 0x000fe20000000000 */
[----:B------:R-:W-:Y:S01]  /*7e00*/  HGMMA.64x16x16.F32.BF16 R160, gdesc[UR32].tnspA.tnspB, R160 ;  /* 0x6020000020a079f0 */ /* 0x000fe200087018a0 */
[----:B------:R-:W-:Y:S01]  /*7e10*/  R2UR UR22, R26 ;  /* 0x000000001a1672ca */ /* 0x000fe200000e0000 */
[----:B------:R-:W-:-:S02]  /*7e20*/  IMAD.U32 R22, RZ, RZ, UR58 ;  /* 0x0000003aff167e24 */ /* 0x000fc4000f8e00ff */
[----:B------:R-:W-:Y:S01]  /*7e30*/  R2UR UR18, R25 ;  /* 0x00000000191272ca */ /* 0x000fe200000e0000 */
[----:B------:R-:W-:Y:S01]  /*7e40*/  HGMMA.64x16x16.F32.BF16 R168, gdesc[UR28].tnspA.tnspB, R168 ;  /* 0x602000001ca879f0 */ /* 0x000fe200087018a8 */
[C---:B------:R-:W-:Y:S02]  /*7e50*/  VIADD R25, R24.reuse, 0x1b0 ;  /* 0x000001b018197836 */ /* 0x040fe40000000000 */
[----:B------:R-:W-:Y:S02]  /*7e60*/  VIADD R24, R24, 0x230 ;  /* 0x0000023018187836 */ /* 0x000fe40000000000 */
        /* <DEDUP_REMOVED lines=15> */
.L_x_812:
        /* <DEDUP_REMOVED lines=111> */
.L_x_813:
[----:B------:R-:W2:Y:S01]  /*8650*/  LDL R5, [R1+0x8] ;  /* 0x0000080001057983 */ /* 0x000ea20000100800 */
[----:B------:R-:W-:Y:S01]  /*8660*/  VIADD R3, R3, 0x1 ;  /* 0x0000000103037836 */ /* 0x000fe20000000000 */
[----:B------:R-:W-:Y:S01]  /*8670*/  LOP3.LUT R18, R18, 0x1, RZ, 0x3c, !PT ;  /* 0x0000000112127812 */ /* 0x000fe200078e3cff */
[----:B------:R-:W-:Y:S02]  /*8680*/  VIADD R2, R2, 0x1 ;  /* 0x0000000102027836 */ /* 0x000fe40000000000 */
[----:B-----5:R-:W-:-:S03]  /*8690*/  VIADD R16, R16, 0x31820 ;  /* 0x0003182010107836 */ /* 0x020fc60000000000 */
[C---:B------:R-:W-:Y:S02]  /*86a0*/  ISETP.NE.AND P0, PT, R2.reuse, 0x2, PT ;  /* 0x000000020200780c */ /* 0x040fe40003f05270 */
[----:B------:R-:W-:Y:S02]  /*86b0*/  PRMT R16, RZ, 0x654, R16 ;  /* 0x00000654ff107816 */ /* 0x000fe40000000010 */
[----:B------:R-:W-:Y:S02]  /*86c0*/  SEL R2, R2, RZ, P0 ;  /* 0x000000ff02027207 */ /* 0x000fe40000000000 */
[----:B------:R1:W-:Y:S01]  /*86d0*/  SYNCS.ARRIVE.TRANS64.RED.A1T0 RZ, [R16+URZ], RZ ;  /* 0x000000ff10ff79a7 */ /* 0x0003e2000810043f */
[----:B--2---:R-:W-:Y:S02]  /*86e0*/  R2UR UR4, R5 ;  /* 0x00000000050472ca */ /* 0x004fe400000e0000 */
[----:B------:R-:W-:-:S04]  /*86f0*/  SEL R5, RZ, 0x1, P0 ;  /* 0x00000001ff057807 */ /* 0x000fc80000000000 */
[----:B------:R-:W-:-:S07]  /*8700*/  LOP3.LUT R228, R228, R5, RZ, 0x3c, !PT ;  /* 0x00000005e4e47212 */ /* 0x000fce00078e3cff */
[----:B------:R-:W-:-:S13]  /*8710*/  ISETP.GE.AND P1, PT, R3, UR4, PT ;  /* 0x0000000403007c0c */ /* 0x000fda000bf26270 */
[----:B-1----:R-:W-:Y:S05]  /*8720*/  @!P1 BRA `(.L_x_814) ;  /* 0xffffff9000789947 */ /* 0x002fea000383ffff */
        /* <DEDUP_REMOVED lines=82> */
.L_x_801:
[----:B------:R-:W-:Y:S05]  /*8c50*/  @P0 BRA `(.L_x_800) ;  /* 0x0000002400400947 */ /* 0x000fea0003800000 */
[----:B------:R-:W2:Y:S01]  /*8c60*/  LDL.LU R3, [R1+0x10] ;  /* 0x0000100001037983 */ /* 0x000ea20000300800 */
[----:B------:R-:W3:Y:S01]  /*8c70*/  S2R R4, SR_TID.X ;  /* 0x0000000000047919 */ /* 0x000ee20000002100 */
[----:B------:R-:W4:Y:S01]  /*8c80*/  S2UR UR5, SR_CgaCtaId ;  /* 0x00000000000579c3 */ /* 0x000f220000008800 */
[----:B------:R-:W-:Y:S01]  /*8c90*/  ULDC UR4, c[0x0][0x850] ;  /* 0x0002140000047ab9 */ /* 0x000fe20000000800 */
[----:B------:R-:W-:Y:S01]  /*8ca0*/  ULDC.64 UR12, c[0x0][0x818] ;  /* 0x00020600000c7ab9 */ /* 0x000fe20000000a00 */
[----:B-1----:R-:W5:Y:S01]  /*8cb0*/  LDL.LU R2, [R1+0xc] ;  /* 0x00000c0001027983 */ /* 0x002f620000300800 */
[----:B------:R-:W-:-:S03]  /*8cc0*/  ULDC.64 UR14, c[0x0][0x848] ;  /* 0x00021200000e7ab9 */ /* 0x000fc60000000a00 */
[----:B------:R-:W5:Y:S01]  /*8cd0*/  LDL.LU R0, [R1+0x14] ;  /* 0x0000140001007983 */ /* 0x000f620000300800 */
[----:B------:R-:W-:Y:S01]  /*8ce0*/  UISETP.NE.AND UP0, UPT, UR4, 0x1, UPT ;  /* 0x000000010400788c */ /* 0x000fe2000bf05270 */
[----:B------:R-:W-:Y:S02]  /*8cf0*/  BSSY B1, `(.L_x_815) ;  /* 0x0000057000017945 */ /* 0x000fe40003800000 */
[----:B------:R-:W-:-:S08]  /*8d00*/  UMOV UR4, 0x400 ;  /* 0x0000040000047882 */ /* 0x000fd00000000000 */
[----:B------:R-:W-:Y:S01]  /*8d10*/  @UP0 ULDC UR6, c[0x0][0x854] ;  /* 0x0002150000060ab9 */ /* 0x000fe20000000800 */
[----:B----4-:R-:W-:-:S03]  /*8d20*/  ULEA UR4, UR5, UR4, 0x18 ;  /* 0x0000000405047291 */ /* 0x010fc6000f8ec03f */
[----:B------:R-:W-:Y:S01]  /*8d30*/  @UP0 ULDC UR5, c[0x0][0x858] ;  /* 0x0002160000050ab9 */ /* 0x000fe20000000800 */
[----:B------:R-:W-:Y:S01]  /*8d40*/  BAR.SYNC.DEFER_BLOCKING 0x1, 0x100 ;  /* 0x0044000000007b1d */ /* 0x000fe20000010000 */
[----:B--2---:R-:W-:Y:S01]  /*8d50*/  R2UR UR8, R3 ;  /* 0x00000000030872ca */ /* 0x004fe200000e0000 */
[----:B---3--:R-:W-:-:S05]  /*8d60*/  VIADD R3, R4, 0xffffff80 ;  /* 0xffffff8004037836 */ /* 0x008fca0000000000 */
[----:B------:R-:W-:Y:S02]  /*8d70*/  ISETP.NE.AND P0, PT, R3, RZ, PT ;  /* 0x000000ff0300720c */ /* 0x000fe40003f05270 */
[----:B-----5:R-:W-:Y:S02]  /*8d80*/  R2UR UR11, R2 ;  /* 0x00000000020b72ca */ /* 0x020fe400000e0000 */
[----:B------:R-:W-:-:S03]  /*8d90*/  R2UR UR17, R0 ;  /* 0x00000000001172ca */ /* 0x000fc600000e0000 */
[----:B------:R-:W-:Y:S01]  /*8da0*/  UIMAD UR8, UR8, 0x5000, URZ ;  /* 0x00005000080878a4 */ /* 0x000fe2000f8e023f */
[----:B------:R-:W-:-:S03]  /*8db0*/  SHF.R.S32.HI R0, RZ, 0x1f, R3 ;  /* 0x0000001fff007819 */ /* 0x000fc60000011403 */
[----:B------:R-:W-:Y:S01]  /*8dc0*/  USHF.R.S32.HI UR9, URZ, 0x1f, UR8 ;  /* 0x0000001f3f097899 */ /* 0x000fe20008011408 */
[----:B------:R-:W-:-:S03]  /*8dd0*/  LEA.HI R2, R0, R3, RZ, 0x7 ;  /* 0x0000000300027211 */ /* 0x000fc600078f38ff */
[----:B------:R-:W-:Y:S01]  /*8de0*/  UIMAD.WIDE.U32 UR6, UR11, UR6, URZ ;  /* 0x000000060b0672a5 */ /* 0x000fe2000f8e003f */
[----:B------:R-:W-:Y:S02]  /*8df0*/  LOP3.LUT R0, R2, 0x3fffff80, RZ, 0xc0, !PT ;  /* 0x3fffff8002007812 */ /* 0x000fe400078ec0ff */
[----:B------:R-:W-:Y:S01]  /*8e00*/  SHF.R.S32.HI R5, RZ, 0x7, R2 ;  /* 0x00000007ff057819 */ /* 0x000fe20000011402 */
[----:B------:R-:W-:Y:S02]  /*8e10*/  @UP0 USHF.R.U32.HI UR11, URZ, UR5, UR7 ;  /* 0x000000053f0b0299 */ /* 0x000fe40008011607 */
[----:B------:R-:W-:Y:S01]  /*8e20*/  IMAD.IADD R0, R3, 0x1, -R0 ;  /* 0x0000000103007824 */ /* 0x000fe200078e0a00 */
[----:B------:R-:W-:Y:S02]  /*8e30*/  USHF.R.S32.HI UR16, URZ, 0x1f, UR17 ;  /* 0x0000001f3f107899 */ /* 0x000fe40008011411 */
[----:B------:R-:W-:Y:S01]  /*8e40*/  USHF.R.S32.HI UR5, URZ, 0x1f, UR11 ;  /* 0x0000001f3f057899 */ /* 0x000fe2000801140b */
[----:B------:R-:W-:Y:S01]  /*8e50*/  IMAD R0, R5, 0xa00, R0 ;  /* 0x00000a0005007824 */ /* 0x000fe200078e0200 */
[----:B------:R-:W-:-:S02]  /*8e60*/  UIMAD.WIDE.U32 UR6, UR11, UR12, UR8 ;  /* 0x0000000c0b0672a5 */ /* 0x000fc4000f8e0008 */
[----:B------:R-:W-:Y:S01]  /*8e70*/  IMAD.U32 R2, RZ, RZ, UR11 ;  /* 0x0000000bff027e24 */ /* 0x000fe2000f8e00ff */
[----:B------:R-:W-:Y:S01]  /*8e80*/  UIMAD UR10, UR5, UR12, URZ ;  /* 0x0000000c050a72a4 */ /* 0x000fe2000f8e023f */
[----:B------:R-:W-:-:S03]  /*8e90*/  IMAD.SHL.U32 R0, R0, 0x4, RZ ;  /* 0x0000000400007824 */ /* 0x000fc600078e00ff */
[----:B------:R-:W-:Y:S01]  /*8ea0*/  UIMAD UR10, UR11, UR13, UR10 ;  /* 0x0000000d0b0a72a4 */ /* 0x000fe2000f8e020a */
[----:B------:R1:W-:Y:S01]  /*8eb0*/  STL [R1+0xc], R2 ;  /* 0x00000c0201007387 */ /* 0x0003e20000100800 */
[----:B------:R-:W-:Y:S01]  /*8ec0*/  LEA R0, R0, UR4, 0x2 ;  /* 0x0000000400007c11 */ /* 0x000fe2000f8e10ff */
[----:B------:R-:W-:Y:S01]  /*8ed0*/  ULDC.64 UR12, c[0x0][0x840] ;  /* 0x00021000000c7ab9 */ /* 0x000fe20000000a00 */
[----:B------:R-:W-:Y:S02]  /*8ee0*/  UIADD3 UR7, UR7, UR10, URZ ;  /* 0x0000000a07077290 */ /* 0x000fe4000fffe03f */
[----:B------:R-:W-:Y:S01]  /*8ef0*/  UIMAD UR5, UR5, UR12, URZ ;  /* 0x0000000c050572a4 */ /* 0x000fe2000f8e023f */
[----:B------:R1:W-:Y:S01]  /*8f00*/  STS.128 [R0], R56 ;  /* 0x0000003800007388 */ /* 0x0003e20000000c00 */
[----:B------:R-:W-:Y:S02]  /*8f10*/  UIMAD.WIDE.U32 UR8, UR11, UR12, UR8 ;  /* 0x0000000c0b0872a5 */ /* 0x000fe4000f8e0008 */
[----:B------:R-:W-:Y:S01]  /*8f20*/  UIMAD UR11, UR11, UR13, UR5 ;  /* 0x0000000d0b0b72a4 */ /* 0x000fe2000f8e0205 */
[----:B------:R1:W-:Y:S01]  /*8f30*/  STS.128 [R0+0x800], R60 ;  /* 0x0008003c00007388 */ /* 0x0003e20000000c00 */
[----:B------:R-:W-:Y:S01]  /*8f40*/  UIMAD UR10, UR16, UR14, URZ ;  /* 0x0000000e100a72a4 */ /* 0x000fe2000f8e023f */
[----:B------:R-:W-:-:S02]  /*8f50*/  ULDC.64 UR12, c[0x0][0x820] ;  /* 0x00020800000c7ab9 */ /* 0x000fc40000000a00 */
        /* <DEDUP_REMOVED lines=33> */
[----:B--2---:R-:W2:Y:S02]  /*9170*/  FENCE.VIEW.ASYNC.S ;  /* 0x00000000000073c6 */ /* 0x004ea40000000000 */
[----:B--2---:R-:W-:Y:S06]  /*9180*/  BAR.SYNC.DEFER_BLOCKING 0x1, 0x100 ;  /* 0x0044000000007b1d */ /* 0x004fec0000010000 */
[----:B------:R-:W-:Y:S05]  /*9190*/  @P0 BRA `(.L_x_816) ;  /* 0x0000000000300947 */ /* 0x000fea0003800000 */
[----:B------:R-:W-:Y:S01]  /*91a0*/  PLOP3.LUT P0, PT, PT, PT, PT, 0x80, 0x0 ;  /* 0x000000000000781c */ /* 0x000fe20003f0f070 */
[----:B------:R-:W-:Y:S01]  /*91b0*/  UMOV UR5, 0x1400 ;  /* 0x0000140000057882 */ /* 0x000fe20000000000 */
[----:B------:R-:W-:Y:S01]  /*91c0*/  UMOV UR8, 0x0 ;  /* 0x0000000000087882 */ /* 0x000fe20000000000 */
[----:B------:R-:W-:Y:S01]  /*91d0*/  UMOV UR9, 0x14f00000 ;  /* 0x14f0000000097882 */ /* 0x000fe20000000000 */
[----:B------:R-:W-:-:S09]  /*91e0*/  UMOV UR6, UR14 ;  /* 0x0000000e00067c82 */ /* 0x000fd20008000000 */
.L_x_817:
[----:B------:R-:W-:Y:S01]  /*91f0*/  @P0 ELECT P1, URZ, PT ;  /* 0x00000000003f082f */ /* 0x000fe20003820000 */
[----:B------:R2:W-:-:S12]  /*9200*/  UBLKRED.G.S.ADD.F32.RN [UR6], [UR4], UR5, desc[UR8] ;  /* 0x00000806040073bb */ /* 0x0005d800080a1405 */
[----:B------:R-:W-:Y:S02]  /*9210*/  @P1 PLOP3.LUT P0, PT, P1, PT, PT, 0x8, 0x0 ;  /* 0x000000000000181c */ /* 0x000fe40000f0e170 */
[----:B------:R-:W-:-:S11]  /*9220*/  PLOP3.LUT P1, PT, PT, PT, PT, 0x8, 0x0 ;  /* 0x000000000000781c */ /* 0x000fd60003f2e170 */
[----:B--2---:R-:W-:Y:S05]  /*9230*/  @P0 BRA.U.ANY `(.L_x_817) ;  /* 0xfffffffd00ec0947 */ /* 0x004fea000393ffff */
[----:B------:R0:W-:Y:S01]  /*9240*/  UTMACMDFLUSH ;  /* 0x00000000000079b7 */ /* 0x0001e20000000000 */
[----:B------:R-:W-:-:S04]  /*9250*/  DEPBAR.LE SB0, 0x0 ;  /* 0x000080000000791a */ /* 0x000fc80000000000 */
.L_x_816:
[----:B------:R-:W-:Y:S05]  /*9260*/  BSYNC B1 ;  /* 0x0000000000017941 */ /* 0x000fea0003800000 */
.L_x_815:
        /* <DEDUP_REMOVED lines=32> */
.L_x_818:
        /* <DEDUP_REMOVED lines=8> */
.L_x_796:
[----:B------:R-:W-:-:S08]  /*94f0*/  NOP ;  /* 0x0000000000007918 */ /* 0x000fd00000000000 */
[----:B------:R-:W1:-:S00]  /*9500*/  USETMAXREG.DEALLOC.CTAPOOL 0x18 ;  /* 0x00000018000079c8 */ /* 0x000e4000080e0500 */
[----:B-1----:R-:W-:-:S06]  /*9510*/  LOP3.LUT R2, R2, 0x3, RZ, 0xc0, !PT ;  /* 0x0000000302027812 */ /* 0x002fcc00078ec0ff */
        /* <DEDUP_REMOVED lines=24> */
.L_x_819:
[----:B------:R-:W-:Y:S01]  /*96a0*/  ULDC UR8, c[0x0][0x8cc] ;  /* 0x0002330000087ab9 */ /* 0x000fe20000000800 */
[----:B------:R-:W-:Y:S01]  /*96b0*/  UMOV UR11, UR7 ;  /* 0x00000007000b7c82 */ /* 0x000fe20008000000 */
[----:B------:R-:W-:-:S11]  /*96c0*/  UISETP.NE.AND UP0, UPT, UR8, 0x1, UPT ;  /* 0x000000010800788c */ /* 0x000fd6000bf05270 */
[----:B------:R-:W-:Y:S02]  /*96d0*/  @UP0 ULDC.64 UR12, c[0x0][0x8d0] ;  /* 0x00023400000c0ab9 */ /* 0x000fe40000000a00 */
[----:B------:R-:W-:-:S04]  /*96e0*/  UIMAD.WIDE.U32 UR4, UR7, UR12, URZ ;  /* 0x0000000c070472a5 */ /* 0x000fc8000f8e003f */
[----:B------:R-:W-:-:S04]  /*96f0*/  @UP0 USHF.R.U32.HI UR11, URZ, UR13, UR5 ;  /* 0x0000000d3f0b0299 */ /* 0x000fc80008011605 */
[----:B------:R-:W-:-:S12]  /*9700*/  UIMAD UR4, UR11, UR8, URZ ;  /* 0x000000080b0472a4 */ /* 0x000fd8000f8e023f */
.L_x_820:
        /* <DEDUP_REMOVED lines=38> */
[----:B------:R-:W-:Y:S01]  /*9970*/  IMAD.MOV.U32 R17, RZ, RZ, RZ ;  /* 0x000000ffff117224 */ /* 0x000fe200078e00ff */
[----:B------:R-:W-:Y:S02]  /*9980*/  SHF.R.S32.HI R5, RZ, 0x1f, R5 ;  /* 0x0000001fff057819 */ /* 0x000fe40000011405 */
[----:B------:R-:W-:Y:S01]  /*9990*/  ELECT P0, URZ, PT ;  /* 0x00000000003f782f */ /* 0x000fe20003800000 */
[----:B------:R-:W2:Y:S01]  /*99a0*/  LDC.64 R6, c[0x0][0x730] ;  /* 0x0001cc00ff067b82 */ /* 0x000ea20000000a00 */
[----:B------:R-:W-:Y:S01]  /*99b0*/  SHF.R.S32.HI R15, RZ, 0x1f, R15 ;  /* 0x0000001fff0f7819 */ /* 0x000fe2000001140f */
[----:B------:R-:W-:-:S04]  /*99c0*/  UMOV UR12, UR20 ;  /* 0x00000014000c7c82 */ /* 0x000fc80008000000 */
        /* <DEDUP_REMOVED lines=30> */
.L_x_837:
        /* <DEDUP_REMOVED lines=10> */
.L_x_823:
        /* <DEDUP_REMOVED lines=125> */
.L_x_829:
[----:B------:R-:W-:-:S04]  /*a420*/  SHF.L.U32 R10, R15, 0x1f, RZ ;  /* 0x0000001f0f0a7819 */ /* 0x000fc800000006ff */
[----:B------:R-:W1:Y:S02]  /*a430*/  SYNCS.PHASECHK.TRANS64.TRYWAIT P1, [R7+URZ+0x31838], R10 ;  /* 0x0318380a070075a7 */ /* 0x000e64000802017f */
[----:B-1---5:R-:W-:Y:S05]  /*a440*/  @!P1 BRA `(.L_x_825) ;  /* 0x0000000c009c9947 */ /* 0x022fea0003800000 */
.L_x_838:
[----:B------:R-:W-:Y:S05]  /*a450*/  @P0 BRA `(.L_x_826) ;  /* 0x0000000000140947 */ /* 0x000fea0003800000 */
[----:B------:R-:W-:Y:S01]  /*a460*/  ISETP.NE.AND P1, PT, R17, RZ, PT ;  /* 0x000000ff1100720c */ /* 0x000fe20003f25270 */
[----:B-1----:R-:W-:-:S04]  /*a470*/  IMAD.MOV.U32 R10, RZ, RZ, 0x8100 ;  /* 0x00008100ff0a7424 */ /* 0x002fc800078e00ff */
[----:B------:R2:W-:Y:S08]  /*a480*/  SYNCS.ARRIVE.TRANS64 RZ, [R7+URZ+0x31830], R10 ;  /* 0x0318300a07ff79a7 */ /* 0x0005f0000800003f */
[----:B------:R-:W-:Y:S05]  /*a490*/  @!P1 BRA `(.L_x_826) ;  /* 0x0000000000049947 */ /* 0x000fea0003800000 */
[----:B------:R-:W-:Y:S01]  /*a4a0*/  BPT.TRAP 0x1 ;  /* 0x000000040000795c */ /* 0x000fe20000300000 */
.L_x_826:
        /* <DEDUP_REMOVED lines=51> */
.L_x_840:
[----:B------:R-:W-:Y:S01]  /*a7e0*/  LOP3.LUT R15, R15, 0x1, RZ, 0x3c, !PT ;  /* 0x000000010f0f7812 */ /* 0x000fe200078e3cff */
[----:B------:R-:W-:Y:S06]  /*a7f0*/  @P2 BRA `(.L_x_828) ;  /* 0x0000000000142947 */ /* 0x000fec0003800000 */
[----:B------:R-:W-:Y:S01]  /*a800*/  ISETP.NE.AND P1, PT, R17, RZ, PT ;  /* 0x000000ff1100720c */ /* 0x000fe20003f25270 */
[----:B-1----:R-:W-:-:S04]  /*a810*/  IMAD.MOV.U32 R20, RZ, RZ, 0x8100 ;  /* 0x00008100ff147424 */ /* 0x002fc800078e00ff */
[----:B------:R2:W-:Y:S08]  /*a820*/  SYNCS.ARRIVE.TRANS64 RZ, [R19+URZ+0x31810], R20 ;  /* 0x0318101413ff79a7 */ /* 0x0005f0000800003f */
[----:B------:R-:W-:Y:S05]  /*a830*/  @!P1 BRA `(.L_x_828) ;  /* 0x0000000000049947 */ /* 0x000fea0003800000 */
[----:B------:R-:W-:Y:S01]  /*a840*/  BPT.TRAP 0x1 ;  /* 0x000000040000795c */ /* 0x000fe20000300000 */
.L_x_828:
        /* <DEDUP_REMOVED lines=52> */
.L_x_824:
[----:B------:R-:W-:-:S04]  /*ab90*/  SHF.L.U32 R4, R15, 0x1f, RZ ;  /* 0x0000001f0f047819 */ /* 0x000fc800000006ff */
[----:B------:R-:W1:Y:S02]  /*aba0*/  SYNCS.PHASECHK.TRANS64.TRYWAIT P1, [R7+URZ+0x31838], R4 ;  /* 0x03183804070075a7 */ /* 0x000e64000802017f */
[----:B-1----:R-:W-:Y:S05]  /*abb0*/  @!P1 BRA `(.L_x_830) ;  /* 0x0000000400ec9947 */ /* 0x002fea0003800000 */
.L_x_841:
[----:B------:R-:W-:Y:S05]  /*abc0*/  @P0 BRA `(.L_x_831) ;  /* 0x0000000000180947 */ /* 0x000fea0003800000 */
[----:B------:R-:W2:Y:S01]  /*abd0*/  S2R R5, SR_TID.X ;  /* 0x0000000000057919 */ /* 0x000ea20000002100 */
[----:B-1----:R-:W-:-:S04]  /*abe0*/  IMAD.MOV.U32 R4, RZ, RZ, 0x8100 ;  /* 0x00008100ff047424 */ /* 0x002fc800078e00ff */
[----:B------:R3:W-:Y:S01]  /*abf0*/  SYNCS.ARRIVE.TRANS64 RZ, [R7+URZ+0x31830], R4 ;  /* 0x0318300407ff79a7 */ /* 0x0007e2000800003f */
[----:B--2---:R-:W-:-:S13]  /*ac00*/  LOP3.LUT P0, RZ, R5, 0x1f, RZ, 0xc0, !PT ;  /* 0x0000001f05ff7812 */ /* 0x004fda000780c0ff */
[----:B---3--:R-:W-:Y:S05]  /*ac10*/  @!P0 BRA `(.L_x_831) ;  /* 0x0000000000048947 */ /* 0x008fea0003800000 */
[----:B------:R-:W-:Y:S01]  /*ac20*/  BPT.TRAP 0x1 ;  /* 0x000000040000795c */ /* 0x000fe20000300000 */
.L_x_831:
        /* <DEDUP_REMOVED lines=14> */
[----:B------:R-:W-:Y:S01]  /*ad10*/  LOP3.LUT R15, R15, 0x1, RZ, 0x3c, !PT ;  /* 0x000000010f0f7812 */ /* 0x000fe200078e3cff */
[----:B------:R-:W-:-:S02]  /*ad20*/  UIADD3 UR40, UR8, 0x24100, URZ ;  /* 0x0002410008287890 */ /* 0x000fc4000fffe03f */
        /* <DEDUP_REMOVED lines=36> */
.L_x_821:
[----:B------:R-:W-:Y:S05]  /*af70*/  WARPSYNC.ALL ;  /* 0x0000000000007948 */ /* 0x000fea0003800000 */
[----:B------:R-:W-:-:S13]  /*af80*/  ELECT P0, URZ, PT ;  /* 0x00000000003f782f */ /* 0x000fda0003800000 */
[----:B------:R-:W-:Y:S05]  /*af90*/  @!P0 BRA `(.L_x_800) ;  /* 0x0000000000708947 */ /* 0x000fea0003800000 */
[----:B------:R-:W-:-:S04]  /*afa0*/  LOP3.LUT R0, R0, 0x2, RZ, 0xfc, !PT ;  /* 0x0000000200007812 */ /* 0x000fc800078efcff */
[----:B------:R-:W-:-:S13]  /*afb0*/  ISETP.NE.AND P1, PT, R0, 0x3, PT ;  /* 0x000000030000780c */ /* 0x000fda0003f25270 */
[----:B------:R-:W-:Y:S05]  /*afc0*/  @!P1 BRA `(.L_x_832) ;  /* 0x0000000000049947 */ /* 0x000fea0003800000 */
[----:B------:R-:W-:Y:S01]  /*afd0*/  BPT.TRAP 0x1 ;  /* 0x000000040000795c */ /* 0x000fe20000300000 */
.L_x_832:
        /* <DEDUP_REMOVED lines=8> */
.L_x_842:
        /* <DEDUP_REMOVED lines=9> */
.L_x_843:
[----:B------:R-:W-:Y:S05]  /*b0f0*/  @!P1 BRA `(.L_x_835) ;  /* 0x0000000000049947 */ /* 0x000fea0003800000 */
[----:B------:R-:W-:Y:S01]  /*b100*/  BPT.TRAP 0x1 ;  /* 0x000000040000795c */ /* 0x000fe20000300000 */
.L_x_835:
[----:B------:R-:W-:-:S07]  /*b110*/  SHF.L.U32 R15, R15, 0x1f, RZ ;  /* 0x0000001f0f0f7819 */ /* 0x000fce00000006ff */
.L_x_836:
[----:B--2---:R2:W3:Y:S02]  /*b120*/  SYNCS.PHASECHK.TRANS64.TRYWAIT P0, [R4+URZ+0x31838], R15 ;  /* 0x0318380f040075a7 */ /* 0x0044e4000800017f */
[----:B---3--:R-:W-:Y:S05]  /*b130*/  @!P0 NANOSLEEP.SYNCS 0x989680 ;  /* 0x009896800000895d */ /* 0x008fea0003900000 */
[----:B------:R-:W3:Y:S02]  /*b140*/  @!P0 SYNCS.PHASECHK.TRANS64 P0, [R4+URZ+0x31838], R15 ;  /* 0x0318380f040085a7 */ /* 0x000ee4000800007f */
[----:B---3--:R-:W-:Y:S05]  /*b150*/  @!P0 BRA `(.L_x_836) ;  /* 0xfffffffc00f08947 */ /* 0x008fea000383ffff */
.L_x_800:
[----:B------:R-:W-:Y:S05]  /*b160*/  BSYNC B0 ;  /* 0x0000000000007941 */ /* 0x000fea0003800000 */
.L_x_795:
[----:B------:R-:W-:Y:S05]  /*b170*/  EXIT ;  /* 0x000000000000794d */ /* 0x000fea0003800000 */
.L_x_803:
[----:B-1----:R1:W2:Y:S02]  /*b180*/  SYNCS.PHASECHK.TRANS64.TRYWAIT P0, [R17+URZ+0x31800], R10 ;  /* 0x0318000a110075a7 */ /* 0x0022a4000800017f */
[----:B--2---:R-:W-:Y:S05]  /*b190*/  @!P0 NANOSLEEP.SYNCS 0x989680 ;  /* 0x009896800000895d */ /* 0x004fea0003900000 */
[----:B------:R-:W2:Y:S02]  /*b1a0*/  @!P0 SYNCS.PHASECHK.TRANS64 P0, [R17+URZ+0x31800], R10 ;  /* 0x0318000a110085a7 */ /* 0x000ea4000800007f */
[----:B--2---:R-:W-:Y:S05]  /*b1b0*/  @!P0 BRA `(.L_x_803) ;  /* 0xfffffffc00f08947 */ /* 0x004fea000383ffff */
[----:B------:R-:W-:Y:S05]  /*b1c0*/  BRA `(.L_x_802) ;  /* 0xffffff5c00ac7947 */ /* 0x000fea000383ffff */
.L_x_807:
[----:B--2---:R2:W3:Y:S02]  /*b1d0*/  SYNCS.PHASECHK.TRANS64.TRYWAIT P1, [R16+URZ+0x31810], R9 ;  /* 0x03181009100075a7 */ /* 0x0044e4000802017f */
[----:B---3--:R-:W-:Y:S05]  /*b1e0*/  @!P1 NANOSLEEP.SYNCS 0x989680 ;  /* 0x009896800000995d */ /* 0x008fea0003900000 */
[----:B------:R-:W3:Y:S02]  /*b1f0*/  @!P1 SYNCS.PHASECHK.TRANS64 P1, [R16+URZ+0x31810], R9 ;  /* 0x03181009100095a7 */ /* 0x000ee4000802007f */
[----:B---3--:R-:W-:Y:S05]  /*b200*/  @!P1 BRA `(.L_x_807) ;  /* 0xfffffffc00f09947 */ /* 0x008fea000383ffff */
[----:B------:R-:W-:Y:S05]  /*b210*/  BRA `(.L_x_806) ;  /* 0xffffff6800087947 */ /* 0x000fea000383ffff */
.L_x_811:
[----:B----4-:R4:W1:Y:S02]  /*b220*/  SYNCS.PHASECHK.TRANS64.TRYWAIT P1, [R17+URZ+0x31830], R10 ;  /* 0x0318300a110075a7 */ /* 0x010864000802017f */
[----:B-1----:R-:W-:Y:S05]  /*b230*/  @!P1 NANOSLEEP.SYNCS 0x989680 ;  /* 0x009896800000995d */ /* 0x002fea0003900000 */
[----:B------:R-:W1:Y:S02]  /*b240*/  @!P1 SYNCS.PHASECHK.TRANS64 P1, [R17+URZ+0x31830], R10 ;  /* 0x0318300a110095a7 */ /* 0x000e64000802007f */
[----:B-1----:R-:W-:Y:S05]  /*b250*/  @!P1 BRA `(.L_x_811) ;  /* 0xfffffffc00f09947 */ /* 0x002fea000383ffff */
[----:B------:R-:W-:Y:S05]  /*b260*/  BRA `(.L_x_810) ;  /* 0xffffff8400087947 */ /* 0x000fea000383ffff */
.L_x_822:
[----:B-1----:R1:W2:Y:S02]  /*b270*/  SYNCS.PHASECHK.TRANS64.TRYWAIT P1, [R7+URZ+0x31820], R6 ;  /* 0x03182006070075a7 */ /* 0x0022a4000802017f */
[----:B--2---:R-:W-:Y:S05]  /*b280*/  @!P1 NANOSLEEP.SYNCS 0x989680 ;  /* 0x009896800000995d */ /* 0x004fea0003900000 */
[----:B------:R-:W2:Y:S02]  /*b290*/  @!P1 SYNCS.PHASECHK.TRANS64 P1, [R7+URZ+0x31820], R6 ;  /* 0x03182006070095a7 */ /* 0x000ea4000802007f */
[----:B--2---:R-:W-:Y:S05]  /*b2a0*/  @!P1 BRA `(.L_x_822) ;  /* 0xfffffffc00f09947 */ /* 0x004fea000383ffff */
[----:B------:R-:W-:Y:S05]  /*b2b0*/  BRA `(.L_x_837) ;  /* 0xffffffe8003c7947 */ /* 0x000fea000383ffff */
.L_x_825:
[----:B-1----:R1:W2:Y:S02]  /*b2c0*/  SYNCS.PHASECHK.TRANS64.TRYWAIT P1, [R7+URZ+0x31838], R10 ;  /* 0x0318380a070075a7 */ /* 0x0022a4000802017f */
[----:B--2---:R-:W-:Y:S05]  /*b2d0*/  @!P1 NANOSLEEP.SYNCS 0x989680 ;  /* 0x009896800000995d */ /* 0x004fea0003900000 */
[----:B------:R-:W2:Y:S02]  /*b2e0*/  @!P1 SYNCS.PHASECHK.TRANS64 P1, [R7+URZ+0x31838], R10 ;  /* 0x0318380a070095a7 */ /* 0x000ea4000802007f */
[----:B--2---:R-:W-:Y:S05]  /*b2f0*/  @!P1 BRA `(.L_x_825) ;  /* 0xfffffffc00f09947 */ /* 0x004fea000383ffff */
[----:B------:R-:W-:Y:S05]  /*b300*/  BRA `(.L_x_838) ;  /* 0xfffffff000507947 */ /* 0x000fea000383ffff */
.L_x_827:
[----:B------:R-:W-:-:S07]  /*b310*/  SHF.L.U32 R20, R14, 0x1f, RZ ;  /* 0x0000001f0e147819 */ /* 0x000fce00000006ff */
.L_x_839:
[----:B-1----:R1:W2:Y:S02]  /*b320*/  SYNCS.PHASECHK.TRANS64.TRYWAIT P1, [R19+URZ+0x31820], R20 ;  /* 0x03182014130075a7 */ /* 0x0022a4000802017f */
[----:B--2---:R-:W-:Y:S05]  /*b330*/  @!P1 NANOSLEEP.SYNCS 0x989680 ;  /* 0x009896800000995d */ /* 0x004fea0003900000 */
[----:B------:R-:W2:Y:S02]  /*b340*/  @!P1 SYNCS.PHASECHK.TRANS64 P1, [R19+URZ+0x31820], R20 ;  /* 0x03182014130095a7 */ /* 0x000ea4000802007f */
[----:B--2---:R-:W-:Y:S05]  /*b350*/  @!P1 BRA `(.L_x_839) ;  /* 0xfffffffc00f09947 */ /* 0x004fea000383ffff */
[----:B------:R-:W-:Y:S05]  /*b360*/  BRA `(.L_x_840) ;  /* 0xfffffff4001c7947 */ /* 0x000fea000383ffff */
.L_x_830:
[----:B-1----:R1:W2:Y:S02]  /*b370*/  SYNCS.PHASECHK.TRANS64.TRYWAIT P1, [R7+URZ+0x31838], R4 ;  /* 0x03183804070075a7 */ /* 0x0022a4000802017f */
[----:B--2---:R-:W-:Y:S05]  /*b380*/  @!P1 NANOSLEEP.SYNCS 0x989680 ;  /* 0x009896800000995d */ /* 0x004fea0003900000 */
[----:B------:R-:W2:Y:S02]  /*b390*/  @!P1 SYNCS.PHASECHK.TRANS64 P1, [R7+URZ+0x31838], R4 ;  /* 0x03183804070095a7 */ /* 0x000ea4000802007f */
[----:B--2---:R-:W-:Y:S05]  /*b3a0*/  @!P1 BRA `(.L_x_830) ;  /* 0xfffffffc00f09947 */ /* 0x004fea000383ffff */
[----:B------:R-:W-:Y:S05]  /*b3b0*/  BRA `(.L_x_841) ;  /* 0xfffffff800007947 */ /* 0x000fea000383ffff */
.L_x_833:
[----:B-1----:R1:W2:Y:S02]  /*b3c0*/  SYNCS.PHASECHK.TRANS64.TRYWAIT P0, [R3+URZ], R2 ;  /* 0x00000002030075a7 */ /* 0x0022a4000800017f */
[----:B--2---:R-:W-:Y:S05]  /*b3d0*/  @!P0 NANOSLEEP.SYNCS 0x989680 ;  /* 0x009896800000895d */ /* 0x004fea0003900000 */
[----:B------:R-:W2:Y:S02]  /*b3e0*/  @!P0 SYNCS.PHASECHK.TRANS64 P0, [R3+URZ], R2 ;  /* 0x00000002030085a7 */ /* 0x000ea4000800007f */
[----:B--2---:R-:W-:Y:S05]  /*b3f0*/  @!P0 BRA `(.L_x_833) ;  /* 0xfffffffc00f08947 */ /* 0x004fea000383ffff */
[----:B------:R-:W-:Y:S05]  /*b400*/  BRA `(.L_x_842) ;  /* 0xfffffffc00147947 */ /* 0x000fea000383ffff */
.L_x_834:
[----:B-1----:R1:W2:Y:S02]  /*b410*/  SYNCS.PHASECHK.TRANS64.TRYWAIT P0, [R17+URZ], R0 ;  /* 0x00000000110075a7 */ /* 0x0022a4000800017f */
[----:B--2---:R-:W-:Y:S05]  /*b420*/  @!P0 NANOSLEEP.SYNCS 0x989680 ;  /* 0x009896800000895d */ /* 0x004fea0003900000 */
[----:B------:R-:W2:Y:S02]  /*b430*/  @!P0 SYNCS.PHASECHK.TRANS64 P0, [R17+URZ], R0 ;  /* 0x00000000110085a7 */ /* 0x000ea4000800007f */
[----:B--2---:R-:W-:Y:S05]  /*b440*/  @!P0 BRA `(.L_x_834) ;  /* 0xfffffffc00f08947 */ /* 0x004fea000383ffff */
[----:B------:R-:W-:Y:S05]  /*b450*/  BRA `(.L_x_843) ;  /* 0xfffffffc00247947 */ /* 0x000fea000383ffff */
.L_x_844:
        /* <DEDUP_REMOVED lines=10> */
.L_x_2206:


//--------------------- .text._ZN7cutlass13device_kernelIN5flash11enable_sm90INS1_16FlashAttnBwdSm90INS1_25CollectiveMainloopBwdSm90ILi2ELi1ELi1EN4cute5tupleIJNS5_1CILi1EEES8_S8_EEENS6_IJNS7_ILi64EEENS7_ILi80EEENS7_ILi256EEEEEENS_10bfloat16_tEfNS_4arch4Sm90ELb1ELb0ELb1ELb1ELb0ELb0ELb1ELb1ELi2ELi1ELi1ELi1ELb0EEENS1_21CollectiveEpilogueBwdISD_SE_SG_Li256ELb1ELb1ELi2EEENS1_25SingleTileBwdLPTSchedulerILb1ELi80ELb0EEEEEEEEEvNT_6ParamsE --------------------------
	.section	.text._ZN7cutlass13device_kernelIN5flash11enable_sm90INS1_16FlashAttnBwdSm90INS1_25CollectiveMainloopBwdSm90ILi2ELi1ELi1EN4cute5tupleIJNS5_1CILi1EEES8_S8_EEENS6_IJNS7_ILi64EEENS7_ILi80EEENS7_ILi256EEEEEENS_10bfloat16_tEfNS_4arch4Sm90ELb1ELb0ELb1ELb1ELb0ELb0ELb1ELb1ELi2ELi1ELi1ELi1ELb0EEENS1_21CollectiveEpilogueBwdISD_SE_SG_Li256ELb1ELb1ELi2EEENS1_25SingleTileBwdLPTSchedulerILb1ELi80ELb0EEEEEEEEEvNT_6ParamsE,"ax",@progbits
	.align	128
.text._ZN7cutlass13device_kernelIN5flash11enable_sm90INS1_16FlashAttnBwdSm90INS1_25CollectiveMainloopBwdSm90ILi2ELi1ELi1EN4cute5tupleIJNS5_1CILi1EEES8_S8_EEENS6_IJNS7_ILi64EEENS7_ILi80EEENS7_ILi256EEEEEENS_10bfloat16_tEfNS_4arch4Sm90ELb1ELb0ELb1ELb1ELb0ELb0ELb1ELb1ELi2ELi1ELi1ELi1ELb0EEENS1_21CollectiveEpilogueBwdISD_SE_SG_Li256ELb1ELb1ELi2EEENS1_25SingleTileBwdLPTSchedulerILb1ELi80ELb0EEEEEEEEEvNT_6ParamsE:
        .type           _ZN7cutlass13device_kernelIN5flash11enable_sm90INS1_16FlashAttnBwdSm90INS1_25CollectiveMainloopBwdSm90ILi2ELi1ELi1EN4cute5tupleIJNS5_1CILi1EEES8_S8_EEENS6_IJNS7_ILi64EEENS7_ILi80EEENS7_ILi256EEEEEENS_10bfloat16_tEfNS_4arch4Sm90ELb1ELb0ELb1ELb1ELb0ELb0ELb1ELb1ELi2ELi1ELi1ELi1ELb0EEENS1_21CollectiveEpilogueBwdISD_SE_SG_Li256ELb1ELb1ELi2EEENS1_25SingleTileBwdLPTSchedulerILb1ELi80ELb0EEEEEEEEEvNT_6ParamsE,@function
        .size           _ZN7cutlass13device_kernelIN5flash11enable_sm90INS1_16FlashAttnBwdSm90INS1_25CollectiveMainloopBwdSm90ILi2ELi1ELi1EN4cute5tupleIJNS5_1CILi1EEES8_S8_EEENS6_IJNS7_ILi64EEENS7_ILi80EEENS7_ILi256EEEEEENS_10bfloat16_tEfNS_4arch4Sm90ELb1ELb0ELb1ELb1ELb0ELb0ELb1ELb1ELi2ELi1ELi1ELi1ELb0EEENS1_21CollectiveEpilogueBwdISD_SE_SG_Li256ELb1ELb1ELi2EEENS1_25SingleTileBwdLPTSchedulerILb1ELi80ELb0EEEEEEEEEvNT_6ParamsE,(.L_x_2207 - _ZN7cutlass13device_kernelIN5flash11enable_sm90INS1_16FlashAttnBwdSm90INS1_25CollectiveMainloopBwdSm90ILi2ELi1ELi1EN4cute5tupleIJNS5_1CILi1EEES8_S8_EEENS6_IJNS7_ILi64EEENS7_ILi80EEENS7_ILi256EEEEEENS_10bfloat16_tEfNS_4arch4Sm90ELb1ELb0ELb1ELb1ELb0ELb0ELb1ELb1ELi2ELi1ELi1ELi1ELb0EEENS1_21CollectiveEpilogueBwdISD_SE_SG_Li256ELb1ELb1ELi2EEENS1_25SingleTileBwdLPTSchedulerILb1ELi80ELb0EEEEEEEEEvNT_6ParamsE)
        .other          _ZN7cutlass13device_kernelIN5flash11enable_sm90INS1_16FlashAttnBwdSm90INS1_25CollectiveMainloopBwdSm90ILi2ELi1ELi1EN4cute5tupleIJNS5_1CILi1EEES8_S8_EEENS6_IJNS7_ILi64EEENS7_ILi80EEENS7_ILi256EEEEEENS_10bfloat16_tEfNS_4arch4Sm90ELb1ELb0ELb1ELb1ELb0ELb0ELb1ELb1ELi2ELi1ELi1ELi1ELb0EEENS1_21CollectiveEpilogueBwdISD_SE_SG_Li256ELb1ELb1ELi2EEENS1_25SingleTileBwdLPTSchedulerILb1ELi80ELb0EEEEEEEEEvNT_6ParamsE,@"STO_CUDA_ENTRY STV_DEFAULT"
_ZN7cutlass13device_kernelIN5flash11enable_sm90INS1_16FlashAttnBwdSm90INS1_25CollectiveMainloopBwdSm90ILi2ELi1ELi1EN4cute5tupleIJNS5_1CILi1EEES8_S8_EEENS6_IJNS7_ILi64EEENS7_ILi80EEENS7_ILi256EEEEEENS_10bfloat16_tEfNS_4arch4Sm90ELb1ELb0ELb1ELb1ELb0ELb0ELb1ELb1ELi2ELi1ELi1ELi1ELb0EEENS1_21CollectiveEpilogueBwdISD_SE_SG_Li256ELb1ELb1ELi2EEENS1_25SingleTileBwdLPTSchedulerILb1ELi80ELb0EEEEEEEEEvNT_6ParamsE:
        /* <DEDUP_REMOVED lines=24> */
.L_x_846:
[----:B------:R-:W-:Y:S05]  /*0180*/  BSYNC B0 ;  /* 0x0000000000007941 */ /* 0x000fea0003800000 */
.L_x_845:
        /* <DEDUP_REMOVED lines=19> */
[----:B------:R0:W-:Y:S01]  /*02c0*/  STL [R1+0x14], R2 ;  /* 0x0000140201007387 */ /* 0x0001e20000100800 */
        /* <DEDUP_REMOVED lines=19> */
.L_x_847:
        /* <DEDUP_REMOVED lines=20> */
.L_x_848:
[----:B------:R-:W-:Y:S01]  /*0540*/  PLOP3.LUT P0, PT, PT, PT, UP0, 0x80, 0x0 ;  /* 0x000000000000781c */ /* 0x000fe20003f0f008 */
[----:B------:R-:W-:Y:S01]  /*0550*/  NOP ;  /* 0x0000000000007918 */ /* 0x000fe20000000000 */
[----:B------:R-:W-:Y:S01]  /*0560*/  BSSY B0, `(.L_x_849) ;  /* 0x0000f55000007945 */ /* 0x000fe20003800000 */
[----:B------:R-:W-:Y:S01]  /*0570*/  LOP3.LUT R11, R21, 0x7f, RZ, 0xc0, !PT ;  /* 0x0000007f150b7812 */ /* 0x000fe200078ec0ff */
[----:B01234-:R-:W-:Y:S09]  /*0580*/  BAR.SYNC.DEFER_BLOCKING 0x0 ;  /* 0x0000000000007b1d */ /* 0x01fff20000010000 */
[----:B------:R-:W-:Y:S05]  /*0590*/  @!P0 BRA `(.L_x_850) ;  /* 0x000000cc00fc8947 */ /* 0x000fea0003800000 */
.L_x_851:
[----:B------:R-:W-:-:S08]  /*05a0*/  NOP ;  /* 0x0000000000007918 */ /* 0x000fd00000000000 */
[----:B------:R-:W0:Y:S02]  /*05b0*/  USETMAXREG.TRY_ALLOC.CTAPOOL UP0, 0xf0 ;  /* 0x000000f0000079c8 */ /* 0x000e240008000600 */
[----:B0-----:R-:W-:-:S13]  /*05c0*/  PLOP3.LUT P0, PT, PT, PT, UP0, 0x80, 0x0 ;  /* 0x000000000000781c */ /* 0x001fda0003f0f008 */
[----:B------:R-:W-:Y:S05]  /*05d0*/  @!P0 BRA `(.L_x_851) ;  /* 0xfffffffc00f08947 */ /* 0x000fea000383ffff */
[----:B------:R-:W0:Y:S01]  /*05e0*/  S2UR UR7, SR_CTAID.X ;  /* 0x00000000000779c3 */ /* 0x000e220000002500 */
[----:B------:R-:W-:Y:S02]  /*05f0*/  ULDC UR8, c[0x0][0x8d0] ;  /* 0x0002340000087ab9 */ /* 0x000fe40000000800 */
[----:B------:R-:W-:-:S05]  /*0600*/  UISETP.NE.AND UP0, UPT, UR8, 0x1, UPT ;  /* 0x000000010800788c */ /* 0x000fca000bf05270 */
[----:B------:R-:W1:Y:S06]  /*0610*/  LDC R0, c[0x0][0x8e8] ;  /* 0x00023a00ff007b82 */ /* 0x000e6c0000000800 */
[----:B------:R-:W-:Y:S01]  /*0620*/  @UP0 ULDC UR4, c[0x0][0x8d4] ;  /* 0x0002350000040ab9 */ /* 0x000fe20000000800 */
[----:B------:R-:W-:Y:S01]  /*0630*/  @UP0 ULDC UR9, c[0x0][0x8d8] ;  /* 0x0002360000090ab9 */ /* 0x000fe20000000800 */
[----:B0-----:R-:W-:Y:S02]  /*0640*/  UIMAD.WIDE.U32 UR4, UR7, UR4, URZ ;  /* 0x00000004070472a5 */ /* 0x001fe4000f8e003f */
[----:B------:R-:W-:-:S02]  /*0650*/  UMOV UR6, UR7 ;  /* 0x0000000700067c82 */ /* 0x000fc40008000000 */
[----:B------:R-:W-:-:S04]  /*0660*/  @UP0 USHF.R.U32.HI UR6, URZ, UR9, UR5 ;  /* 0x000000093f060299 */ /* 0x000fc80008011605 */
[----:B------:R-:W-:Y:S02]  /*0670*/  UIADD3 UR4, -UR6, URZ, URZ ;  /* 0x0000003f06047290 */ /* 0x000fe4000fffe13f */
[----:B-1----:R-:W-:Y:S02]  /*0680*/  ISETP.LE.AND P0, PT, R0, UR6, PT ;  /* 0x0000000600007c0c */ /* 0x002fe4000bf03270 */
        /* <DEDUP_REMOVED lines=9> */
[----:B------:R-:W-:-:S04]  /*0720*/  IMAD.U32 R2, RZ, RZ, UR11 ;  /* 0x0000000bff027e24 */ /* 0x000fc8000f8e00ff */
[----:B------:R-:W-:Y:S01]  /*0730*/  IMAD.U32 R0, RZ, RZ, UR4 ;  /* 0x00000004ff007e24 */ /* 0x000fe2000f8e00ff */
[----:B------:R0:W-:Y:S01]  /*0740*/  STL [R1+0xc], R2 ;  /* 0x00000c0201007387 */ /* 0x0001e20000100800 */
[----:B------:R-:W-:Y:S05]  /*0750*/  BRA `(.L_x_853) ;  /* 0x0000000000287947 */ /* 0x000fea0003800000 */
.L_x_852:
        /* <DEDUP_REMOVED lines=9> */
[----:B------:R1:W-:Y:S06]  /*07f0*/  STL [R1+0xc], R2 ;  /* 0x00000c0201007387 */ /* 0x0003ec0000100800 */
.L_x_853:
[----:B01----:R-:W0:Y:S01]  /*0800*/  LDC R2, c[0x0][0x8b8] ;  /* 0x00022e00ff027b82 */ /* 0x003e220000000800 */
[----:B------:R-:W-:Y:S01]  /*0810*/  IADD3 R0, -R0, UR10, RZ ;  /* 0x0000000a00007c10 */ /* 0x000fe2000fffe1ff */
[----:B------:R-:W-:Y:S02]  /*0820*/  ULDC.64 UR4, c[0x0][0x8f8] ;  /* 0x00023e0000047ab9 */ /* 0x000fe40000000a00 */
[----:B------:R-:W-:-:S04]  /*0830*/  ISETP.NE.U32.AND P0, PT, RZ, UR4, PT ;  /* 0x00000004ff007c0c */ /* 0x000fc8000bf05070 */
[----:B------:R-:W1:Y:S01]  /*0840*/  LDC R5, c[0x0][0x8c4] ;  /* 0x00023100ff057b82 */ /* 0x000e620000000800 */
[----:B------:R-:W-:Y:S02]  /*0850*/  ISETP.NE.AND.EX P0, PT, RZ, UR5, PT, P0 ;  /* 0x00000005ff007c0c */ /* 0x000fe4000bf05300 */
[----:B0-----:R-:W-:Y:S01]  /*0860*/  ISETP.NE.AND P1, PT, R2, 0x1, PT ;  /* 0x000000010200780c */ /* 0x001fe20003f25270 */
[----:B-1----:R-:W-:-:S04]  /*0870*/  IMAD R4, R5, UR6, R0 ;  /* 0x0000000605047c24 */ /* 0x002fc8000f8e0200 */
[----:B------:R-:W-:-:S08]  /*0880*/  IMAD.MOV.U32 R5, RZ, RZ, R4 ;  /* 0x000000ffff057224 */ /* 0x000fd000078e0004 */
[----:B------:R-:W0:Y:S08]  /*0890*/  @P1 LDC R3, c[0x0][0x8bc] ;  /* 0x00022f00ff031b82 */ /* 0x000e300000000800 */
[----:B------:R-:W1:Y:S01]  /*08a0*/  @P1 LDC R7, c[0x0][0x8c0] ;  /* 0x00023000ff071b82 */ /* 0x000e620000000800 */
[----:B0-----:R-:W-:-:S05]  /*08b0*/  @P1 IMAD.HI.U32 R0, R4, R3, RZ ;  /* 0x0000000304001227 */ /* 0x001fca00078e00ff */
[----:B-1----:R-:W-:-:S05]  /*08c0*/  @P1 SHF.R.U32.HI R5, RZ, R7, R0 ;  /* 0x00000007ff051219 */ /* 0x002fca0000011600 */
[----:B------:R-:W-:-:S04]  /*08d0*/  IMAD.MOV R3, RZ, RZ, -R5 ;  /* 0x000000ffff037224 */ /* 0x000fc800078e0a05 */
[----:B------:R-:W-:-:S05]  /*08e0*/  IMAD R10, R2, R3, R4 ;  /* 0x00000003020a7224 */ /* 0x000fca00078e0204 */
[----:B------:R0:W-:Y:S01]  /*08f0*/  STL [R1+0x8], R10 ;  /* 0x0000080a01007387 */ /* 0x0001e20000100800 */
[----:B------:R-:W-:Y:S05]  /*0900*/  @!P0 BRA `(.L_x_854) ;  /* 0x0000000000148947 */ /* 0x000fea0003800000 */
[----:B------:R-:W1:Y:S01]  /*0910*/  LDC.64 R2, c[0x0][0x8f8] ;  /* 0x00023e00ff027b82 */ /* 0x000e620000000a00 */
[----:B------:R-:W-:Y:S01]  /*0920*/  ULDC.64 UR4, c[0x0][0x208] ;  /* 0x0000820000047ab9 */ /* 0x000fe20000000a00 */
[----:B-1----:R-:W-:-:S05]  /*0930*/  IMAD.WIDE R2, R5, 0x4, R2 ;  /* 0x0000000405027825 */ /* 0x002fca00078e0202 */
[----:B------:R2:W5:Y:S01]  /*0940*/  LDG.E R0, desc[UR4][R2.64] ;  /* 0x0000000402007981 */ /* 0x000562000c1e1900 */
[----:B------:R-:W-:Y:S05]  /*0950*/  BRA `(.L_x_855) ;  /* 0x0000000000307947 */ /* 0x000fea0003800000 */
.L_x_854:
        /* <DEDUP_REMOVED lines=11> */
.L_x_856:
[----:B------:R-:W1:Y:S02]  /*0a10*/  LDC R0, c[0x0][0x8ec] ;  /* 0x00023b00ff007b82 */ /* 0x000e640000000800 */
.L_x_855:
[----:B------:R-:W3:Y:S01]  /*0a20*/  LDL R8, [R1+0xc] ;  /* 0x00000c0001087983 */ /* 0x000ee20000100800 */
[----:B-1---5:R-:W-:-:S04]  /*0a30*/  VIADD R0, R0, 0x4f ;  /* 0x0000004f00007836 */ /* 0x022fc80000000000 */
[----:B------:R-:W-:-:S05]  /*0a40*/  IMAD.HI R0, R0, 0x66666667, RZ ;  /* 0x6666666700007827 */ /* 0x000fca00078e02ff */
[----:B--2---:R-:W-:-:S04]  /*0a50*/  SHF.R.U32.HI R3, RZ, 0x1f, R0 ;  /* 0x0000001fff037819 */ /* 0x004fc80000011600 */
[----:B------:R-:W-:Y:S02]  /*0a60*/  LEA.HI.SX32 R3, R0, R3, 0x1b ;  /* 0x0000000300037211 */ /* 0x000fe400078fdaff */
[----:B---3--:R-:W-:-:S13]  /*0a70*/  R2UR UR4, R8 ;  /* 0x00000000080472ca */ /* 0x008fda00000e0000 */
[----:B------:R-:W-:-:S04]  /*0a80*/  ISETP.LE.AND P0, PT, R3, UR4, PT ;  /* 0x0000000403007c0c */ /* 0x000fc8000bf03270 */
        /* <DEDUP_REMOVED lines=8> */
[----:B------:R-:W-:Y:S02]  /*0b10*/  ISETP.NE.AND.EX P0, PT, R5, RZ, PT, P0 ;  /* 0x000000ff0500720c */ /* 0x000fe40003f05300 */
[----:B--2---:R-:W-:-:S04]  /*0b20*/  ISETP.NE.U32.AND P1, PT, R6, RZ, PT ;  /* 0x000000ff0600720c */ /* 0x004fc80003f25070 */
[----:B------:R-:W-:Y:S01]  /*0b30*/  ISETP.NE.AND.EX P1, PT, R7, RZ, PT, P1 ;  /* 0x000000ff0700720c */ /* 0x000fe20003f25310 */
[----:B---3--:R-:W-:-:S06]  /*0b40*/  IMAD.WIDE R6, R236, 0x4, R2 ;  /* 0x00000004ec067825 */ /* 0x008fcc00078e0202 */
[----:B------:R-:W1:Y:S06]  /*0b50*/  @P0 LDC.64 R4, c[0x0][0x780] ;  /* 0x0001e000ff040b82 */ /* 0x000e6c0000000a00 */
[----:B------:R-:W2:Y:S01]  /*0b60*/  @P1 LDG.E R9, desc[UR4][R6.64] ;  /* 0x0000000406091981 */ /* 0x000ea2000c1e1900 */
[----:B-1----:R-:W-:-:S06]  /*0b70*/  @P0 IMAD.WIDE R2, R236, 0x4, R4 ;  /* 0x00000004ec020825 */ /* 0x002fcc00078e0204 */
[----:B------:R-:W3:Y:S01]  /*0b80*/  @P0 LDG.E R2, desc[UR4][R2.64] ;  /* 0x0000000402020981 */ /* 0x000ee2000c1e1900 */
[----:B------:R-:W-:Y:S02]  /*0b90*/  ULDC.64 UR4, c[0x0][0x788] ;  /* 0x0001e20000047ab9 */ /* 0x000fe40000000a00 */
[----:B------:R-:W-:Y:S01]  /*0ba0*/  ISETP.NE.U32.AND P2, PT, RZ, UR4, PT ;  /* 0x00000004ff007c0c */ /* 0x000fe2000bf45070 */
[----:B------:R-:W-:-:S03]  /*0bb0*/  ULDC UR4, c[0x0][0x280] ;  /* 0x0000a00000047ab9 */ /* 0x000fc60000000800 */
[----:B------:R-:W-:Y:S01]  /*0bc0*/  ISETP.NE.AND.EX P2, PT, RZ, UR5, PT, P2 ;  /* 0x00000005ff007c0c */ /* 0x000fe2000bf45320 */
[----:B--2---:R-:W-:-:S05]  /*0bd0*/  @P1 IMAD R9, R236, 0x40, R9 ;  /* 0x00000040ec091824 */ /* 0x004fca00078e0209 */
[----:B------:R-:W-:-:S04]  /*0be0*/  @P1 SHF.R.S32.HI R0, RZ, 0x1f, R9 ;  /* 0x0000001fff001819 */ /* 0x000fc80000011409 */
[----:B------:R-:W-:Y:S01]  /*0bf0*/  @P1 LEA.HI R9, R0, R9, RZ, 0x6 ;  /* 0x0000000900091211 */ /* 0x000fe200078f30ff */
[----:B------:R-:W-:-:S04]  /*0c00*/  IMAD.MOV.U32 R0, RZ, RZ, RZ ;  /* 0x000000ffff007224 */ /* 0x000fc800078e00ff */
[----:B------:R-:W-:Y:S01]  /*0c10*/  @P1 IMAD.SHL.U32 R9, R9, 0x100, RZ ;  /* 0x0000010009091824 */ /* 0x000fe200078e00ff */
[----:B---3--:R-:W-:Y:S01]  /*0c20*/  @P0 R2UR UR4, R2 ;  /* 0x00000000020402ca */ /* 0x008fe200000e0000 */
[----:B------:R-:W-:-:S14]  /*0c30*/  @P0 BRA `(.L_x_858) ;  /* 0x00000000001c0947 */ /* 0x000fdc0003800000 */
[----:B------:R-:W-:Y:S05]  /*0c40*/  @!P1 BRA `(.L_x_858) ;  /* 0x0000000000189947 */ /* 0x000fea0003800000 */
[----:B------:R-:W-:Y:S02]  /*0c50*/  ULDC.64 UR4, c[0x0][0x208] ;  /* 0x0000820000047ab9 */ /* 0x000fe40000000a00 */
[----:B------:R-:W2:Y:S04]  /*0c60*/  LDG.E R3, desc[UR4][R6.64] ;  /* 0x0000000406037981 */ /* 0x000ea8000c1e1900 */
[----:B------:R-:W3:Y:S01]  /*0c70*/  LDG.E R2, desc[UR4][R6.64+0x4] ;  /* 0x0000040406027981 */ /* 0x000ee2000c1e1900 */
[----:B--2---:R-:W-:Y:S02]  /*0c80*/  R2UR UR5, R3 ;  /* 0x00000000030572ca */ /* 0x004fe400000e0000 */
[----:B---3--:R-:W-:-:S13]  /*0c90*/  R2UR UR4, R2 ;  /* 0x00000000020472ca */ /* 0x008fda00000e0000 */
[----:B------:R-:W-:-:S12]  /*0ca0*/  UIADD3 UR4, -UR5, UR4, URZ ;  /* 0x0000000405047290 */ /* 0x000fd8000fffe13f */
.L_x_858:
[----:B------:R-:W-:Y:S01]  /*0cb0*/  SHF.R.S32.HI R2, RZ, 0x1f, R10 ;  /* 0x0000001fff027819 */ /* 0x000fe2000001140a */
[----:B------:R-:W-:Y:S01]  /*0cc0*/  ULDC UR5, c[0x0][0x290] ;  /* 0x0000a40000057ab9 */ /* 0x000fe20000000800 */
[----:B------:R-:W-:-:S03]  /*0cd0*/  @P1 LOP3.LUT R0, R9, 0xffffc000, RZ, 0xc0, !PT ;  /* 0xffffc00009001812 */ /* 0x000fc600078ec0ff */
[----:B------:R1:W-:Y:S01]  /*0ce0*/  STL [R1+0x10], R2 ;  /* 0x0000100201007387 */ /* 0x0003e20000100800 */
[----:B------:R-:W-:Y:S05]  /*0cf0*/  @!P2 BRA `(.L_x_859) ;  /* 0x000000000018a947 */ /* 0x000fea0003800000 */
[----:B-1----:R-:W1:Y:S01]  /*0d00*/  LDC.64 R2, c[0x0][0x788] ;  /* 0x0001e200ff027b82 */ /* 0x002e620000000a00 */
[----:B------:R-:W-:Y:S01]  /*0d10*/  ULDC.64 UR6, c[0x0][0x208] ;  /* 0x0000820000067ab9 */ /* 0x000fe20000000a00 */
[----:B-1----:R-:W-:-:S06]  /*0d20*/  IMAD.WIDE R2, R236, 0x4, R2 ;  /* 0x00000004ec027825 */ /* 0x002fcc00078e0202 */
[----:B------:R-:W2:Y:S02]  /*0d30*/  LDG.E R2, desc[UR6][R2.64] ;  /* 0x0000000602027981 */ /* 0x000ea4000c1e1900 */
[----:B--2---:R-:W-:Y:S01]  /*0d40*/  R2UR UR5, R2 ;  /* 0x00000000020572ca */ /* 0x004fe200000e0000 */
[----:B------:R-:W-:-:S14]  /*0d50*/  BRA `(.L_x_860) ;  /* 0x0000000000307947 */ /* 0x000fdc0003800000 */
.L_x_859:
[----:B------:R-:W-:Y:S02]  /*0d60*/  ULDC.64 UR6, c[0x0][0x778] ;  /* 0x0001de0000067ab9 */ /* 0x000fe40000000a00 */
[----:B------:R-:W-:-:S04]  /*0d70*/  ISETP.NE.U32.AND P0, PT, RZ, UR6, PT ;  /* 0x00000006ff007c0c */ /* 0x000fc8000bf05070 */
[----:B------:R-:W-:-:S13]  /*0d80*/  ISETP.NE.AND.EX P0, PT, RZ, UR7, PT, P0 ;  /* 0x00000007ff007c0c */ /* 0x000fda000bf05300 */
[----:B------:R-:W-:Y:S05]  /*0d90*/  @!P0 BRA `(.L_x_860) ;  /* 0x0000000000208947 */ /* 0x000fea0003800000 */
[----:B-1----:R-:W1:Y:S01]  /*0da0*/  LDC.64 R2, c[0x0][0x778] ;  /* 0x0001de00ff027b82 */ /* 0x002e620000000a00 */
[----:B------:R-:W-:Y:S01]  /*0db0*/  ULDC.64 UR6, c[0x0][0x208] ;  /* 0x0000820000067ab9 */ /* 0x000fe20000000a00 */
[----:B-1----:R-:W-:-:S05]  /*0dc0*/  IMAD.WIDE R2, R236, 0x4, R2 ;  /* 0x00000004ec027825 */ /* 0x002fca00078e0202 */
[----:B------:R-:W2:Y:S04]  /*0dd0*/  LDG.E R5, desc[UR6][R2.64] ;  /* 0x0000000602057981 */ /* 0x000ea8000c1e1900 */
[----:B------:R-:W3:Y:S01]  /*0de0*/  LDG.E R4, desc[UR6][R2.64+0x4] ;  /* 0x0000040602047981 */ /* 0x000ee2000c1e1900 */
[----:B--2---:R-:W-:Y:S02]  /*0df0*/  R2UR UR5, R5 ;  /* 0x00000000050572ca */ /* 0x004fe400000e0000 */
[----:B---3--:R-:W-:-:S13]  /*0e00*/  R2UR UR6, R4 ;  /* 0x00000000040672ca */ /* 0x008fda00000e0000 */
[----:B------:R-:W-:-:S12]  /*0e10*/  UIADD3 UR5, -UR5, UR6, URZ ;  /* 0x0000000605057290 */ /* 0x000fd8000fffe13f */
.L_x_860:
[----:B------:R-:W-:Y:S01]  /*0e20*/  R2UR UR9, R8 ;  /* 0x00000000080972ca */ /* 0x000fe200000e0000 */
[----:B------:R-:W-:Y:S01]  /*0e30*/  UIADD3 UR7, -UR5, UR4, URZ ;  /* 0x0000000405077290 */ /* 0x000fe2000fffe13f */
[----:B------:R-:W-:Y:S01]  /*0e40*/  PLOP3.LUT P0, PT, PT, PT, PT, 0x80, 0x0 ;  /* 0x000000000000781c */ /* 0x000fe20003f0f070 */
[----:B------:R-:W-:Y:S01]  /*0e50*/  ULDC UR8, c[0x0][0x74c] ;  /* 0x0001d30000087ab9 */ /* 0x000fe20000000800 */
[----:B------:R-:W-:Y:S01]  /*0e60*/  UIADD3 UR6, UR4, 0x3f, URZ ;  /* 0x0000003f04067890 */ /* 0x000fe2000fffe03f */
        /* <DEDUP_REMOVED lines=8> */
[----:B------:R-:W-:Y:S01]  /*0ef0*/  UIMAD UR7, UR9, 0x50, UR7 ;  /* 0x00000050090778a4 */ /* 0x000fe2000f8e0207 */
[----:B------:R-:W-:Y:S02]  /*0f00*/  CS2R R126, SRZ ;  /* 0x00000000007e7805 */ /* 0x000fe4000001ff00 */
[----:B------:R-:W-:-:S02]  /*0f10*/  CS2R R124, SRZ ;  /* 0x00000000007c7805 */ /* 0x000fc4000001ff00 */
[----:B------:R-:W-:Y:S01]  /*0f20*/  CS2R R122, SRZ ;  /* 0x00000000007a7805 */ /* 0x000fe2000001ff00 */
[----:B------:R-:W-:Y:S01]  /*0f30*/  UIADD3 UR7, UR7, -UR8, URZ ;  /* 0x8000000807077290 */ /* 0x000fe2000fffe03f */
[----:B------:R-:W-:Y:S02]  /*0f40*/  CS2R R120, SRZ ;  /* 0x0000000000787805 */ /* 0x000fe4000001ff00 */
[----:B------:R-:W-:Y:S02]  /*0f50*/  CS2R R86, SRZ ;  /* 0x0000000000567805 */ /* 0x000fe4000001ff00 */
[----:B------:R-:W-:Y:S01]  /*0f60*/  CS2R R84, SRZ ;  /* 0x0000000000547805 */ /* 0x000fe2000001ff00 */
[----:B------:R-:W-:Y:S01]  /*0f70*/  USHF.R.S32.HI UR8, URZ, 0x1f, UR7 ;  /* 0x0000001f3f087899 */ /* 0x000fe20008011407 */
[----:B------:R-:W-:Y:S02]  /*0f80*/  CS2R R82, SRZ ;  /* 0x0000000000527805 */ /* 0x000fe4000001ff00 */
[----:B------:R-:W-:-:S02]  /*0f90*/  CS2R R80, SRZ ;  /* 0x0000000000507805 */ /* 0x000fc4000001ff00 */
[----:B------:R-:W-:Y:S01]  /*0fa0*/  CS2R R118, SRZ ;  /* 0x0000000000767805 */ /* 0x000fe2000001ff00 */
[----:B------:R-:W-:Y:S01]  /*0fb0*/  ULEA.HI UR8, UR8, UR7, URZ, 0x6 ;  /* 0x0000000708087291 */ /* 0x000fe2000f8f303f */
[----:B------:R-:W-:Y:S01]  /*0fc0*/  CS2R R116, SRZ ;  /* 0x0000000000747805 */ /* 0x000fe2000001ff00 */
[----:B------:R-:W-:Y:S01]  /*0fd0*/  USHF.R.S32.HI UR7, URZ, 0x1f, UR6 ;  /* 0x0000001f3f077899 */ /* 0x000fe20008011406 */
[----:B------:R-:W-:Y:S01]  /*0fe0*/  CS2R R114, SRZ ;  /* 0x0000000000727805 */ /* 0x000fe2000001ff00 */
[----:B------:R-:W-:Y:S01]  /*0ff0*/  USHF.R.S32.HI UR8, URZ, 0x6, UR8 ;  /* 0x000000063f087899 */ /* 0x000fe20008011408 */
[----:B------:R-:W-:Y:S01]  /*1000*/  CS2R R112, SRZ ;  /* 0x0000000000707805 */ /* 0x000fe2000001ff00 */
[----:B------:R-:W-:Y:S01]  /*1010*/  ULEA.HI UR7, UR7, UR6, URZ, 0x6 ;  /* 0x0000000607077291 */ /* 0x000fe2000f8f303f */
[----:B------:R-:W-:Y:S01]  /*1020*/  CS2R R78, SRZ ;  /* 0x00000000004e7805 */ /* 0x000fe2000001ff00 */
[----:B------:R-:W-:Y:S01]  /*1030*/  UISETP.LT.AND UP0, UPT, URZ, UR8, UPT ;  /* 0x000000083f00728c */ /* 0x000fe2000bf01270 */
[----:B------:R-:W-:Y:S01]  /*1040*/  CS2R R76, SRZ ;  /* 0x00000000004c7805 */ /* 0x000fe2000001ff00 */
[----:B------:R-:W-:Y:S01]  /*1050*/  USHF.R.S32.HI UR61, URZ, 0x6, UR7 ;  /* 0x000000063f3d7899 */ /* 0x000fe20008011407 */
[----:B------:R-:W-:Y:S01]  /*1060*/  CS2R R74, SRZ ;  /* 0x00000000004a7805 */ /* 0x000fe2000001ff00 */
[----:B------:R-:W-:Y:S01]  /*1070*/  USEL UR60, URZ, UR8, !UP0 ;  /* 0x000000083f3c7287 */ /* 0x000fe2000c000000 */
[----:B------:R-:W-:-:S02]  /*1080*/  CS2R R72, SRZ ;  /* 0x0000000000487805 */ /* 0x000fc4000001ff00 */
[----:B------:R-:W-:Y:S02]  /*1090*/  CS2R R110, SRZ ;  /* 0x00000000006e7805 */ /* 0x000fe4000001ff00 */
[----:B------:R-:W-:Y:S01]  /*10a0*/  CS2R R108, SRZ ;  /* 0x00000000006c7805 */ /* 0x000fe2000001ff00 */
[----:B------:R-:W-:Y:S01]  /*10b0*/  UISETP.GT.AND UP0, UPT, UR61, UR60, UPT ;  /* 0x0000003c3d00728c */ /* 0x000fe2000bf04270 */
[----:B------:R-:W-:Y:S02]  /*10c0*/  CS2R R106, SRZ ;  /* 0x00000000006a7805 */ /* 0x000fe4000001ff00 */
[----:B------:R-:W-:Y:S02]  /*10d0*/  CS2R R104, SRZ ;  /* 0x0000000000687805 */ /* 0x000fe4000001ff00 */
[----:B------:R-:W-:Y:S02]  /*10e0*/  CS2R R70, SRZ ;  /* 0x0000000000467805 */ /* 0x000fe4000001ff00 */
[----:B------:R-:W-:-:S02]  /*10f0*/  CS2R R68, SRZ ;  /* 0x0000000000447805 */ /* 0x000fc4000001ff00 */
[----:B------:R-:W-:Y:S02]  /*1100*/  CS2R R66, SRZ ;  /* 0x0000000000427805 */ /* 0x000fe4000001ff00 */
[----:B------:R-:W-:Y:S02]  /*1110*/  PLOP3.LUT P2, PT, PT, PT, UP0, 0x80, 0x0 ;  /* 0x000000000000781c */ /* 0x000fe40003f4f008 */
        /* <DEDUP_REMOVED lines=49> */
[----:B------:R-:W-:Y:S06]  /*1430*/  @!P2 BRA `(.L_x_861) ;  /* 0x0000007c007ca947 */ /* 0x000fec0003800000 */
[----:B------:R-:W2:Y:S01]  /*1440*/  S2R R4, SR_CgaCtaId ;  /* 0x0000000000047919 */ /* 0x000ea20000008800 */
[----:B------:R-:W-:Y:S01]  /*1450*/  VIADD R21, R21, 0xffffff80 ;  /* 0xffffff8015157836 */ /* 0x000fe20000000000 */
[----:B------:R-:W-:Y:S02]  /*1460*/  MOV R225, 0x400 ;  /* 0x0000040000e17802 */ /* 0x000fe40000000f00 */
[----:B0-----:R-:W-:Y:S02]  /*1470*/  SHF.L.U32 R10, RZ, 0x1f, RZ ;  /* 0x0000001fff0a7819 */ /* 0x001fe400000006ff */
[----:B-1----:R-:W-:-:S04]  /*1480*/  SHF.R.S32.HI R2, RZ, 0x1f, R21 ;  /* 0x0000001fff027819 */ /* 0x002fc80000011415 */
[CC--:B------:R-:W-:Y:S02]  /*1490*/  LEA.HI R3, R2.reuse, R21.reuse, RZ, 0x7 ;  /* 0x0000001502037211 */ /* 0x0c0fe400078f38ff */
[CC--:B------:R-:W-:Y:S02]  /*14a0*/  LEA.HI R6, R2.reuse, R21.reuse, RZ, 0x5 ;  /* 0x0000001502067211 */ /* 0x0c0fe400078f28ff */
[----:B------:R-:W-:Y:S02]  /*14b0*/  LEA.HI R7, R2, R21, RZ, 0x4 ;  /* 0x0000001502077211 */ /* 0x000fe400078f20ff */
[----:B------:R-:W-:Y:S02]  /*14c0*/  LOP3.LUT R2, R3, 0xffffff80, RZ, 0xc0, !PT ;  /* 0xffffff8003027812 */ /* 0x000fe400078ec0ff */
[----:B------:R-:W-:-:S03]  /*14d0*/  LOP3.LUT R8, R7, 0xffffff0, RZ, 0xc0, !PT ;  /* 0x0ffffff007087812 */ /* 0x000fc600078ec0ff */
[C---:B------:R-:W-:Y:S02]  /*14e0*/  IMAD.IADD R7, R21.reuse, 0x1, -R2 ;  /* 0x0000000115077824 */ /* 0x040fe400078e0a02 */
[----:B------:R-:W-:Y:S01]  /*14f0*/  IMAD.IADD R21, R21, 0x1, -R8 ;  /* 0x0000000115157824 */ /* 0x000fe200078e0a08 */
[----:B--2---:R-:W-:Y:S02]  /*1500*/  LEA R225, R4, R225, 0x18 ;  /* 0x000000e104e17211 */ /* 0x004fe400078ec0ff */
[----:B------:R-:W-:Y:S02]  /*1510*/  SHF.R.S32.HI R4, RZ, 0x7, R3 ;  /* 0x00000007ff047819 */ /* 0x000fe40000011403 */
[----:B------:R-:W0:Y:S01]  /*1520*/  SYNCS.PHASECHK.TRANS64.TRYWAIT P0, [R225+URZ+0x31600], R10 ;  /* 0x0316000ae10075a7 */ /* 0x000e22000800017f */
[--C-:B------:R-:W-:Y:S02]  /*1530*/  SHF.R.S32.HI R3, RZ, 0x5, R6.reuse ;  /* 0x00000005ff037819 */ /* 0x100fe40000011406 */
[----:B------:R-:W1:Y:S01]  /*1540*/  SHFL.IDX PT, R5, R4, RZ, 0x1f ;  /* 0x00001fff04057589 */ /* 0x000e6200000e0000 */
[----:B------:R-:W-:Y:S01]  /*1550*/  SHF.R.S32.HI R6, RZ, 0x1f, R6 ;  /* 0x0000001fff067819 */ /* 0x000fe20000011406 */
[C---:B------:R-:W-:Y:S01]  /*1560*/  IMAD R21, R4.reuse, 0x40, R21 ;  /* 0x0000004004157824 */ /* 0x040fe200078e0215 */
[----:B------:R-:W-:-:S02]  /*1570*/  LEA.HI R9, R4, R4, RZ, 0x1 ;  /* 0x0000000404097211 */ /* 0x000fc400078f08ff */
[----:B------:R-:W-:Y:S02]  /*1580*/  LEA.HI R6, R6, R3, RZ, 0x2 ;  /* 0x0000000306067211 */ /* 0x000fe400078f10ff */
[----:B------:R-:W-:Y:S02]  /*1590*/  LOP3.LUT R9, R9, 0x1ffffffe, RZ, 0xc0, !PT ;  /* 0x1ffffffe09097812 */ /* 0x000fe400078ec0ff */
[----:B------:R-:W-:-:S03]  /*15a0*/  LOP3.LUT R6, R6, 0xfffffc, RZ, 0xc0, !PT ;  /* 0x00fffffc06067812 */ /* 0x000fc600078ec0ff */
[C---:B------:R-:W-:Y:S02]  /*15b0*/  IMAD.IADD R11, R4.reuse, 0x1, -R9 ;  /* 0x00000001040b7824 */ /* 0x040fe400078e0a09 */
[----:B------:R-:W-:Y:S02]  /*15c0*/  IMAD R9, R4, 0x800, R7 ;  /* 0x0000080004097824 */ /* 0x000fe400078e0207 */
[----:B------:R-:W-:Y:S02]  /*15d0*/  IMAD.IADD R6, R3, 0x1, -R6 ;  /* 0x0000000103067824 */ /* 0x000fe400078e0a06 */
[----:B------:R-:W-:Y:S01]  /*15e0*/  IMAD.SHL.U32 R9, R9, 0x4, RZ ;  /* 0x0000000409097824 */ /* 0x000fe200078e00ff */
[----:B-1----:R-:W-:-:S04]  /*15f0*/  LEA.HI R2, R5, R5, RZ, 0x1 ;  /* 0x0000000505027211 */ /* 0x002fc800078f08ff */
[----:B------:R-:W-:-:S05]  /*1600*/  LOP3.LUT R2, R2, 0xfffffffe, RZ, 0xc0, !PT ;  /* 0xfffffffe02027812 */ /* 0x000fca00078ec0ff */
[----:B------:R-:W-:Y:S01]  /*1610*/  IMAD.IADD R3, R5, 0x1, -R2 ;  /* 0x0000000105037824 */ /* 0x000fe200078e0a02 */
[----:B------:R-:W-:Y:S01]  /*1620*/  SHF.R.S32.HI R2, RZ, 0x1f, R7 ;  /* 0x0000001fff027819 */ /* 0x000fe20000011407 */
[----:B0-----:R-:W-:Y:S06]  /*1630*/  @P0 BRA `(.L_x_862) ;  /* 0x0000000000080947 */ /* 0x001fec0003800000 */
[----:B------:R-:W0:Y:S02]  /*1640*/  SYNCS.PHASECHK.TRANS64.TRYWAIT P0, [R225+URZ+0x31600], R10 ;  /* 0x0316000ae10075a7 */ /* 0x000e24000800017f */
[----:B0-----:R-:W-:Y:S05]  /*1650*/  @!P0 BRA `(.L_x_863) ;  /* 0x000000e4001c8947 */ /* 0x001fea0003800000 */
.L_x_862:
[----:B------:R-:W2:Y:S04]  /*1660*/  LDL R4, [R1+0x14] ;  /* 0x0000140001047983 */ /* 0x000ea80000100800 */
[----:B------:R-:W3:Y:S04]  /*1670*/  LDL R14, [R1+0x10] ;  /* 0x00001000010e7983 */ /* 0x000ee80000100800 */
[----:B------:R-:W4:Y:S04]  /*1680*/  LDL R12, [R1+0x8] ;  /* 0x00000800010c7983 */ /* 0x000f280000100800 */
[----:B0-----:R-:W5:Y:S01]  /*1690*/  LDL R10, [R1+0xc] ;  /* 0x00000c00010a7983 */ /* 0x001f620000100800 */
[----:B------:R-:W-:Y:S01]  /*16a0*/  LEA.HI R5, R2, R7, RZ, 0x2 ;  /* 0x0000000702057211 */ /* 0x000fe200078f10ff */
[----:B------:R-:W-:Y:S01]  /*16b0*/  IMAD R21, R6, 0x10, R21 ;  /* 0x0000001006157824 */ /* 0x000fe200078e0215 */
[----:B------:R-:W-:Y:S01]  /*16c0*/  SHF.R.S32.HI R13, RZ, 0x1f, R9 ;  /* 0x0000001fff0d7819 */ /* 0x000fe20000011409 */
[----:B------:R-:W-:Y:S01]  /*16d0*/  ULDC.64 UR6, c[0x0][0x2d8] ;  /* 0x0000b60000067ab9 */ /* 0x000fe20000000a00 */
[----:B------:R-:W-:-:S02]  /*16e0*/  LOP3.LUT R8, R5, 0x7ffffffc, RZ, 0xc0, !PT ;  /* 0x7ffffffc05087812 */ /* 0x000fc400078ec0ff */
[----:B------:R-:W-:Y:S02]  /*16f0*/  SHF.R.S32.HI R6, RZ, 0x2, R5 ;  /* 0x00000002ff067819 */ /* 0x000fe40000011405 */
[----:B------:R-:W-:Y:S01]  /*1700*/  LEA.HI R2, R2, R7, RZ, 0x5 ;  /* 0x0000000702027211 */ /* 0x000fe200078f28ff */
[----:B------:R-:W-:Y:S01]  /*1710*/  IMAD.IADD R8, R7, 0x1, -R8 ;  /* 0x0000000107087824 */ /* 0x000fe200078e0a08 */
[----:B------:R-:W-:-:S03]  /*1720*/  SEL R233, R236, RZ, !P1 ;  /* 0x000000ffece97207 */ /* 0x000fc60004800000 */
[----:B------:R-:W-:Y:S01]  /*1730*/  IMAD R8, R11, 0x4, R8 ;  /* 0x000000040b087824 */ /* 0x000fe200078e0208 */
[----:B------:R-:W-:-:S03]  /*1740*/  SHF.R.S32.HI R2, RZ, 0x5, R2 ;  /* 0x00000005ff027819 */ /* 0x000fc60000011402 */
[----:B------:R-:W-:Y:S01]  /*1750*/  IMAD.SHL.U32 R229, R8, 0x2, RZ ;  /* 0x0000000208e57824 */ /* 0x000fe200078e00ff */
[----:B------:R-:W-:Y:S01]  /*1760*/  CS2R R134, SRZ ;  /* 0x0000000000867805 */ /* 0x000fe2000001ff00 */
[----:B------:R-:W-:Y:S01]  /*1770*/  IMAD.MOV.U32 R228, RZ, RZ, RZ ;  /* 0x000000ffffe47224 */ /* 0x000fe200078e00ff */
[----:B------:R-:W-:Y:S01]  /*1780*/  CS2R R132, SRZ ;  /* 0x0000000000847805 */ /* 0x000fe2000001ff00 */
[----:B------:R-:W-:Y:S01]  /*1790*/  IMAD.MOV.U32 R226, RZ, RZ, RZ ;  /* 0x000000ffffe27224 */ /* 0x000fe200078e00ff */
        /* <DEDUP_REMOVED lines=78> */
[----:B--2---:R-:W-:Y:S02]  /*1c80*/  R2UR UR8, R4 ;  /* 0x00000000040872ca */ /* 0x004fe400000e0000 */
[----:B------:R-:W-:Y:S02]  /*1c90*/  IADD3 R4, P0, R9, R0, RZ ;  /* 0x0000000009047210 */ /* 0x000fe40007f1e0ff */
[----:B------:R-:W-:Y:S02]  /*1ca0*/  SHF.R.S32.HI R9, RZ, 0x1f, R5 ;  /* 0x0000001fff097819 */ /* 0x000fe40000011405 */
[----:B------:R-:W-:-:S02]  /*1cb0*/  LEA.HI.X.SX32 R5, R0, R13, 0x1, P0 ;  /* 0x0000000d00057211 */ /* 0x000fc400000f0eff */
[----:B------:R-:W-:Y:S01]  /*1cc0*/  SHF.R.S32.HI R0, RZ, 0x1f, R236 ;  /* 0x0000001fff007819 */ /* 0x000fe200000114ec */
[----:B---3--:R-:W-:-:S03]  /*1cd0*/  IMAD R7, R14, UR6, RZ ;  /* 0x000000060e077c24 */ /* 0x008fc6000f8e02ff */
[----:B------:R-:W-:Y:S01]  /*1ce0*/  SEL R0, R0, RZ, !P1 ;  /* 0x000000ff00007207 */ /* 0x000fe20004800000 */
[----:B----4-:R-:W-:-:S04]  /*1cf0*/  IMAD.WIDE.U32 R4, R12, UR6, R4 ;  /* 0x000000060c047c25 */ /* 0x010fc8000f8e0004 */
[----:B------:R-:W-:Y:S01]  /*1d00*/  IMAD R7, R12, UR7, R7 ;  /* 0x000000070c077c24 */ /* 0x000fe2000f8e0207 */
[----:B------:R-:W-:Y:S02]  /*1d10*/  ULDC.64 UR6, c[0x0][0x2e0] ;  /* 0x0000b80000067ab9 */ /* 0x000fe40000000a00 */
[----:B------:R-:W-:Y:S02]  /*1d20*/  IMAD R0, R0, UR6, RZ ;  /* 0x0000000600007c24 */ /* 0x000fe4000f8e02ff */
[----:B------:R-:W-:Y:S02]  /*1d30*/  IMAD.IADD R5, R5, 0x1, R7 ;  /* 0x0000000105057824 */ /* 0x000fe400078e0207 */
[C---:B------:R-:W-:Y:S01]  /*1d40*/  IMAD R7, R233.reuse, UR7, R0 ;  /* 0x00000007e9077c24 */ /* 0x040fe2000f8e0200 */
[----:B------:R-:W-:Y:S01]  /*1d50*/  ULOP3.LUT UR7, UR8, 0x1, URZ, 0xfc, !UPT ;  /* 0x0000000108077892 */ /* 0x000fe2000f8efc3f */
[----:B------:R-:W-:Y:S01]  /*1d60*/  IMAD.WIDE.U32 R232, R233, UR6, R4 ;  /* 0x00000006e9e87c25 */ /* 0x000fe2000f8e0004 */
[----:B-----5:R-:W-:-:S03]  /*1d70*/  R2UR UR6, R10 ;  /* 0x000000000a0672ca */ /* 0x020fc600000e0000 */
[----:B------:R-:W-:Y:S02]  /*1d80*/  IMAD.IADD R4, R233, 0x1, R7 ;  /* 0x00000001e9047824 */ /* 0x000fe400078e0207 */
[----:B------:R-:W-:-:S05]  /*1d90*/  IMAD.U32 R0, RZ, RZ, UR7 ;  /* 0x00000007ff007e24 */ /* 0x000fca000f8e00ff */
[----:B------:R0:W-:Y:S04]  /*1da0*/  STL [R1+0x4], R0 ;  /* 0x0000040001007387 */ /* 0x0001e80000100800 */
[----:B------:R1:W-:Y:S01]  /*1db0*/  STL [R1], R4 ;  /* 0x0000000401007387 */ /* 0x0003e20000100800 */
[----:B------:R-:W-:Y:S01]  /*1dc0*/  LEA.HI R9, R9, R6, RZ, 0x3 ;  /* 0x0000000609097211 */ /* 0x000fe200078f18ff */
[----:B------:R-:W-:-:S03]  /*1dd0*/  UIMAD UR5, UR6, -0x50, UR5 ;  /* 0xffffffb0060578a4 */ /* 0x000fc6000f8e0205 */
[----:B------:R-:W-:Y:S01]  /*1de0*/  LOP3.LUT R9, R9, 0xfffffff8, RZ, 0xc0, !PT ;  /* 0xfffffff809097812 */ /* 0x000fe200078ec0ff */
[----:B------:R-:W-:Y:S01]  /*1df0*/  UIADD3 UR4, -UR4, 0x1, UR5 ;  /* 0x0000000104047890 */ /* 0x000fe2000fffe105 */
[----:B0-----:R-:W-:-:S03]  /*1e00*/  IMAD.SHL.U32 R0, R21, 0x8, RZ ;  /* 0x0000000815007824 */ /* 0x001fc600078e00ff */
[----:B------:R-:W-:Y:S01]  /*1e10*/  IMAD.IADD R9, R6, 0x1, -R9 ;  /* 0x0000000106097824 */ /* 0x000fe200078e0a09 */
[C---:B------:R-:W-:Y:S01]  /*1e20*/  IADD3 R230, -R229.reuse, UR5, RZ ;  /* 0x00000005e5e67c10 */ /* 0x040fe2000fffe1ff */
[----:B------:R-:W-:Y:S01]  /*1e30*/  IMAD R0, R0, 0x2, R225 ;  /* 0x0000000200007824 */ /* 0x000fe200078e02e1 */
[----:B------:R-:W-:Y:S01]  /*1e40*/  IADD3 R229, -R229, UR4, RZ ;  /* 0x00000004e5e57c10 */ /* 0x000fe2000fffe1ff */
[----:B------:R-:W-:Y:S02]  /*1e50*/  IMAD R227, R2, 0x10, R9 ;  /* 0x0000001002e37824 */ /* 0x000fe400078e0209 */
[----:B-1----:R-:W-:-:S07]  /*1e60*/  IMAD.MOV.U32 R2, RZ, RZ, RZ ;  /* 0x000000ffff027224 */ /* 0x002fce00078e00ff */
.L_x_874:
[----:B------:R-:W2:Y:S02]  /*1e70*/  LDL R4, [R1+0x4] ;  /* 0x0000040001047983 */ /* 0x000ea40000100800 */
[----:B--2---:R-:W-:-:S13]  /*1e80*/  R2UR UR4, R4 ;  /* 0x00000000040472ca */ /* 0x004fda00000e0000 */
[----:B------:R-:W-:-:S06]  /*1e90*/  UISETP.NE.AND UP0, UPT, UR4, 0x3, UPT ;  /* 0x000000030400788c */ /* 0x000fcc000bf05270 */
[----:B------:R-:W-:-:S13]  /*1ea0*/  PLOP3.LUT P0, PT, PT, PT, UP0, 0x80, 0x0 ;  /* 0x000000000000781c */ /* 0x000fda0003f0f008 */
[----:B------:R-:W-:Y:S05]  /*1eb0*/  @!P0 BRA `(.L_x_864) ;  /* 0x0000000000048947 */ /* 0x000fea0003800000 */
[----:B------:R-:W-:Y:S01]  /*1ec0*/  BPT.TRAP 0x1 ;  /* 0x000000040000795c */ /* 0x000fe20000300000 */
.L_x_864:
[----:B------:R-:W-:Y:S01]  /*1ed0*/  IMAD R224, R2, 0x8, R225 ;  /* 0x0000000802e07824 */ /* 0x000fe200078e02e1 */
[----:B------:R-:W-:-:S04]  /*1ee0*/  SHF.L.U32 R7, R228, 0x1f, RZ ;  /* 0x0000001fe4077819 */ /* 0x000fc800000006ff */
[----:B------:R0:W1:Y:S01]  /*1ef0*/  SYNCS.PHASECHK.TRANS64.TRYWAIT P1, [R224+URZ+0x31610], R7 ;  /* 0x03161007e00075a7 */ /* 0x000062000802017f */
[----:B------:R-:W-:Y:S05]  /*1f00*/  @!P0 BRA `(.L_x_865) ;  /* 0x0000000000048947 */ /* 0x000fea0003800000 */
[----:B------:R-:W-:Y:S01]  /*1f10*/  BPT.TRAP 0x1 ;  /* 0x000000040000795c */ /* 0x000fe20000300000 */
.L_x_865:
        /* <DEDUP_REMOVED lines=11> */
.L_x_866:
        /* <DEDUP_REMOVED lines=436> */
[----:B0-----:R-:W-:Y:S05]  /*3b10*/  @!P0 BRA `(.L_x_868) ;  /* 0x0000000000048947 */ /* 0x001fea0003800000 */
[----:B------:R-:W-:Y:S01]  /*3b20*/  BPT.TRAP 0x1 ;  /* 0x000000040000795c */ /* 0x000fe20000300000 */
.L_x_868:
[----:B------:R-:W-:-:S04]  /*3b30*/  SHF.L.U32 R10, R226, 0x1f, RZ ;  /* 0x0000001fe20a7819 */ /* 0x000fc800000006ff */
[----:B------:R0:W3:Y:S01]  /*3b40*/  SYNCS.PHASECHK.TRANS64.TRYWAIT P1, [R225+URZ+0x31630], R10 ;  /* 0x0316300ae10075a7 */ /* 0x0000e2000802017f */
[----:B------:R-:W-:Y:S05]  /*3b50*/  @!P0 BRA `(.L_x_869) ;  /* 0x0000000000048947 */ /* 0x000fea0003800000 */
[----:B------:R-:W-:Y:S01]  /*3b60*/  BPT.TRAP 0x1 ;  /* 0x000000040000795c */ /* 0x000fe20000300000 */
.L_x_869:
        /* <DEDUP_REMOVED lines=11> */
.L_x_870:
        /* <DEDUP_REMOVED lines=14> */
[----:B------:R-:W-:-:S02]  /*3d00*/  VIADD R10, R7, 0x82 ;  /* 0x00000082070a7836 */ /* 0x000fc40000000000 */
        /* <DEDUP_REMOVED lines=10> */
[----:B------:R-:W-:Y:S01]  /*3db0*/  UMOV UR7, 0x40000000 ;  /* 0x4000000000077882 */ /* 0x000fe20000000000 */
[----:B------:R-:W-:Y:S01]  /*3dc0*/  IMAD R234, R227, 0x4, R225 ;  /* 0x00000004e3ea7824 */ /* 0x000fe200078e02e1 */
        /* <DEDUP_REMOVED lines=9> */
[----:B------:R-:W-:-:S02]  /*3e60*/  VIADD R10, R7, 0x84 ;  /* 0x00000084070a7836 */ /* 0x000fc40000000000 */
        /* <DEDUP_REMOVED lines=402> */
[----:B------:R-:W-:Y:S02]  /*5790*/  IMAD.U32 R24, RZ, RZ, UR60 ;  /* 0x0000003cff187e24 */ /* 0x000fe4000f8e00ff */
[----:B------:R-:W-:Y:S01]  /*57a0*/  FMUL.FTZ R15, R32, UR8 ;  /* 0x00000008200f7c20 */ /* 0x000fe20008410000 */
[----:B------:R-:W0:Y:S01]  /*57b0*/  MUFU.TANH R7, R7 ;  /* 0x0000000700077308 */ /* 0x000e220000002400 */
[----:B------:R-:W-:Y:S01]  /*57c0*/  FMUL.FTZ R16, R33, UR8 ;  /* 0x0000000821107c20 */ /* 0x000fe20008410000 */
[----:B------:R-:W-:Y:S02]  /*57d0*/  IMAD R24, R24, 0x40, R227 ;  /* 0x0000004018187824 */ /* 0x000fe400078e02e3 */
[----:B------:R-:W-:Y:S01]  /*57e0*/  FMUL.FTZ R19, R36, UR8 ;  /* 0x0000000824137c20 */ /* 0x000fe20008410000 */
[----:B------:R-:W-:Y:S01]  /*57f0*/  FMUL.FTZ R20, R37, UR8 ;  /* 0x0000000825147c20 */ /* 0x000fe20008410000 */
[----:B------:R-:W-:Y:S01]  /*5800*/  FMUL.FTZ R10, R27, UR8 ;  /* 0x000000081b0a7c20 */ /* 0x000fe20008410000 */
[----:B------:R-:W-:Y:S01]  /*5810*/  FMUL.FTZ R18, R35, UR8 ;  /* 0x0000000823127c20 */ /* 0x000fe20008410000 */
[----:B------:R-:W-:Y:S01]  /*5820*/  VIADDMNMX R22, R24, R229, R230, PT ;  /* 0x000000e518167246 */ /* 0x000fe200038001e6 */
[----:B------:R-:W3:Y:S01]  /*5830*/  MUFU.TANH R8, R8 ;  /* 0x0000000800087308 */ /* 0x000ee20000002400 */
[----:B------:R-:W-:Y:S01]  /*5840*/  FMUL.FTZ R9, R26, UR8 ;  /* 0x000000081a097c20 */ /* 0x000fe20008410000 */
[----:B------:R-:W-:Y:S01]  /*5850*/  FMUL.FTZ R13, R30, UR8 ;  /* 0x000000081e0d7c20 */ /* 0x000fe20008410000 */
[C---:B------:R-:W-:Y:S01]  /*5860*/  ISETP.GT.AND P6, PT, R22.reuse, RZ, PT ;  /* 0x000000ff1600720c */ /* 0x040fe20003fc4270 */
[----:B------:R-:W-:Y:S01]  /*5870*/  FMUL.FTZ R14, R31, UR8 ;  /* 0x000000081f0e7c20 */ /* 0x000fe20008410000 */
[----:B------:R-:W-:Y:S01]  /*5880*/  ISETP.GT.AND P1, PT, R22, 0x1, PT ;  /* 0x000000011600780c */ /* 0x000fe20003f24270 */
[----:B------:R-:W-:Y:S01]  /*5890*/  FMUL.FTZ R21, R40, UR8 ;  /* 0x0000000828157c20 */ /* 0x000fe20008410000 */
[C---:B------:R-:W-:Y:S01]  /*58a0*/  ISETP.GT.AND P2, PT, R22.reuse, 0x10, PT ;  /* 0x000000101600780c */ /* 0x040fe20003f44270 */
[----:B------:R-:W4:Y:S01]  /*58b0*/  MUFU.TANH R11, R11 ;  /* 0x0000000b000b7308 */ /* 0x000f220000002400 */
[----:B------:R-:W-:Y:S01]  /*58c0*/  ISETP.GT.AND P3, PT, R22, 0x11, PT ;  /* 0x000000111600780c */ /* 0x000fe20003f64270 */
[----:B------:R-:W-:Y:S01]  /*58d0*/  FMUL.FTZ R17, R34, UR8 ;  /* 0x0000000822117c20 */ /* 0x000fe20008410000 */
[C---:B0-----:R-:W-:Y:S01]  /*58e0*/  FSEL R235, R7.reuse, -INF , P6 ;  /* 0xff80000007eb7808 */ /* 0x041fe20003000000 */
[----:B------:R-:W-:Y:S01]  /*58f0*/  FMUL.FTZ R25, R42, UR8 ;  /* 0x000000082a197c20 */ /* 0x000fe20008410000 */
[C---:B------:R-:W-:Y:S01]  /*5900*/  ISETP.GT.AND P4, PT, R22.reuse, 0x20, PT ;  /* 0x000000201600780c */ /* 0x040fe20003f84270 */
[----:B------:R-:W-:Y:S01]  /*5910*/  FFMA.FTZ R7, -R7, R7, 1 ;  /* 0x3f80000007077423 */ /* 0x000fe20000010107 */
[----:B------:R-:W-:Y:S01]  /*5920*/  ISETP.GT.AND P5, PT, R22, 0x21, PT ;  /* 0x000000211600780c */ /* 0x000fe20003fa4270 */
[----:B------:R-:W0:Y:S01]  /*5930*/  MUFU.TANH R12, R12 ;  /* 0x0000000c000c7308 */ /* 0x000e220000002400 */
[----:B---3--:R-:W-:Y:S01]  /*5940*/  FSEL R37, R8, -INF , P1 ;  /* 0xff80000008257808 */ /* 0x008fe20000800000 */
[----:B-1----:R-:W-:Y:S01]  /*5950*/  FFMA.FTZ R235, R235, UR4, -R6 ;  /* 0x00000004ebeb7c23 */ /* 0x002fe20008010806 */
[----:B------:R-:W-:Y:S01]  /*5960*/  ISETP.GT.AND P6, PT, R22, 0x30, PT ;  /* 0x000000301600780c */ /* 0x000fe20003fc4270 */
[----:B------:R-:W-:Y:S01]  /*5970*/  FFMA.FTZ R8, -R8, R8, 1 ;  /* 0x3f80000008087423 */ /* 0x000fe20000010108 */
[----:B------:R-:W-:-:S02]  /*5980*/  ISETP.GT.AND P1, PT, R22, 0x31, PT ;  /* 0x000000311600780c */ /* 0x000fc40003f24270 */
[----:B------:R-:W-:Y:S01]  /*5990*/  IADD3 R23, R229, 0x8, R24 ;  /* 0x00000008e5177810 */ /* 0x000fe20007ffe018 */
[----:B------:R-:W1:Y:S01]  /*59a0*/  MUFU.TANH R15, R15 ;  /* 0x0000000f000f7308 */ /* 0x000e620000002400 */
[----:B----4-:R-:W-:Y:S01]  /*59b0*/  FSEL R35, R11, -INF , P2 ;  /* 0xff8000000b237808 */ /* 0x010fe20001000000 */
[----:B------:R-:W-:Y:S01]  /*59c0*/  FMUL.FTZ R24, R39, UR8 ;  /* 0x0000000827187c20 */ /* 0x000fe20008410000 */
[----:B------:R-:W-:Y:S01]  /*59d0*/  ISETP.GT.AND P2, PT, R22, 0x40, PT ;  /* 0x000000401600780c */ /* 0x000fe20003f44270 */
[----:B------:R-:W-:Y:S01]  /*59e0*/  FFMA.FTZ R11, -R11, R11, 1 ;  /* 0x3f8000000b0b7423 */ /* 0x000fe2000001010b */
[----:B------:R-:W-:Y:S01]  /*59f0*/  VIMNMX R28, R230, R23, PT ;  /* 0x00000017e61c7248 */ /* 0x000fe20003fe0100 */
[----:B------:R-:W-:Y:S01]  /*5a00*/  FMUL.FTZ R23, R38, UR8 ;  /* 0x0000000826177c20 */ /* 0x000fe20008410000 */
[----:B------:R-:W-:Y:S01]  /*5a10*/  FFMA.FTZ R42, R35, UR4, -R6 ;  /* 0x00000004232a7c23 */ /* 0x000fe20008010806 */
[----:B------:R-:W3:Y:S01]  /*5a20*/  MUFU.TANH R16, R16 ;  /* 0x0000001000107308 */ /* 0x000ee20000002400 */
[----:B0-----:R-:W-:-:S02]  /*5a30*/  FSEL R27, R12, -INF , P3 ;  /* 0xff8000000c1b7808 */ /* 0x001fc40001800000 */
[----:B------:R-:W-:Y:S01]  /*5a40*/  ISETP.GT.AND P3, PT, R22, 0x41, PT ;  /* 0x000000411600780c */ /* 0x000fe20003f64270 */
[----:B------:R-:W-:Y:S02]  /*5a50*/  FMUL.FTZ R22, R41, UR8 ;  /* 0x0000000829167c20 */ /* 0x000fe40008410000 */
[----:B------:R-:W-:Y:S02]  /*5a60*/  FFMA.FTZ R41, R27, UR4, -R6 ;  /* 0x000000041b297c23 */ /* 0x000fe40008010806 */
[----:B------:R-:W0:Y:S01]  /*5a70*/  MUFU.TANH R19, R19 ;  /* 0x0000001300137308 */ /* 0x000e220000002400 */
[----:B-1----:R-:W-:Y:S02]  /*5a80*/  FSEL R39, R15, -INF , P4 ;  /* 0xff8000000f277808 */ /* 0x002fe40002000000 */
[----:B------:R-:W-:-:S03]  /*5a90*/  ISETP.GT.AND P4, PT, R28, RZ, PT ;  /* 0x000000ff1c00720c */ /* 0x000fc60003f84270 */
[----:B------:R-:W-:Y:S02]  /*5aa0*/  FFMA.FTZ R39, R39, UR4, -R6 ;  /* 0x0000000427277c23 */ /* 0x000fe40008010806 */
[----:B------:R-:W1:Y:S01]  /*5ab0*/  MUFU.TANH R20, R20 ;  /* 0x0000001400147308 */ /* 0x000e620000002400 */
[----:B---3--:R-:W-:Y:S02]  /*5ac0*/  FSEL R36, R16, -INF , P5 ;  /* 0xff80000010247808 */ /* 0x008fe40002800000 */
[----:B------:R-:W-:-:S03]  /*5ad0*/  ISETP.GT.AND P5, PT, R28, 0x1, PT ;  /* 0x000000011c00780c */ /* 0x000fc60003fa4270 */
[----:B------:R-:W-:Y:S02]  /*5ae0*/  FFMA.FTZ R36, R36, UR4, -R6 ;  /* 0x0000000424247c23 */ /* 0x000fe40008010806 */
[----:B------:R-:W3:Y:S01]  /*5af0*/  MUFU.TANH R9, R9 ;  /* 0x0000000900097308 */ /* 0x000ee20000002400 */
[----:B0-----:R-:W-:Y:S02]  /*5b00*/  FSEL R32, R19, -INF , P6 ;  /* 0xff80000013207808 */ /* 0x001fe40003000000 */
[----:B------:R-:W-:-:S03]  /*5b10*/  ISETP.GT.AND P6, PT, R28, 0x10, PT ;  /* 0x000000101c00780c */ /* 0x000fc60003fc4270 */
[----:B------:R-:W-:Y:S02]  /*5b20*/  FFMA.FTZ R27, R32, UR4, -R6 ;  /* 0x00000004201b7c23 */ /* 0x000fe40008010806 */
[----:B------:R-:W0:Y:S01]  /*5b30*/  MUFU.TANH R10, R10 ;  /* 0x0000000a000a7308 */ /* 0x000e220000002400 */
[----:B-1----:R-:W-:Y:S02]  /*5b40*/  FSEL R26, R20, -INF , P1 ;  /* 0xff800000141a7808 */ /* 0x002fe40000800000 */
[----:B------:R-:W-:-:S03]  /*5b50*/  ISETP.GT.AND P1, PT, R28, 0x11, PT ;  /* 0x000000111c00780c */ /* 0x000fc60003f24270 */
[----:B------:R-:W-:Y:S02]  /*5b60*/  FFMA.FTZ R26, R26, UR4, -R6 ;  /* 0x000000041a1a7c23 */ /* 0x000fe40008010806 */
[----:B------:R-:W1:Y:S01]  /*5b70*/  MUFU.TANH R13, R13 ;  /* 0x0000000d000d7308 */ /* 0x000e620000002400 */
[----:B---3--:R-:W-:Y:S02]  /*5b80*/  FSEL R30, R9, -INF , P4 ;  /* 0xff800000091e7808 */ /* 0x008fe40002000000 */
[----:B------:R-:W-:-:S05]  /*5b90*/  ISETP.GT.AND P4, PT, R28, 0x30, PT ;  /* 0x000000301c00780c */ /* 0x000fca0003f84270 */
[----:B------:R-:W3:Y:S01]  /*5ba0*/  MUFU.TANH R14, R14 ;  /* 0x0000000e000e7308 */ /* 0x000ee20000002400 */
[----:B0-----:R-:W-:Y:S02]  /*5bb0*/  FSEL R231, R10, -INF , P5 ;  /* 0xff8000000ae77808 */ /* 0x001fe40002800000 */
[----:B------:R-:W-:-:S03]  /*5bc0*/  ISETP.GT.AND P5, PT, R28, 0x31, PT ;  /* 0x000000311c00780c */ /* 0x000fc60003fa4270 */
[----:B--2---:R-:W-:Y:S02]  /*5bd0*/  FFMA.FTZ R231, R231, UR4, -R5 ;  /* 0x00000004e7e77c23 */ /* 0x004fe40008010805 */
[----:B------:R-:W0:Y:S01]  /*5be0*/  MUFU.TANH R21, R21 ;  /* 0x0000001500157308 */ /* 0x000e220000002400 */
[----:B-1----:R-:W-:Y:S02]  /*5bf0*/  FSEL R34, R13, -INF , P6 ;  /* 0xff8000000d227808 */ /* 0x002fe40003000000 */
[----:B------:R-:W-:-:S03]  /*5c00*/  ISETP.GT.AND P6, PT, R28, 0x40, PT ;  /* 0x000000401c00780c */ /* 0x000fc60003fc4270 */
[----:B------:R-:W-:Y:S02]  /*5c10*/  FFMA.FTZ R34, R34, UR4, -R5 ;  /* 0x0000000422227c23 */ /* 0x000fe40008010805 */
[----:B------:R-:W1:Y:S01]  /*5c20*/  MUFU.TANH R22, R22 ;  /* 0x0000001600167308 */ /* 0x000e620000002400 */
[----:B---3--:R-:W-:Y:S02]  /*5c30*/  FSEL R31, R14, -INF , P1 ;  /* 0xff8000000e1f7808 */ /* 0x008fe40000800000 */
[----:B------:R-:W-:-:S03]  /*5c40*/  ISETP.GT.AND P1, PT, R28, 0x41, PT ;  /* 0x000000411c00780c */ /* 0x000fc60003f24270 */
[----:B------:R-:W-:Y:S02]  /*5c50*/  FFMA.FTZ R31, R31, UR4, -R5 ;  /* 0x000000041f1f7c23 */ /* 0x000fe40008010805 */
[----:B------:R-:W2:Y:S01]  /*5c60*/  MUFU.TANH R17, R17 ;  /* 0x0000001100117308 */ /* 0x000ea20000002400 */
[----:B0-----:R-:W-:Y:S02]  /*5c70*/  FSEL R29, R21, -INF , P2 ;  /* 0xff800000151d7808 */ /* 0x001fe40001000000 */
[----:B------:R-:W-:-:S03]  /*5c80*/  ISETP.GT.AND P2, PT, R28, 0x20, PT ;  /* 0x000000201c00780c */ /* 0x000fc60003f44270 */
[--C-:B------:R-:W-:Y:S02]  /*5c90*/  FFMA.FTZ R29, R29, UR4, -R6.reuse ;  /* 0x000000041d1d7c23 */ /* 0x100fe40008010806 */
[----:B------:R-:W0:Y:S01]  /*5ca0*/  MUFU.TANH R18, R18 ;  /* 0x0000001200127308 */ /* 0x000e220000002400 */
[----:B-1----:R-:W-:Y:S02]  /*5cb0*/  FSEL R33, R22, -INF , P3 ;  /* 0xff80000016217808 */ /* 0x002fe40001800000 */
[----:B------:R-:W-:Y:S01]  /*5cc0*/  ISETP.GT.AND P3, PT, R28, 0x21, PT ;  /* 0x000000211c00780c */ /* 0x000fe20003f64270 */
[----:B------:R-:W-:Y:S01]  /*5cd0*/  FMUL.FTZ R28, R43, UR8 ;  /* 0x000000082b1c7c20 */ /* 0x000fe20008410000 */
[--C-:B------:R-:W-:Y:S01]  /*5ce0*/  FFMA.FTZ R43, R37, UR4, -R6.reuse ;  /* 0x00000004252b7c23 */ /* 0x100fe20008010806 */
[----:B------:R-:W-:Y:S01]  /*5cf0*/  FFMA.FTZ R33, R33, UR4, -R6 ;  /* 0x0000000421217c23 */ /* 0x000fe20008010806 */
[----:B------:R-:W-:Y:S01]  /*5d00*/  FFMA.FTZ R6, R30, UR4, -R5 ;  /* 0x000000041e067c23 */ /* 0x000fe20008010805 */
[----:B------:R-:W1:Y:S01]  /*5d10*/  MUFU.TANH R23, R23 ;  /* 0x0000001700177308 */ /* 0x000e620000002400 */
[----:B--2---:R-:W-:-:S05]  /*5d20*/  FSEL R38, R17, -INF , P2 ;  /* 0xff80000011267808 */ /* 0x004fca0001000000 */
[----:B------:R-:W-:Y:S02]  /*5d30*/  FFMA.FTZ R38, R38, UR4, -R5 ;  /* 0x0000000426267c23 */ /* 0x000fe40008010805 */
[----:B------:R-:W2:Y:S01]  /*5d40*/  MUFU.TANH R24, R24 ;  /* 0x0000001800187308 */ /* 0x000ea20000002400 */
[----:B0-----:R-:W-:-:S05]  /*5d50*/  FSEL R30, R18, -INF , P3 ;  /* 0xff800000121e7808 */ /* 0x001fca0001800000 */
[----:B------:R-:W-:Y:S02]  /*5d60*/  FFMA.FTZ R30, R30, UR4, -R5 ;  /* 0x000000041e1e7c23 */ /* 0x000fe40008010805 */
[----:B------:R-:W0:Y:S01]  /*5d70*/  MUFU.TANH R25, R25 ;  /* 0x0000001900197308 */ /* 0x000e220000002400 */
[----:B-1----:R-:W-:-:S05]  /*5d80*/  FSEL R32, R23, -INF , P4 ;  /* 0xff80000017207808 */ /* 0x002fca0002000000 */
[----:B------:R-:W-:Y:S02]  /*5d90*/  FFMA.FTZ R32, R32, UR4, -R5 ;  /* 0x0000000420207c23 */ /* 0x000fe40008010805 */
[----:B------:R-:W1:Y:S01]  /*5da0*/  MUFU.TANH R28, R28 ;  /* 0x0000001c001c7308 */ /* 0x000e620000002400 */
[----:B--2---:R-:W-:-:S05]  /*5db0*/  FSEL R37, R24, -INF , P5 ;  /* 0xff80000018257808 */ /* 0x004fca0002800000 */
[----:B------:R-:W-:Y:S02]  /*5dc0*/  FFMA.FTZ R37, R37, UR4, -R5 ;  /* 0x0000000425257c23 */ /* 0x000fe40008010805 */
[----:B------:R-:W-:Y:S01]  /*5dd0*/  MUFU.EX2 R235, R235 ;  /* 0x000000eb00eb7308 */ /* 0x000fe20000000800 */
[----:B0-----:R-:W-:-:S05]  /*5de0*/  FSEL R35, R25, -INF , P6 ;  /* 0xff80000019237808 */ /* 0x001fca0003000000 */
[----:B------:R-:W-:Y:S02]  /*5df0*/  FFMA.FTZ R35, R35, UR4, -R5 ;  /* 0x0000000423237c23 */ /* 0x000fe40008010805 */
[----:B------:R-:W0:Y:S01]  /*5e00*/  MUFU.EX2 R43, R43 ;  /* 0x0000002b002b7308 */ /* 0x000e220000000800 */
[----:B-1----:R-:W-:-:S05]  /*5e10*/  FSEL R40, R28, -INF , P1 ;  /* 0xff8000001c287808 */ /* 0x002fca0000800000 */
[----:B------:R-:W-:Y:S02]  /*5e20*/  FFMA.FTZ R40, R40, UR4, -R5 ;  /* 0x0000000428287c23 */ /* 0x000fe40008010805 */
[----:B------:R-:W1:Y:S01]  /*5e30*/  LDS R5, [R234+0x2c300] ;  /* 0x02c30000ea057984 */ /* 0x000e620000000800 */
[----:B------:R0:W-:Y:S03]  /*5e40*/  MUFU.EX2 R237, R6 ;  /* 0x0000000600ed7308 */ /* 0x0001e60000000800 */
[----:B------:R-:W2:Y:S01]  /*5e50*/  LDS R234, [R234+0x2c320] ;  /* 0x02c32000eaea7984 */ /* 0x000ea20000000800 */
[----:B------:R-:W-:-:S04]  /*5e60*/  WARPGROUP.DEPBAR.LE gsb0, 0x0 ;  /* 0x00008000000079c5 */ /* 0x000fc80000010000 */
[----:B------:R-:W-:Y:S01]  /*5e70*/  MUFU.EX2 R231, R231 ;  /* 0x000000e700e77308 */ /* 0x000fe20000000800 */
[----:B0-----:R-:W-:-:S07]  /*5e80*/  F2FP.BF16.F32.PACK_AB R6, R43, R235 ;  /* 0x000000eb2b06723e */ /* 0x001fce00000010ff */
[----:B------:R-:W0:Y:S08]  /*5e90*/  MUFU.EX2 R42, R42 ;  /* 0x0000002a002a7308 */ /* 0x000e300000000800 */
[----:B------:R-:W3:Y:S08]  /*5ea0*/  MUFU.EX2 R41, R41 ;  /* 0x0000002900297308 */ /* 0x000ef00000000800 */
[----:B------:R-:W4:Y:S01]  /*5eb0*/  MUFU.EX2 R39, R39 ;  /* 0x0000002700277308 */ /* 0x000f220000000800 */
[--C-:B-1----:R-:W-:Y:S01]  /*5ec0*/  FADD.FTZ R44, R44, -R5.reuse ;  /* 0x800000052c2c7221 */ /* 0x102fe20000010000 */
[--C-:B------:R-:W-:Y:S01]  /*5ed0*/  FADD.FTZ R48, R48, -R5.reuse ;  /* 0x8000000530307221 */ /* 0x100fe20000010000 */
[----:B------:R-:W-:-:S02]  /*5ee0*/  FADD.FTZ R45, R45, -R5 ;  /* 0x800000052d2d7221 */ /* 0x000fc40000010000 */
[----:B------:R-:W-:Y:S01]  /*5ef0*/  FMUL.FTZ R44, R235, R44 ;  /* 0x0000002ceb2c7220 */ /* 0x000fe20000410000 */
[----:B0-----:R-:W-:Y:S02]  /*5f00*/  FMUL.FTZ R48, R42, R48 ;  /* 0x000000302a307220 */ /* 0x001fe40000410000 */
[----:B------:R-:W0:Y:S01]  /*5f10*/  MUFU.EX2 R36, R36 ;  /* 0x0000002400247308 */ /* 0x000e220000000800 */
[----:B------:R-:W-:Y:S01]  /*5f20*/  FMUL.FTZ R45, R43, R45 ;  /* 0x0000002d2b2d7220 */ /* 0x000fe20000410000 */
[----:B------:R-:W-:Y:S01]  /*5f30*/  FMUL.FTZ R44, R7, R44 ;  /* 0x0000002c072c7220 */ /* 0x000fe20000410000 */
[----:B------:R-:W-:Y:S01]  /*5f40*/  F2FP.BF16.F32.PACK_AB R7, R231, R237 ;  /* 0x000000ede707723e */ /* 0x000fe200000010ff */
[----:B------:R-:W-:Y:S01]  /*5f50*/  BAR.SYNC.DEFER_BLOCKING 0x9, 0x100 ;  /* 0x0244000000007b1d */ /* 0x000fe20000010000 */
[----:B------:R-:W-:Y:S01]  /*5f60*/  FMUL.FTZ R11, R11, R48 ;  /* 0x000000300b0b7220 */ /* 0x000fe20000410000 */
[----:B------:R-:W-:-:S04]  /*5f70*/  FADD.FTZ R48, R49, -R5 ;  /* 0x8000000531307221 */ /* 0x000fc80000010000 */
[----:B------:R-:W1:Y:S01]  /*5f80*/  MUFU.EX2 R27, R27 ;  /* 0x0000001b001b7308 */ /* 0x000e620000000800 */
[----:B---3--:R-:W-:Y:S01]  /*5f90*/  FMUL.FTZ R48, R41, R48 ;  /* 0x0000003029307220 */ /* 0x008fe20000410000 */
[----:B------:R-:W-:-:S06]  /*5fa0*/  FADD.FTZ R52, R52, -R5 ;  /* 0x8000000534347221 */ /* 0x000fcc0000010000 */
[----:B------:R-:W-:Y:S01]  /*5fb0*/  MUFU.EX2 R29, R29 ;  /* 0x0000001d001d7308 */ /* 0x000fe20000000800 */
[--C-:B------:R-:W-:Y:S01]  /*5fc0*/  FADD.FTZ R53, R53, -R5.reuse ;  /* 0x8000000535357221 */ /* 0x100fe20000010000 */
[----:B------:R-:W-:Y:S01]  /*5fd0*/  FFMA.FTZ R15, -R15, R15, 1 ;  /* 0x3f8000000f0f7423 */ /* 0x000fe2000001010f */
[----:B------:R-:W-:Y:S01]  /*5fe0*/  FFMA.FTZ R10, -R10, R10, 1 ;  /* 0x3f8000000a0a7423 */ /* 0x000fe2000001010a */
[--C-:B------:R-:W-:Y:S01]  /*5ff0*/  FADD.FTZ R216, R216, -R5.reuse ;  /* 0x80000005d8d87221 */ /* 0x100fe20000010000 */
[--C-:B------:R-:W-:Y:S01]  /*6000*/  FADD.FTZ R217, R217, -R5.reuse ;  /* 0x80000005d9d97221 */ /* 0x100fe20000010000 */
[----:B------:R-:W-:Y:S01]  /*6010*/  FADD.FTZ R220, R220, -R5 ;  /* 0x80000005dcdc7221 */ /* 0x000fe20000010000 */
[----:B--2---:R-:W-:Y:S01]  /*6020*/  FADD.FTZ R50, R50, -R234 ;  /* 0x800000ea32327221 */ /* 0x004fe20000010000 */
[----:B------:R-:W2:Y:S01]  /*6030*/  MUFU.EX2 R43, R34 ;  /* 0x00000022002b7308 */ /* 0x000ea20000000800 */
[----:B------:R-:W-:Y:S01]  /*6040*/  FFMA.FTZ R19, -R19, R19, 1 ;  /* 0x3f80000013137423 */ /* 0x000fe20000010113 */
[----:B------:R3:W-:Y:S01]  /*6050*/  STSM.16.M88.2 [R0+0x2c500], R6 ;  /* 0x02c5000600007844 */ /* 0x0007e20000000100 */
[----:B------:R-:W-:-:S05]  /*6060*/  FFMA.FTZ R21, -R21, R21, 1 ;  /* 0x3f80000015157423 */ /* 0x000fca0000010115 */
[----:B------:R-:W-:Y:S08]  /*6070*/  MUFU.EX2 R26, R26 ;  /* 0x0000001a001a7308 */ /* 0x000ff00000000800 */
[----:B------:R-:W-:Y:S01]  /*6080*/  MUFU.EX2 R30, R30 ;  /* 0x0000001e001e7308 */ /* 0x000fe20000000800 */
[----:B---3--:R-:W-:Y:S01]  /*6090*/  FFMA.FTZ R7, -R12, R12, 1 ;  /* 0x3f8000000c077423 */ /* 0x008fe2000001010c */
[----:B------:R-:W-:-:S06]  /*60a0*/  FADD.FTZ R6, R47, -R234 ;  /* 0x800000ea2f067221 */ /* 0x000fcc0000010000 */
[----:B------:R-:W-:Y:S01]  /*60b0*/  MUFU.EX2 R40, R40 ;  /* 0x0000002800287308 */ /* 0x000fe20000000800 */
[--C-:B------:R-:W-:Y:S01]  /*60c0*/  FADD.FTZ R222, R222, -R234.reuse ;  /* 0x800000eadede7221 */ /* 0x100fe20000010000 */
[----:B------:R-:W-:Y:S01]  /*60d0*/  F2FP.BF16.F32.PACK_AB R42, R41, R42 ;  /* 0x0000002a292a723e */ /* 0x000fe200000010ff */
[--C-:B------:R-:W-:Y:S01]  /*60e0*/  FADD.FTZ R46, R46, -R234.reuse ;  /* 0x800000ea2e2e7221 */ /* 0x100fe20000010000 */
[----:B------:R-:W-:Y:S01]  /*60f0*/  FFMA.FTZ R9, -R9, R9, 1 ;  /* 0x3f80000009097423 */ /* 0x000fe20000010109 */
[--C-:B------:R-:W-:Y:S01]  /*6100*/  FADD.FTZ R51, R51, -R234.reuse ;  /* 0x800000ea33337221 */ /* 0x100fe20000010000 */
[----:B------:R-:W-:Y:S01]  /*6110*/  FMUL.FTZ R8, R8, R45 ;  /* 0x0000002d08087220 */ /* 0x000fe20000410000 */
[--C-:B------:R-:W-:Y:S01]  /*6120*/  FADD.FTZ R54, R54, -R234.reuse ;  /* 0x800000ea36367221 */ /* 0x100fe20000010000 */
[----:B------:R3:W5:Y:S01]  /*6130*/  MUFU.EX2 R12, R33 ;  /* 0x00000021000c7308 */ /* 0x0007620000000800 */
[----:B------:R-:W-:Y:S01]  /*6140*/  FMUL.FTZ R231, R231, R6 ;  /* 0x00000006e7e77220 */ /* 0x000fe20000410000 */
[----:B------:R-:W-:Y:S01]  /*6150*/  FMUL.FTZ R6, R7, R48 ;  /* 0x0000003007067220 */ /* 0x000fe20000410000 */
[----:B------:R-:W-:Y:S01]  /*6160*/  FFMA.FTZ R7, -R16, R16, 1 ;  /* 0x3f80000010077423 */ /* 0x000fe20000010110 */
[----:B----4-:R-:W-:Y:S01]  /*6170*/  FMUL.FTZ R16, R39, R52 ;  /* 0x0000003427107220 */ /* 0x010fe20000410000 */
[----:B------:R-:W-:Y:S01]  /*6180*/  FADD.FTZ R5, R221, -R5 ;  /* 0x80000005dd057221 */ /* 0x000fe20000010000 */
[----:B0-----:R-:W-:Y:S01]  /*6190*/  FMUL.FTZ R48, R36, R53 ;  /* 0x0000003524307220 */ /* 0x001fe20000410000 */
[----:B------:R-:W-:Y:S01]  /*61a0*/  FMUL.FTZ R231, R10, R231 ;  /* 0x000000e70ae77220 */ /* 0x000fe20000410000 */
[----:B------:R-:W-:Y:S01]  /*61b0*/  FMUL.FTZ R16, R15, R16 ;  /* 0x000000100f107220 */ /* 0x000fe20000410000 */
[----:B------:R-:W-:Y:S01]  /*61c0*/  FFMA.FTZ R15, -R20, R20, 1 ;  /* 0x3f800000140f7423 */ /* 0x000fe20000010114 */
[----:B------:R-:W-:Y:S01]  /*61d0*/  FFMA.FTZ R10, -R13, R13, 1 ;  /* 0x3f8000000d0a7423 */ /* 0x000fe2000001010d */
[----:B-1----:R-:W-:Y:S01]  /*61e0*/  FMUL.FTZ R20, R27, R216 ;  /* 0x000000d81b147220 */ /* 0x002fe20000410000 */
[----:B---3--:R-:W-:Y:S01]  /*61f0*/  FFMA.FTZ R33, -R22, R22, 1 ;  /* 0x3f80000016217423 */ /* 0x008fe20000010116 */
[----:B--2---:R-:W-:Y:S01]  /*6200*/  FMUL.FTZ R13, R43, R50 ;  /* 0x000000322b0d7220 */ /* 0x004fe20000410000 */
[----:B------:R-:W-:Y:S01]  /*6210*/  FMUL.FTZ R22, R29, R220 ;  /* 0x000000dc1d167220 */ /* 0x000fe20000410000 */
[----:B------:R-:W-:Y:S01]  /*6220*/  FADD.FTZ R55, R55, -R234 ;  /* 0x800000ea37377221 */ /* 0x000fe20000010000 */
[----:B------:R-:W-:-:S02]  /*6230*/  IMAD R4, R3, 0x2000, R4 ;  /* 0x0000200003047824 */ /* 0x000fc400078e0204 */
[----:B-----5:R-:W-:Y:S01]  /*6240*/  FMUL.FTZ R34, R12, R5 ;  /* 0x000000050c227220 */ /* 0x020fe20000410000 */
[----:B------:R-:W-:Y:S01]  /*6250*/  FMUL.FTZ R7, R7, R48 ;  /* 0x0000003007077220 */ /* 0x000fe20000410000 */
[----:B------:R-:W-:Y:S01]  /*6260*/  FMUL.FTZ R20, R19, R20 ;  /* 0x0000001413147220 */ /* 0x000fe20000410000 */
[----:B------:R-:W0:Y:S01]  /*6270*/  MUFU.EX2 R48, R31 ;  /* 0x0000001f00307308 */ /* 0x000e220000000800 */
[----:B------:R-:W-:Y:S01]  /*6280*/  FMUL.FTZ R22, R21, R22 ;  /* 0x0000001615167220 */ /* 0x000fe20000410000 */
[----:B------:R-:W-:Y:S01]  /*6290*/  FMUL.FTZ R5, R33, R34 ;  /* 0x0000002221057220 */ /* 0x000fe20000410000 */
[----:B------:R-:W-:Y:S01]  /*62a0*/  FMUL.FTZ R10, R10, R13 ;  /* 0x0000000d0a0a7220 */ /* 0x000fe20000410000 */
[--C-:B------:R-:W-:Y:S01]  /*62b0*/  FADD.FTZ R218, R218, -R234.reuse ;  /* 0x800000eadada7221 */ /* 0x100fe20000010000 */
[--C-:B------:R-:W-:Y:S01]  /*62c0*/  FADD.FTZ R219, R219, -R234.reuse ;  /* 0x800000eadbdb7221 */ /* 0x100fe20000010000 */
[----:B------:R-:W-:Y:S01]  /*62d0*/  FADD.FTZ R223, R223, -R234 ;  /* 0x800000eadfdf7221 */ /* 0x000fe20000010000 */
[----:B------:R-:W-:Y:S01]  /*62e0*/  FFMA.FTZ R17, -R17, R17, 1 ;  /* 0x3f80000011117423 */ /* 0x000fe20000010111 */
[----:B------:R-:W1:Y:S01]  /*62f0*/  MUFU.EX2 R19, R38 ;  /* 0x0000002600137308 */ /* 0x000e620000000800 */
[----:B------:R-:W-:Y:S01]  /*6300*/  FFMA.FTZ R28, -R28, R28, 1 ;  /* 0x3f8000001c1c7423 */ /* 0x000fe2000001011c */
[----:B------:R-:W-:Y:S01]  /*6310*/  UMOV UR57, 0x40000040 ;  /* 0x4000004000397882 */ /* 0x000fe20000000000 */
[----:B------:R-:W-:Y:S01]  /*6320*/  UMOV UR59, 0x40 ;  /* 0x00000040003b7882 */ /* 0x000fe20000000000 */
[----:B------:R-:W-:Y:S01]  /*6330*/  UMOV UR15, 0x40 ;  /* 0x00000040000f7882 */ /* 0x000fe20000000000 */
[----:B------:R-:W-:Y:S01]  /*6340*/  UMOV UR19, 0x40 ;  /* 0x0000004000137882 */ /* 0x000fe20000000000 */
[----:B------:R-:W-:Y:S01]  /*6350*/  UMOV UR45, 0x40000040 ;  /* 0x40000040002d7882 */ /* 0x000fe20000000000 */
[----:B------:R-:W-:Y:S01]  /*6360*/  UMOV UR47, 0x40 ;  /* 0x00000040002f7882 */ /* 0x000fe20000000000 */
[----:B------:R-:W-:Y:S01]  /*6370*/  MUFU.EX2 R21, R32 ;  /* 0x0000002000157308 */ /* 0x000fe20000000800 */
[----:B------:R-:W-:Y:S01]  /*6380*/  UMOV UR55, 0x40 ;  /* 0x0000004000377882 */ /* 0x000fe20000000000 */
[----:B------:R-:W-:Y:S01]  /*6390*/  UMOV UR51, 0x40 ;  /* 0x0000004000337882 */ /* 0x000fe20000000000 */
[----:B------:R-:W-:Y:S01]  /*63a0*/  UMOV UR43, 0x40 ;  /* 0x00000040002b7882 */ /* 0x000fe20000000000 */
[----:B------:R-:W-:Y:S01]  /*63b0*/  UMOV UR25, 0x40000040 ;  /* 0x4000004000197882 */ /* 0x000fe20000000000 */
[----:B------:R-:W-:Y:S01]  /*63c0*/  UMOV UR27, 0x40 ;  /* 0x00000040001b7882 */ /* 0x000fe20000000000 */
[----:B------:R-:W-:Y:S01]  /*63d0*/  UMOV UR39, 0x40 ;  /* 0x0000004000277882 */ /* 0x000fe20000000000 */
[----:B------:R-:W-:Y:S01]  /*63e0*/  UMOV UR35, 0x40 ;  /* 0x0000004000237882 */ /* 0x000fe20000000000 */
[----:B------:R1:W2:Y:S01]  /*63f0*/  MUFU.EX2 R34, R37 ;  /* 0x0000002500227308 */ /* 0x0002a20000000800 */
[----:B------:R-:W-:Y:S01]  /*6400*/  UMOV UR31, 0x40 ;  /* 0x00000040001f7882 */ /* 0x000fe20000000000 */
[----:B------:R-:W-:Y:S01]  /*6410*/  UMOV UR23, 0x40 ;  /* 0x0000004000177882 */ /* 0x000fe20000000000 */
[----:B------:R-:W3:Y:S01]  /*6420*/  LDL R235, [R1] ;  /* 0x0000000001eb7983 */ /* 0x000ee20000100800 */
[----:B------:R-:W-:Y:S01]  /*6430*/  FMUL.FTZ R52, R26, R217 ;  /* 0x000000d91a347220 */ /* 0x000fe20000410000 */
[----:B0-----:R-:W-:Y:S01]  /*6440*/  F2FP.BF16.F32.PACK_AB R43, R48, R43 ;  /* 0x0000002b302b723e */ /* 0x001fe200000010ff */
[----:B------:R-:W-:Y:S01]  /*6450*/  FMUL.FTZ R46, R237, R46 ;  /* 0x0000002eed2e7220 */ /* 0x000fe20000410000 */
[----:B------:R-:W-:Y:S01]  /*6460*/  F2FP.BF16.F32.PACK_AB R36, R36, R39 ;  /* 0x000000272424723e */ /* 0x000fe200000010ff */
[----:B------:R-:W0:Y:S01]  /*6470*/  MUFU.EX2 R13, R35 ;  /* 0x00000023000d7308 */ /* 0x000e220000000800 */
[----:B-1----:R-:W-:Y:S01]  /*6480*/  F2FP.BF16.F32.PACK_AB R37, R30, R19 ;  /* 0x000000131e25723e */ /* 0x002fe200000010ff */
[----:B------:R-:W-:Y:S01]  /*6490*/  STSM.16.M88.2 [R0+0x2cd00], R42 ;  /* 0x02cd002a00007844 */ /* 0x000fe20000000100 */
[----:B------:R-:W-:Y:S01]  /*64a0*/  F2FP.BF16.F32.PACK_AB R26, R26, R27 ;  /* 0x0000001b1a1a723e */ /* 0x000fe200000010ff */
[----:B------:R-:W-:Y:S01]  /*64b0*/  FMUL.FTZ R46, R9, R46 ;  /* 0x0000002e092e7220 */ /* 0x000fe20000410000 */
[----:B------:R-:W-:Y:S01]  /*64c0*/  F2FP.BF16.F32.PACK_AB R12, R12, R29 ;  /* 0x0000001d0c0c723e */ /* 0x000fe200000010ff */
[----:B------:R-:W-:Y:S01]  /*64d0*/  STSM.16.M88.2 [R0+0x2d500], R36 ;  /* 0x02d5002400007844 */ /* 0x000fe20000000100 */
[----:B------:R-:W-:-:S02]  /*64e0*/  VIADD R9, R225, 0x2c500 ;  /* 0x0002c500e1097836 */ /* 0x000fc40000000000 */
[----:B------:R-:W-:Y:S01]  /*64f0*/  FMUL.FTZ R54, R19, R54 ;  /* 0x0000003613367220 */ /* 0x000fe20000410000 */
[----:B--2---:R-:W-:Y:S01]  /*6500*/  F2FP.BF16.F32.PACK_AB R27, R34, R21 ;  /* 0x00000015221b723e */ /* 0x004fe200000010ff */
[----:B------:R-:W-:Y:S01]  /*6510*/  FMUL.FTZ R55, R30, R55 ;  /* 0x000000371e377220 */ /* 0x000fe20000410000 */
[----:B------:R-:W-:Y:S01]  /*6520*/  F2FP.BF16.F32.PACK_AB R44, R8, R44 ;  /* 0x0000002c082c723e */ /* 0x000fe200000010ff */
[C---:B------:R-:W-:Y:S01]  /*6530*/  FMUL.FTZ R223, R40.reuse, R223 ;  /* 0x000000df28df7220 */ /* 0x040fe20000410000 */
[----:B------:R-:W-:Y:S01]  /*6540*/  SHF.R.U32.HI R9, RZ, 0x4, R9 ;  /* 0x00000004ff097819 */ /* 0x000fe20000011609 */
[----:B------:R-:W-:Y:S01]  /*6550*/  STSM.16.M88.2 [R0+0x2dd00], R26 ;  /* 0x02dd001a00007844 */ /* 0x000fe20000000100 */
[----:B------:R-:W-:Y:S01]  /*6560*/  SHF.R.U32.HI R8, RZ, 0x4, R4 ;  /* 0x00000004ff087819 */ /* 0x000fe20000011604 */
[----:B------:R-:W-:Y:S01]  /*6570*/  FMUL.FTZ R17, R17, R54 ;  /* 0x0000003611117220 */ /* 0x000fe20000410000 */
[----:B0-----:R-:W-:Y:S01]  /*6580*/  FMUL.FTZ R33, R13, R222 ;  /* 0x000000de0d217220 */ /* 0x001fe20000410000 */
[----:B------:R-:W-:Y:S01]  /*6590*/  F2FP.BF16.F32.PACK_AB R13, R40, R13 ;  /* 0x0000000d280d723e */ /* 0x000fe200000010ff */
[----:B------:R-:W-:Y:S01]  /*65a0*/  FMUL.FTZ R15, R15, R52 ;  /* 0x000000340f0f7220 */ /* 0x000fe20000410000 */
[----:B------:R-:W-:Y:S01]  /*65b0*/  LOP3.LUT R9, R9, 0x3fff, RZ, 0xc0, !PT ;  /* 0x00003fff09097812 */ /* 0x000fe200078ec0ff */
[----:B------:R-:W-:Y:S01]  /*65c0*/  FMUL.FTZ R223, R28, R223 ;  /* 0x000000df1cdf7220 */ /* 0x000fe20000410000 */
[----:B------:R-:W-:Y:S01]  /*65d0*/  F2FP.BF16.F32.PACK_AB R30, R6, R11 ;  /* 0x0000000b061e723e */ /* 0x000fe200000010ff */
[----:B------:R0:W-:Y:S01]  /*65e0*/  STSM.16.M88.2 [R0+0x2e500], R12 ;  /* 0x02e5000c00007844 */ /* 0x0001e20000000100 */
[----:B------:R-:W-:Y:S01]  /*65f0*/  LOP3.LUT R9, R9, 0x80000, RZ, 0xfc, !PT ;  /* 0x0008000009097812 */ /* 0x000fe200078efcff */
[----:B------:R-:W-:Y:S01]  /*6600*/  UMOV UR13, UR57 ;  /* 0x00000039000d7c82 */ /* 0x000fe20008000000 */
[----:B------:R-:W-:Y:S01]  /*6610*/  LOP3.LUT R6, R8, 0x3fff, RZ, 0xc0, !PT ;  /* 0x00003fff08067812 */ /* 0x000fe200078ec0ff */
[----:B------:R1:W-:Y:S06]  /*6620*/  MEMBAR.ALL.CTA ;  /* 0x0000000000007992 */ /* 0x0003ec0000008000 */
[----:B-1----:R-:W1:Y:S01]  /*6630*/  FENCE.VIEW.ASYNC.S ;  /* 0x00000000000073c6 */ /* 0x002e620000000000 */
[----:B------:R-:W-:Y:S01]  /*6640*/  F2FP.BF16.F32.PACK_AB R45, R231, R46 ;  /* 0x0000002ee72d723e */ /* 0x000fe200000010ff */
[----:B------:R-:W-:Y:S01]  /*6650*/  VIADD R31, R9, 0x80 ;  /* 0x00000080091f7836 */ /* 0x000fe20000000000 */
[----:B------:R-:W-:Y:S01]  /*6660*/  F2FP.BF16.F32.PACK_AB R16, R7, R16 ;  /* 0x000000100710723e */ /* 0x000fe200000010ff */
[----:B------:R-:W-:Y:S01]  /*6670*/  VIADD R32, R9, 0x100 ;  /* 0x0000010009207836 */ /* 0x000fe20000000000 */
[----:B------:R-:W-:Y:S01]  /*6680*/  R2UR UR56, R6 ;  /* 0x00000000063872ca */ /* 0x000fe200000e0000 */
[----:B------:R-:W-:Y:S01]  /*6690*/  UMOV UR11, UR15 ;  /* 0x0000000f000b7c82 */ /* 0x000fe20008000000 */
[----:B------:R-:W-:Y:S01]  /*66a0*/  R2UR UR4, R31 ;  /* 0x000000001f0472ca */ /* 0x000fe200000e0000 */
[----:B------:R-:W-:Y:S01]  /*66b0*/  FFMA.FTZ R31, -R14, R14, 1 ;  /* 0x3f8000000e1f7423 */ /* 0x000fe2000001010e */
[----:B------:R-:W-:Y:S01]  /*66c0*/  FFMA.FTZ R14, -R18, R18, 1 ;  /* 0x3f800000120e7423 */ /* 0x000fe20000010112 */
[----:B------:R-:W-:Y:S01]  /*66d0*/  FMUL.FTZ R18, R48, R51 ;  /* 0x0000003330127220 */ /* 0x000fe20000410000 */
[----:B------:R-:W-:Y:S01]  /*66e0*/  R2UR UR5, R32 ;  /* 0x00000000200572ca */ /* 0x000fe200000e0000 */
[----:B------:R-:W-:-:S02]  /*66f0*/  VIADD R32, R9, 0x180 ;  /* 0x0000018009207836 */ /* 0x000fc40000000000 */
[----:B------:R-:W-:Y:S01]  /*6700*/  FMUL.FTZ R14, R14, R55 ;  /* 0x000000370e0e7220 */ /* 0x000fe20000410000 */
[----:B------:R-:W-:Y:S01]  /*6710*/  FMUL.FTZ R31, R31, R18 ;  /* 0x000000121f1f7220 */ /* 0x000fe20000410000 */
[----:B------:R-:W-:Y:S01]  /*6720*/  FFMA.FTZ R18, -R23, R23, 1 ;  /* 0x3f80000017127423 */ /* 0x000fe20000010117 */
[----:B------:R-:W-:Y:S01]  /*6730*/  FFMA.FTZ R23, -R24, R24, 1 ;  /* 0x3f80000018177423 */ /* 0x000fe20000010118 */
[----:B------:R-:W-:Y:S01]  /*6740*/  R2UR UR6, R32 ;  /* 0x00000000200672ca */ /* 0x000fe200000e0000 */
[----:B------:R-:W-:Y:S01]  /*6750*/  FFMA.FTZ R24, -R25, R25, 1 ;  /* 0x3f80000019187423 */ /* 0x000fe20000010119 */
[----:B------:R-:W-:Y:S01]  /*6760*/  FMUL.FTZ R25, R21, R218 ;  /* 0x000000da15197220 */ /* 0x000fe20000410000 */
[----:B------:R-:W-:Y:S01]  /*6770*/  FMUL.FTZ R32, R34, R219 ;  /* 0x000000db22207220 */ /* 0x000fe20000410000 */
[----:B------:R-:W-:Y:S01]  /*6780*/  F2FP.BF16.F32.PACK_AB R31, R31, R10 ;  /* 0x0000000a1f1f723e */ /* 0x000fe200000010ff */
[----:B------:R-:W-:Y:S01]  /*6790*/  FMUL.FTZ R24, R24, R33 ;  /* 0x0000002118187220 */ /* 0x000fe20000410000 */
[----:B------:R-:W-:Y:S01]  /*67a0*/  FMUL.FTZ R18, R18, R25 ;  /* 0x0000001912127220 */ /* 0x000fe20000410000 */
[----:B-1----:R-:W-:Y:S01]  /*67b0*/  BAR.SYNC.DEFER_BLOCKING 0x9, 0x100 ;  /* 0x0244000000007b1d */ /* 0x002fe20000010000 */
[----:B------:R-:W-:Y:S01]  /*67c0*/  FMUL.FTZ R23, R23, R32 ;  /* 0x0000002017177220 */ /* 0x000fe20000410000 */
[----:B------:R-:W-:Y:S01]  /*67d0*/  F2FP.BF16.F32.PACK_AB R17, R14, R17 ;  /* 0x000000110e11723e */ /* 0x000fe200000010ff */
[----:B------:R-:W-:Y:S01]  /*67e0*/  VIADD R7, R9, 0x10 ;  /* 0x0000001009077836 */ /* 0x000fe20000000000 */
[----:B------:R-:W-:Y:S01]  /*67f0*/  F2FP.BF16.F32.PACK_AB R20, R15, R20 ;  /* 0x000000140f14723e */ /* 0x000fe200000010ff */
[C---:B------:R-:W-:Y:S01]  /*6800*/  VIADD R8, R6.reuse, 0x180 ;  /* 0x0000018006087836 */ /* 0x040fe20000000000 */
[----:B------:R-:W-:Y:S01]  /*6810*/  R2UR UR58, R9 ;  /* 0x00000000093a72ca */ /* 0x000fe200000e0000 */
[----:B------:R-:W-:Y:S01]  /*6820*/  UMOV UR12, UR56 ;  /* 0x00000038000c7c82 */ /* 0x000fe20008000000 */
[----:B------:R-:W-:Y:S01]  /*6830*/  F2FP.BF16.F32.PACK_AB R21, R23, R18 ;  /* 0x000000121715723e */ /* 0x000fe200000010ff */
[----:B------:R-:W-:Y:S01]  /*6840*/  UMOV UR14, UR4 ;  /* 0x00000004000e7c82 */ /* 0x000fe20008000000 */
[----:B------:R-:W-:Y:S01]  /*6850*/  F2FP.BF16.F32.PACK_AB R22, R5, R22 ;  /* 0x000000160516723e */ /* 0x000fe200000010ff */
[----:B------:R-:W-:Y:S01]  /*6860*/  VIADD R5, R9, 0x200 ;  /* 0x0000020009057836 */ /* 0x000fe20000000000 */
[----:B------:R-:W-:Y:S01]  /*6870*/  F2FP.BF16.F32.PACK_AB R23, R223, R24 ;  /* 0x00000018df17723e */ /* 0x000fe200000010ff */
[----:B------:R-:W-:Y:S01]  /*6880*/  UMOV UR10, UR14 ;  /* 0x0000000e000a7c82 */ /* 0x000fe20008000000 */
[----:B------:R-:W-:Y:S01]  /*6890*/  UMOV UR16, UR56 ;  /* 0x0000003800107c82 */ /* 0x000fe20008000000 */
[----:B------:R-:W-:Y:S01]  /*68a0*/  UMOV UR17, UR57 ;  /* 0x0000003900117c82 */ /* 0x000fe20008000000 */
[----:B------:R-:W-:Y:S01]  /*68b0*/  R2UR UR7, R5 ;  /* 0x00000000050772ca */ /* 0x000fe200000e0000 */
[----:B------:R-:W-:Y:S01]  /*68c0*/  UMOV UR18, UR6 ;  /* 0x0000000600127c82 */ /* 0x000fe20008000000 */
[----:B------:R-:W-:Y:S01]  /*68d0*/  UMOV UR9, UR19 ;  /* 0x0000001300097c82 */ /* 0x000fe20008000000 */
[----:B------:R-:W-:Y:S01]  /*68e0*/  UMOV UR8, UR18 ;  /* 0x0000001200087c82 */ /* 0x000fe20008000000 */
[C---:B------:R-:W-:Y:S01]  /*68f0*/  VIADD R5, R6.reuse, 0x80 ;  /* 0x0000008006057836 */ /* 0x040fe20000000000 */
[----:B------:R-:W-:Y:S01]  /*6900*/  R2UR UR46, R7 ;  /* 0x00000000072e72ca */ /* 0x000fe200000e0000 */
[----:B------:R-:W-:Y:S01]  /*6910*/  VIADD R7, R9, 0x110 ;  /* 0x0000011009077836 */ /* 0x000fe20000000000 */
[----:B------:R-:W-:Y:S01]  /*6920*/  MOV R11, UR59 ;  /* 0x0000003b000b7c02 */ /* 0x000fe20008000f00 */
[----:B------:R-:W-:Y:S01]  /*6930*/  STSM.16.M88.2 [R0+0x2ed00], R44 ;  /* 0x02ed002c00007844 */ /* 0x000fe20000000100 */
[----:B------:R-:W-:Y:S01]  /*6940*/  R2UR UR44, R5 ;  /* 0x00000000052c72ca */ /* 0x000fe200000e0000 */
[----:B------:R-:W-:Y:S01]  /*6950*/  VIADD R5, R9, 0x90 ;  /* 0x0000009009057836 */ /* 0x000fe20000000000 */
[----:B------:R-:W-:Y:S01]  /*6960*/  R2UR UR54, R7 ;  /* 0x00000000073672ca */ /* 0x000fe200000e0000 */
[----:B------:R-:W-:Y:S01]  /*6970*/  STSM.16.M88.2 [R0+0x2f500], R30 ;  /* 0x02f5001e00007844 */ /* 0x000fe20000000100 */
[----:B------:R-:W-:Y:S01]  /*6980*/  MOV R10, UR58 ;  /* 0x0000003a000a7c02 */ /* 0x000fe20008000f00 */
[----:B------:R-:W-:Y:S01]  /*6990*/  UMOV UR53, UR45 ;  /* 0x0000002d00357c82 */ /* 0x000fe20008000000 */
[----:B------:R-:W-:Y:S01]  /*69a0*/  R2UR UR4, R5 ;  /* 0x00000000050472ca */ /* 0x000fe200000e0000 */
[----:B------:R1:W-:Y:S01]  /*69b0*/  STSM.16.M88.2 [R0+0x2fd00], R16 ;  /* 0x02fd001000007844 */ /* 0x0003e20000000100 */
[C---:B------:R-:W-:Y:S01]  /*69c0*/  VIADD R5, R9.reuse, 0x190 ;  /* 0x0000019009057836 */ /* 0x040fe20000000000 */
[----:B------:R-:W-:Y:S01]  /*69d0*/  UMOV UR49, UR45 ;  /* 0x0000002d00317c82 */ /* 0x000fe20008000000 */
[----:B------:R-:W-:Y:S01]  /*69e0*/  UMOV UR41, UR45 ;  /* 0x0000002d00297c82 */ /* 0x000fe20008000000 */
[----:B------:R2:W-:Y:S01]  /*69f0*/  STSM.16.M88.2 [R0+0x30500], R20 ;  /* 0x0305001400007844 */ /* 0x0005e20000000100 */
[----:B------:R-:W-:Y:S01]  /*6a00*/  VIADD R7, R9, 0x20 ;  /* 0x0000002009077836 */ /* 0x000fe20000000000 */
[----:B------:R-:W-:Y:S01]  /*6a10*/  R2UR UR50, R5 ;  /* 0x00000000053272ca */ /* 0x000fe200000e0000 */
[----:B------:R-:W-:Y:S01]  /*6a20*/  VIADD R5, R9, 0x210 ;  /* 0x0000021009057836 */ /* 0x000fe20000000000 */
[----:B------:R4:W-:Y:S01]  /*6a30*/  STSM.16.M88.2 [R0+0x30d00], R22 ;  /* 0x030d001600007844 */ /* 0x0009e20000000100 */
[----:B------:R-:W-:Y:S01]  /*6a40*/  WARPGROUP.ARRIVE ;  /* 0x00000000000079c5 */ /* 0x000fe20000000000 */
[----:B------:R-:W-:Y:S01]  /*6a50*/  UMOV UR52, UR44 ;  /* 0x0000002c00347c82 */ /* 0x000fe20008000000 */
[----:B------:R-:W-:Y:S01]  /*6a60*/  UMOV UR48, UR44 ;  /* 0x0000002c00307c82 */ /* 0x000fe20008000000 */
[----:B------:R-:W-:Y:S01]  /*6a70*/  R2UR UR42, R5 ;  /* 0x00000000052a72ca */ /* 0x000fe200000e0000 */
[----:B------:R-:W-:Y:S01]  /*6a80*/  UMOV UR40, UR44 ;  /* 0x0000002c00287c82 */ /* 0x000fe20008000000 */
[----:B------:R-:W-:Y:S01]  /*6a90*/  VIADD R5, R6, 0x100 ;  /* 0x0000010006057836 */ /* 0x000fe20000000000 */
[----:B------:R-:W-:Y:S01]  /*6aa0*/  HGMMA.64x16x16.F32.BF16 R136, gdesc[UR56].tnspA.tnspB, R136 ;  /* 0x60200000388879f0 */ /* 0x000fe20008701888 */
[----:B------:R-:W-:Y:S01]  /*6ab0*/  R2UR UR26, R7 ;  /* 0x00000000071a72ca */ /* 0x000fe200000e0000 */
[----:B------:R-:W-:Y:S01]  /*6ac0*/  VIADD R7, R9, 0x120 ;  /* 0x0000012009077836 */ /* 0x000fe20000000000 */
[----:B------:R-:W-:Y:S01]  /*6ad0*/  UMOV UR37, UR25 ;  /* 0x0000001900257c82 */ /* 0x000fe20008000000 */
[----:B------:R-:W-:Y:S01]  /*6ae0*/  HGMMA.64x16x16.F32.BF16 R152, gdesc[UR12].tnspA.tnspB, R152 ;  /* 0x602000000c9879f0 */ /* 0x000fe20008701898 */
[----:B------:R-:W-:Y:S01]  /*6af0*/  UMOV UR12, UR56 ;  /* 0x00000038000c7c82 */ /* 0x000fe20008000000 */
[----:B------:R-:W-:Y:S01]  /*6b00*/  UMOV UR13, UR57 ;  /* 0x00000039000d7c82 */ /* 0x000fe20008000000 */
[----:B------:R-:W-:Y:S01]  /*6b10*/  UMOV UR14, UR5 ;  /* 0x00000005000e7c82 */ /* 0x000fe20008000000 */
[----:B------:R-:W-:Y:S01]  /*6b20*/  UMOV UR15, 0x40 ;  /* 0x00000040000f7882 */ /* 0x000fe20000000000 */
[----:B------:R-:W-:Y:S01]  /*6b30*/  R2UR UR24, R5 ;  /* 0x00000000051872ca */ /* 0x000fe200000e0000 */
[----:B------:R-:W-:Y:S01]  /*6b40*/  HGMMA.64x16x16.F32.BF16 R168, gdesc[UR12].tnspA.tnspB, R168 ;  /* 0x602000000ca879f0 */ /* 0x000fe200087018a8 */
[----:B------:R-:W-:Y:S01]  /*6b50*/  VIADD R5, R9, 0xa0 ;  /* 0x000000a009057836 */ /* 0x000fe20000000000 */
[----:B------:R-:W-:Y:S01]  /*6b60*/  R2UR UR34, R7 ;  /* 0x00000000072272ca */ /* 0x000fe200000e0000 */
        /* <DEDUP_REMOVED lines=13> */
[----:B------:R-:W-:Y:S01]  /*6c40*/  R2UR UR38, R5 ;  /* 0x00000000052672ca */ /* 0x000fe200000e0000 */
[----:B------:R-:W-:Y:S01]  /*6c50*/  VIADD R5, R9, 0x1a0 ;  /* 0x000001a009057836 */ /* 0x000fe20000000000 */
[----:B------:R-:W-:Y:S01]  /*6c60*/  UMOV UR36, UR24 ;  /* 0x0000001800247c82 */ /* 0x000fe20008000000 */
[----:B------:R-:W-:Y:S01]  /*6c70*/  UMOV UR32, UR24 ;  /* 0x0000001800207c82 */ /* 0x000fe20008000000 */
[----:B------:R-:W-:Y:S01]  /*6c80*/  UMOV UR28, UR24 ;  /* 0x00000018001c7c82 */ /* 0x000fe20008000000 */
[----:B------:R-:W-:Y:S01]  /*6c90*/  UMOV UR29, UR25 ;  /* 0x00000019001d7c82 */ /* 0x000fe20008000000 */
[----:B------:R-:W-:Y:S01]  /*6ca0*/  R2UR UR30, R5 ;  /* 0x00000000051e72ca */ /* 0x000fe200000e0000 */
[----:B------:R-:W-:Y:S01]  /*6cb0*/  VIADD R5, R9, 0x220 ;  /* 0x0000022009057836 */ /* 0x000fe20000000000 */
[----:B------:R-:W-:Y:S01]  /*6cc0*/  UMOV UR20, UR24 ;  /* 0x0000001800147c82 */ /* 0x000fe20008000000 */
[----:B------:R-:W-:Y:S01]  /*6cd0*/  UMOV UR21, UR25 ;  /* 0x0000001900157c82 */ /* 0x000fe20008000000 */
[----:B------:R-:W-:Y:S01]  /*6ce0*/  VIADD R7, R225, 0x2ed00 ;  /* 0x0002ed00e1077836 */ /* 0x000fe20000000000 */
[----:B------:R-:W-:Y:S01]  /*6cf0*/  UMOV UR56, UR18 ;  /* 0x0000001200387c82 */ /* 0x000fe20008000000 */
[----:B------:R-:W-:Y:S01]  /*6d00*/  R2UR UR22, R5 ;  /* 0x00000000051672ca */ /* 0x000fe200000e0000 */
[----:B------:R-:W-:Y:S01]  /*6d10*/  IMAD R5, R3, 0x2800, R225 ;  /* 0x0000280003057824 */ /* 0x000fe200078e02e1 */
[----:B------:R-:W-:Y:S01]  /*6d20*/  UMOV UR12, UR14 ;  /* 0x0000000e000c7c82 */ /* 0x000fe20008000000 */
[C---:B0-----:R-:W-:Y:S01]  /*6d30*/  VIADD R13, R9.reuse, 0x30 ;  /* 0x00000030090d7836 */ /* 0x041fe20000000000 */
[----:B------:R-:W-:Y:S01]  /*6d40*/  SHF.R.U32.HI R7, RZ, 0x4, R7 ;  /* 0x00000004ff077819 */ /* 0x000fe20000011607 */
[----:B------:R-:W-:Y:S01]  /*6d50*/  VIADD R25, R9, 0xb0 ;  /* 0x000000b009197836 */ /* 0x000fe20000000000 */
[----:B------:R-:W-:Y:S01]  /*6d60*/  SHF.R.U32.HI R5, RZ, 0x4, R5 ;  /* 0x00000004ff057819 */ /* 0x000fe20000011605 */
[----:B------:R-:W-:Y:S01]  /*6d70*/  UMOV UR57, UR19 ;  /* 0x0000001300397c82 */ /* 0x000fe20008000000 */
[----:B------:R-:W-:Y:S01]  /*6d80*/  MOV R12, UR56 ;  /* 0x00000038000c7c02 */ /* 0x000fe20008000f00 */
[----:B------:R-:W-:Y:S01]  /*6d90*/  UMOV UR56, UR12 ;  /* 0x0000000c00387c82 */ /* 0x000fe20008000000 */
[----:B------:R-:W-:Y:S01]  /*6da0*/  R2UR UR6, R25 ;  /* 0x00000000190672ca */ /* 0x000fe200000e0000 */
[----:B------:R-:W-:Y:S01]  /*6db0*/  VIADD R25, R9, 0x130 ;  /* 0x0000013009197836 */ /* 0x000fe20000000000 */
[----:B------:R-:W-:Y:S01]  /*6dc0*/  MOV R15, UR58 ;  /* 0x0000003a000f7c02 */ /* 0x000fe20008000f00 */
[----:B------:R-:W-:Y:S01]  /*6dd0*/  UMOV UR58, UR10 ;  /* 0x0000000a003a7c82 */ /* 0x000fe20008000000 */
[----:B------:R-:W-:Y:S01]  /*6de0*/  HGMMA.64x16x16.F32.BF16 R136, gdesc[UR44].tnspA.tnspB, R136 ;  /* 0x602000002c8879f0 */ /* 0x000fe20008701888 */
[----:B------:R-:W-:Y:S01]  /*6df0*/  UMOV UR13, UR15 ;  /* 0x0000000f000d7c82 */ /* 0x000fe20008000000 */
[----:B------:R-:W-:Y:S01]  /*6e00*/  R2UR UR10, R25 ;  /* 0x00000000190a72ca */ /* 0x000fe200000e0000 */
[----:B------:R-:W-:Y:S01]  /*6e10*/  UMOV UR7, 0x40 ;  /* 0x0000004000077882 */ /* 0x000fe20000000000 */
[----:B------:R-:W-:Y:S01]  /*6e20*/  HGMMA.64x16x16.F32.BF16 R152, gdesc[UR16].tnspA.tnspB, R152 ;  /* 0x60200000109879f0 */ /* 0x000fe20008701898 */
[----:B------:R-:W-:Y:S01]  /*6e30*/  R2UR UR16, R8 ;  /* 0x00000000081072ca */ /* 0x000fe200000e0000 */
[----:B------:R-:W-:Y:S01]  /*6e40*/  UMOV UR17, 0x40000040 ;  /* 0x4000004000117882 */ /* 0x000fe20000000000 */
[----:B------:R-:W-:Y:S01]  /*6e50*/  R2UR UR18, R13 ;  /* 0x000000000d1272ca */ /* 0x000fe200000e0000 */
[----:B------:R-:W-:Y:S01]  /*6e60*/  UMOV UR19, 0x40 ;  /* 0x0000004000137882 */ /* 0x000fe20000000000 */
[----:B------:R-:W-:Y:S01]  /*6e70*/  LOP3.LUT R8, R7, 0x3fff, RZ, 0xc0, !PT ;  /* 0x00003fff07087812 */ /* 0x000fe200078ec0ff */
[----:B------:R-:W-:Y:S01]  /*6e80*/  HGMMA.64x16x16.F32.BF16 R168, gdesc[UR52].tnspA.tnspB, R168 ;  /* 0x6020000034a879f0 */ /* 0x000fe200087018a8 */
[----:B------:R-:W-:Y:S01]  /*6e90*/  VIADD R7, R9, 0x1b0 ;  /* 0x000001b009077836 */ /* 0x000fe20000000000 */
[----:B------:R-:W-:Y:S01]  /*6ea0*/  LOP3.LUT R13, R5, 0x3fff, RZ, 0xc0, !PT ;  /* 0x00003fff050d7812 */ /* 0x000fe200078ec0ff */
[----:B------:R-:W-:Y:S01]  /*6eb0*/  VIADD R9, R9, 0x230 ;  /* 0x0000023009097836 */ /* 0x000fe20000000000 */
[----:B------:R-:W-:Y:S01]  /*6ec0*/  HGMMA.64x16x16.F32.BF16 R184, gdesc[UR48].tnspA.tnspB, R184 ;  /* 0x6020000030b879f0 */ /* 0x000fe200087018b8 */
[----:B-1----:R-:W-:Y:S01]  /*6ed0*/  MOV R16, UR59 ;  /* 0x0000003b00107c02 */ /* 0x002fe20008000f00 */
[----:B------:R-:W-:Y:S01]  /*6ee0*/  UMOV UR59, UR11 ;  /* 0x0000000b003b7c82 */ /* 0x000fe20008000000 */
[----:B------:R-:W-:Y:S01]  /*6ef0*/  R2UR UR12, R13 ;  /* 0x000000000d0c72ca */ /* 0x000fe200000e0000 */
[----:B------:R-:W-:Y:S01]  /*6f00*/  UMOV UR52, UR8 ;  /* 0x0000000800347c82 */ /* 0x000fe20008000000 */
[----:B------:R-:W-:Y:S01]  /*6f10*/  R2UR UR14, R7 ;  /* 0x00000000070e72ca */ /* 0x000fe200000e0000 */
[----:B------:R-:W-:Y:S01]  /*6f20*/  HGMMA.64x16x16.F32.BF16 R200, gdesc[UR40].tnspA.tnspB, R200 ;  /* 0x6020000028c879f0 */ /* 0x000fe200087018c8 */
[----:B------:R-:W-:Y:S01]  /*6f30*/  MOV R14, UR57 ;  /* 0x00000039000e7c02 */ /* 0x000fe20008000f00 */
[----:B------:R-:W-:Y:S01]  /*6f40*/  UMOV UR53, UR9 ;  /* 0x0000000900357c82 */ /* 0x000fe20008000000 */
[----:B------:R-:W-:Y:S01]  /*6f50*/  MOV R17, UR56 ;  /* 0x0000003800117c02 */ /* 0x000fe20008000f00 */
[----:B------:R-:W-:Y:S01]  /*6f60*/  UMOV UR4, UR16 ;  /* 0x0000001000047c82 */ /* 0x000fe20008000000 */
[----:B------:R-:W-:Y:S01]  /*6f70*/  UMOV UR5, UR17 ;  /* 0x0000001100057c82 */ /* 0x000fe20008000000 */
[----:B------:R-:W-:Y:S01]  /*6f80*/  UMOV UR57, UR13 ;  /* 0x0000000d00397c82 */ /* 0x000fe20008000000 */
[----:B------:R-:W-:Y:S01]  /*6f90*/  UMOV UR8, UR16 ;  /* 0x0000001000087c82 */ /* 0x000fe20008000000 */
[----:B------:R-:W-:Y:S01]  /*6fa0*/  UMOV UR9, UR17 ;  /* 0x0000001100097c82 */ /* 0x000fe20008000000 */
[----:B------:R-:W-:Y:S01]  /*6fb0*/  UMOV UR11, 0x40 ;  /* 0x00000040000b7882 */ /* 0x000fe20000000000 */
[----:B------:R-:W-:Y:S01]  /*6fc0*/  UMOV UR56, UR12 ;  /* 0x0000000c00387c82 */ /* 0x000fe20008000000 */
[----:B--2---:R-:W-:Y:S01]  /*6fd0*/  MOV R21, UR55 ;  /* 0x0000003700157c02 */ /* 0x004fe20008000f00 */
[----:B------:R-:W-:Y:S01]  /*6fe0*/  UMOV UR12, UR16 ;  /* 0x00000010000c7c82 */ /* 0x000fe20008000000 */
[----:B----4-:R-:W-:Y:S01]  /*6ff0*/  MOV R22, UR54 ;  /* 0x0000003600167c02 */ /* 0x010fe20008000f00 */
[----:B------:R-:W-:Y:S01]  /*7000*/  UMOV UR13, UR17 ;  /* 0x00000011000d7c82 */ /* 0x000fe20008000000 */
[----:B------:R-:W-:Y:S01]  /*7010*/  MOV R23, UR53 ;  /* 0x0000003500177c02 */ /* 0x000fe20008000f00 */
[----:B------:R-:W-:Y:S01]  /*7020*/  UMOV UR15, 0x40 ;  /* 0x00000040000f7882 */ /* 0x000fe20000000000 */
[----:B------:R-:W-:Y:S01]  /*7030*/  MOV R24, UR52 ;  /* 0x0000003400187c02 */ /* 0x000fe20008000f00 */
[----:B------:R-:W-:Y:S01]  /*7040*/  UMOV UR52, UR16 ;  /* 0x0000001000347c82 */ /* 0x000fe20008000000 */
[----:B------:R-:W-:Y:S01]  /*7050*/  UMOV UR53, UR17 ;  /* 0x0000001100357c82 */ /* 0x000fe20008000000 */
[----:B------:R-:W-:Y:S01]  /*7060*/  UMOV UR55, 0x40 ;  /* 0x0000004000377882 */ /* 0x000fe20000000000 */
[----:B------:R-:W-:Y:S01]  /*7070*/  LOP3.LUT R5, R8, 0x400000, RZ, 0xfc, !PT ;  /* 0x0040000008057812 */ /* 0x000fe200078efcff */
[----:B------:R-:W-:Y:S01]  /*7080*/  VIADD R7, R13, 0x80 ;  /* 0x000000800d077836 */ /* 0x000fe20000000000 */
[----:B------:R-:W-:Y:S01]  /*7090*/  MOV R19, UR59 ;  /* 0x0000003b00137c02 */ /* 0x000fe20008000f00 */
[----:B------:R-:W-:Y:S01]  /*70a0*/  UMOV UR59, 0x8 ;  /* 0x00000008003b7882 */ /* 0x000fe20000000000 */
[----:B------:R-:W-:Y:S01]  /*70b0*/  MOV R20, UR58 ;  /* 0x0000003a00147c02 */ /* 0x000fe20008000f00 */
[----:B------:R-:W-:Y:S01]  /*70c0*/  IMAD.U32 R223, RZ, RZ, UR59 ;  /* 0x0000003bffdf7e24 */ /* 0x000fe2000f8e00ff */
[----:B------:R-:W-:Y:S01]  /*70d0*/  MOV R18, UR57 ;  /* 0x0000003900127c02 */ /* 0x000fe20008000f00 */
[----:B------:R-:W-:Y:S01]  /*70e0*/  UMOV UR57, 0x40000040 ;  /* 0x4000004000397882 */ /* 0x000fe20000000000 */
[----:B------:R-:W-:Y:S01]  /*70f0*/  VIADD R4, R4, 0xffff0000 ;  /* 0xffff000004047836 */ /* 0x000fe20000000000 */
[----:B------:R-:W-:Y:S01]  /*7100*/  LOP3.LUT R8, R8, 0x80000, RZ, 0xfc, !PT ;  /* 0x0008000008087812 */ /* 0x000fe200078efcff */
[----:B------:R-:W-:Y:S01]  /*7110*/  HGMMA.64x16x16.F32.BF16 R136, gdesc[UR24].tnspA.tnspB, R136 ;  /* 0x60200000188879f0 */ /* 0x000fe20008701888 */
[----:B------:R-:W-:-:S02]  /*7120*/  UMOV UR25, 0x40000040 ;  /* 0x4000004000197882 */ /* 0x000fc40000000000 */
[----:B------:R-:W-:Y:S01]  /*7130*/  SHF.R.U32.HI R4, RZ, 0x4, R4 ;  /* 0x00000004ff047819 */ /* 0x000fe20000011604 */
[----:B------:R-:W-:Y:S04]  /*7140*/  HGMMA.64x16x16.F32.BF16 R152, gdesc[UR36].tnspA.tnspB, R152 ;  /* 0x60200000249879f0 */ /* 0x000fe80008701898 */
[----:B------:R-:W-:Y:S01]  /*7150*/  HGMMA.64x16x16.F32.BF16 R168, gdesc[UR32].tnspA.tnspB, R168 ;  /* 0x6020000020a879f0 */ /* 0x000fe200087018a8 */
[----:B------:R-:W-:-:S03]  /*7160*/  UMOV UR33, UR25 ;  /* 0x0000001900217c82 */ /* 0x000fc60008000000 */
[----:B------:R-:W-:Y:S01]  /*7170*/  HGMMA.64x16x16.F32.BF16 R184, gdesc[UR28].tnspA.tnspB, R184 ;  /* 0x602000001cb879f0 */ /* 0x000fe200087018b8 */
[----:B------:R-:W-:-:S03]  /*7180*/  UMOV UR29, UR25 ;  /* 0x00000019001d7c82 */ /* 0x000fc60008000000 */
[----:B------:R-:W-:Y:S01]  /*7190*/  HGMMA.64x16x16.F32.BF16 R200, gdesc[UR20].tnspA.tnspB, R200 ;  /* 0x6020000014c879f0 */ /* 0x000fe200087018c8 */
[----:B------:R-:W-:Y:S01]  /*71a0*/  R2UR UR20, R9 ;  /* 0x00000000091472ca */ /* 0x000fe200000e0000 */
[C---:B------:R-:W-:Y:S01]  /*71b0*/  VIADD R9, R5.reuse, 0x80 ;  /* 0x0000008005097836 */ /* 0x040fe20000000000 */
[----:B------:R-:W-:-:S11]  /*71c0*/  R2UR UR21, R5 ;  /* 0x00000000051572ca */ /* 0x000fd600000e0000 */
[----:B------:R-:W-:Y:S02]  /*71d0*/  UMOV UR54, UR20 ;  /* 0x0000001400367c82 */ /* 0x000fe40008000000 */
[----:B------:R-:W-:Y:S01]  /*71e0*/  UMOV UR58, UR21 ;  /* 0x00000015003a7c82 */ /* 0x000fe20008000000 */
[----:B------:R-:W-:Y:S01]  /*71f0*/  UMOV UR21, UR25 ;  /* 0x0000001900157c82 */ /* 0x000fe20008000000 */
[----:B------:R-:W-:Y:S01]  /*7200*/  IMAD.U32 R222, RZ, RZ, UR58 ;  /* 0x0000003affde7e24 */ /* 0x000fe2000f8e00ff */
[----:B------:R-:W-:Y:S01]  /*7210*/  HGMMA.64x16x16.F32.BF16 R136, gdesc[UR16].tnspA.tnspB, R136 ;  /* 0x60200000108879f0 */ /* 0x000fe20008701888 */
[----:B------:R-:W-:-:S03]  /*7220*/  UMOV UR17, 0x40000040 ;  /* 0x4000004000117882 */ /* 0x000fc60000000000 */
[----:B------:R-:W-:Y:S01]  /*7230*/  HGMMA.64x16x16.F32.BF16 R152, gdesc[UR4].tnspA.tnspB, R152 ;  /* 0x60200000049879f0 */ /* 0x000fe20008701898 */
[----:B------:R-:W-:Y:S01]  /*7240*/  R2UR UR4, R7 ;  /* 0x00000000070472ca */ /* 0x000fe200000e0000 */
[----:B------:R-:W-:Y:S01]  /*7250*/  VIADD R7, R13, 0x100 ;  /* 0x000001000d077836 */ /* 0x000fe20000000000 */
[----:B------:R-:W-:Y:S01]  /*7260*/  R2UR UR5, R9 ;  /* 0x00000000090572ca */ /* 0x000fe200000e0000 */
[----:B------:R-:W-:Y:S01]  /*7270*/  VIADD R9, R5, 0x100 ;  /* 0x0000010005097836 */ /* 0x000fe20000000000 */
[----:B------:R-:W-:Y:S01]  /*7280*/  HGMMA.64x16x16.F32.BF16 R168, gdesc[UR8].tnspA.tnspB, R168 ;  /* 0x6020000008a879f0 */ /* 0x000fe200087018a8 */
[----:B------:R-:W-:Y:S01]  /*7290*/  UMOV UR8, UR54 ;  /* 0x0000003600087c82 */ /* 0x000fe20008000000 */
[----:B------:R-:W-:Y:S02]  /*72a0*/  UMOV UR9, UR55 ;  /* 0x0000003700097c82 */ /* 0x000fe40008000000 */
[----:B------:R-:W-:Y:S01]  /*72b0*/  HGMMA.64x16x16.F32.BF16 R184, gdesc[UR12].tnspA.tnspB, R184 ;  /* 0x602000000cb879f0 */ /* 0x000fe200087018b8 */
[----:B------:R-:W-:-:S03]  /*72c0*/  UMOV UR13, UR17 ;  /* 0x00000011000d7c82 */ /* 0x000fc60008000000 */
[----:B------:R-:W-:Y:S01]  /*72d0*/  HGMMA.64x16x16.F32.BF16 R200, gdesc[UR52].tnspA.tnspB, R200, gsb0 ;  /* 0x6020000034c879f0 */ /* 0x000fe200080018c8 */
[----:B------:R0:W-:Y:S06]  /*72e0*/  MEMBAR.ALL.CTA ;  /* 0x0000000000007992 */ /* 0x0001ec0000008000 */
[----:B0-----:R-:W0:Y:S01]  /*72f0*/  FENCE.VIEW.ASYNC.S ;  /* 0x00000000000073c6 */ /* 0x001e220000000000 */
[----:B------:R-:W-:Y:S02]  /*7300*/  R2UR UR52, R24 ;  /* 0x00000000183472ca */ /* 0x000fe400000e0000 */
[----:B------:R-:W-:-:S02]  /*7310*/  R2UR UR53, R23 ;  /* 0x00000000173572ca */ /* 0x000fc400000e0000 */
[----:B------:R-:W-:Y:S02]  /*7320*/  R2UR UR54, R22 ;  /* 0x00000000163672ca */ /* 0x000fe400000e0000 */
[----:B------:R-:W-:-:S07]  /*7330*/  R2UR UR55, R21 ;  /* 0x00000000153772ca */ /* 0x000fce00000e0000 */
[----:B------:R-:W-:Y:S02]  /*7340*/  UMOV UR44, UR52 ;  /* 0x00000034002c7c82 */ /* 0x000fe40008000000 */
[----:B------:R-:W-:Y:S01]  /*7350*/  UMOV UR45, UR53 ;  /* 0x00000035002d7c82 */ /* 0x000fe20008000000 */
[----:B0-----:R-:W-:Y:S06]  /*7360*/  BAR.SYNC.DEFER_BLOCKING 0x9, 0x100 ;  /* 0x0244000000007b1d */ /* 0x001fec0000010000 */
[----:B------:R-:W-:-:S06]  /*7370*/  WARPGROUP.ARRIVE ;  /* 0x00000000000079c5 */ /* 0x000fcc0000000000 */
[----:B------:R-:W-:Y:S01]  /*7380*/  HGMMA.64x64x16.F32.BF16 R24, gdesc[UR56].tnspA, RZ, !UPT ;  /* 0x20e00000381879f0 */ /* 0x000fe2000c7018ff */
[----:B------:R-:W-:Y:S01]  /*7390*/  UMOV UR56, UR4 ;  /* 0x0000000400387c82 */ /* 0x000fe20008000000 */
[----:B------:R-:W-:Y:S01]  /*73a0*/  UMOV UR57, 0x40000040 ;  /* 0x4000004000397882 */ /* 0x000fe20000000000 */
[----:B------:R-:W-:Y:S01]  /*73b0*/  UMOV UR58, UR5 ;  /* 0x00000005003a7c82 */ /* 0x000fe20008000000 */
[----:B------:R-:W-:Y:S01]  /*73c0*/  UMOV UR59, 0x8 ;  /* 0x00000008003b7882 */ /* 0x000fe20000000000 */
[----:B------:R-:W-:Y:S01]  /*73d0*/  IMAD.U32 R220, RZ, RZ, UR58 ;  /* 0x0000003affdc7e24 */ /* 0x000fe2000f8e00ff */
[----:B------:R-:W-:Y:S01]  /*73e0*/  R2UR UR4, R7 ;  /* 0x00000000070472ca */ /* 0x000fe200000e0000 */
[----:B------:R-:W-:Y:S01]  /*73f0*/  IMAD.U32 R221, RZ, RZ, UR59 ;  /* 0x0000003bffdd7e24 */ /* 0x000fe2000f8e00ff */
[----:B------:R-:W-:Y:S01]  /*7400*/  R2UR UR5, R9 ;  /* 0x00000000090572ca */ /* 0x000fe200000e0000 */
[----:B------:R-:W-:Y:S02]  /*7410*/  VIADD R7, R13, 0x180 ;  /* 0x000001800d077836 */ /* 0x000fe40000000000 */
[----:B------:R-:W-:-:S02]  /*7420*/  VIADD R9, R5, 0x180 ;  /* 0x0000018005097836 */ /* 0x000fc40000000000 */
[----:B------:R-:W-:Y:S01]  /*7430*/  VIADD R5, R5, 0x200 ;  /* 0x0000020005057836 */ /* 0x000fe20000000000 */
[----:B------:R-:W-:Y:S01]  /*7440*/  HGMMA.64x64x16.F32.BF16 R24, gdesc[UR56].tnspA, R24 ;  /* 0x20e00000381879f0 */ /* 0x000fe20008701818 */
[----:B------:R-:W-:Y:S02]  /*7450*/  R2UR UR59, R19 ;  /* 0x00000000133b72ca */ /* 0x000fe400000e0000 */
[----:B------:R-:W-:Y:S02]  /*7460*/  R2UR UR58, R20 ;  /* 0x00000000143a72ca */ /* 0x000fe400000e0000 */
[----:B------:R-:W-:Y:S02]  /*7470*/  R2UR UR57, R18 ;  /* 0x00000000123972ca */ /* 0x000fe400000e0000 */
[----:B------:R-:W-:-:S07]  /*7480*/  R2UR UR56, R17 ;  /* 0x00000000113872ca */ /* 0x000fce00000e0000 */
        /* <DEDUP_REMOVED lines=9> */
[----:B------:R-:W-:Y:S01]  /*7520*/  R2UR UR4, R7 ;  /* 0x00000000070472ca */ /* 0x000fe200000e0000 */
[----:B------:R-:W-:Y:S01]  /*7530*/  IMAD.U32 R219, RZ, RZ, UR59 ;  /* 0x0000003bffdb7e24 */ /* 0x000fe2000f8e00ff */
[----:B------:R-:W-:Y:S01]  /*7540*/  R2UR UR5, R9 ;  /* 0x00000000090572ca */ /* 0x000fe200000e0000 */
[----:B------:R-:W-:-:S02]  /*7550*/  VIADD R7, R13, 0x200 ;  /* 0x000002000d077836 */ /* 0x000fc40000000000 */
[----:B------:R-:W-:Y:S01]  /*7560*/  VIADD R9, R8, 0x210 ;  /* 0x0000021008097836 */ /* 0x000fe20000000000 */
[----:B------:R-:W-:Y:S01]  /*7570*/  HGMMA.64x64x16.F32.BF16 R24, gdesc[UR56].tnspA, R24 ;  /* 0x20e00000381879f0 */ /* 0x000fe20008701818 */
[----:B------:R-:W-:-:S06]  /*7580*/  R2UR UR59, R16 ;  /* 0x00000000103b72ca */ /* 0x000fcc00000e0000 */
[----:B------:R-:W-:Y:S01]  /*7590*/  UMOV UR56, UR4 ;  /* 0x0000000400387c82 */ /* 0x000fe20008000000 */
[----:B------:R-:W-:Y:S01]  /*75a0*/  R2UR UR58, R15 ;  /* 0x000000000f3a72ca */ /* 0x000fe200000e0000 */
[----:B------:R-:W-:Y:S01]  /*75b0*/  UMOV UR57, 0x40000040 ;  /* 0x4000004000397882 */ /* 0x000fe20000000000 */
[----:B------:R-:W-:Y:S01]  /*75c0*/  R2UR UR4, R5 ;  /* 0x00000000050472ca */ /* 0x000fe200000e0000 */
[----:B------:R-:W-:-:S03]  /*75d0*/  VIADD R5, R6, 0x400 ;  /* 0x0000040006057836 */ /* 0x000fc60000000000 */
[----:B------:R-:W-:Y:S01]  /*75e0*/  UMOV UR49, UR59 ;  /* 0x0000003b00317c82 */ /* 0x000fe20008000000 */
[----:B------:R-:W-:-:S06]  /*75f0*/  UMOV UR59, 0x8 ;  /* 0x00000008003b7882 */ /* 0x000fcc0000000000 */
[----:B------:R-:W-:Y:S01]  /*7600*/  UMOV UR48, UR58 ;  /* 0x0000003a00307c82 */ /* 0x000fe20008000000 */
[----:B------:R-:W-:Y:S01]  /*7610*/  UMOV UR58, UR5 ;  /* 0x00000005003a7c82 */ /* 0x000fe20008000000 */
[----:B------:R-:W-:Y:S01]  /*7620*/  R2UR UR5, R7 ;  /* 0x00000000070572ca */ /* 0x000fe200000e0000 */
[----:B------:R-:W-:Y:S02]  /*7630*/  IMAD.U32 R216, RZ, RZ, UR58 ;  /* 0x0000003affd87e24 */ /* 0x000fe4000f8e00ff */
[----:B------:R-:W-:Y:S01]  /*7640*/  IMAD.U32 R217, RZ, RZ, UR59 ;  /* 0x0000003bffd97e24 */ /* 0x000fe2000f8e00ff */
[----:B------:R-:W-:Y:S01]  /*7650*/  HGMMA.64x64x16.F32.BF16 R24, gdesc[UR56].tnspA, R24 ;  /* 0x20e00000381879f0 */ /* 0x000fe20008701818 */
[----:B------:R-:W-:Y:S01]  /*7660*/  R2UR UR57, R14 ;  /* 0x000000000e3972ca */ /* 0x000fe200000e0000 */
[----:B------:R-:W-:Y:S01]  /*7670*/  UMOV UR58, UR4 ;  /* 0x00000004003a7c82 */ /* 0x000fe20008000000 */
[----:B------:R-:W-:Y:S01]  /*7680*/  R2UR UR56, R12 ;  /* 0x000000000c3872ca */ /* 0x000fe200000e0000 */
[----:B------:R-:W-:Y:S01]  /*7690*/  UMOV UR59, 0x8 ;  /* 0x00000008003b7882 */ /* 0x000fe20000000000 */
[----:B------:R-:W-:-:S02]  /*76a0*/  IMAD.U32 R22, RZ, RZ, UR58 ;  /* 0x0000003aff167e24 */ /* 0x000fc4000f8e00ff */
[----:B------:R-:W-:-:S07]  /*76b0*/  IMAD.U32 R23, RZ, RZ, UR59 ;  /* 0x0000003bff177e24 */ /* 0x000fce000f8e00ff */
[----:B------:R-:W-:Y:S01]  /*76c0*/  UMOV UR53, UR57 ;  /* 0x0000003900357c82 */ /* 0x000fe20008000000 */
[----:B------:R-:W-:Y:S01]  /*76d0*/  UMOV UR57, 0x40000040 ;  /* 0x4000004000397882 */ /* 0x000fe20000000000 */
[----:B------:R-:W-:Y:S01]  /*76e0*/  UMOV UR52, UR56 ;  /* 0x0000003800347c82 */ /* 0x000fe20008000000 */
[----:B------:R-:W-:Y:S01]  /*76f0*/  UMOV UR56, UR5 ;  /* 0x0000000500387c82 */ /* 0x000fe20008000000 */
[----:B------:R-:W-:Y:S01]  /*7700*/  UMOV UR5, UR17 ;  /* 0x0000001100057c82 */ /* 0x000fe20008000000 */
        /* <DEDUP_REMOVED lines=13> */
[----:B------:R-:W-:Y:S02]  /*77e0*/  UMOV UR59, UR41 ;  /* 0x00000029003b7c82 */ /* 0x000fe40008000000 */
[----:B------:R-:W-:Y:S01]  /*77f0*/  HGMMA.64x16x16.F32.BF16 R176, gdesc[UR56].tnspA.tnspB, R176 ;  /* 0x6020000038b079f0 */ /* 0x000fe200087018b0 */
[----:B------:R-:W-:Y:S01]  /*7800*/  UMOV UR58, UR44 ;  /* 0x0000002c003a7c82 */ /* 0x000fe20008000000 */
[----:B------:R-:W-:Y:S01]  /*7810*/  UMOV UR59, UR45 ;  /* 0x0000002d003b7c82 */ /* 0x000fe20008000000 */
[----:B------:R-:W-:Y:S01]  /*7820*/  R2UR UR44, R5 ;  /* 0x00000000052c72ca */ /* 0x000fe200000e0000 */
[----:B------:R-:W-:Y:S01]  /*7830*/  HGMMA.64x16x16.F32.BF16 R192, gdesc[UR56].tnspA.tnspB, R192 ;  /* 0x6020000038c079f0 */ /* 0x000fe200087018c0 */
[----:B------:R-:W-:Y:S01]  /*7840*/  UMOV UR58, UR48 ;  /* 0x00000030003a7c82 */ /* 0x000fe20008000000 */
[----:B------:R-:W-:Y:S01]  /*7850*/  UMOV UR59, UR49 ;  /* 0x00000031003b7c82 */ /* 0x000fe20008000000 */
[----:B------:R-:W-:Y:S01]  /*7860*/  UMOV UR45, 0x40000040 ;  /* 0x40000040002d7882 */ /* 0x000fe20000000000 */
[----:B------:R-:W-:Y:S01]  /*7870*/  HGMMA.64x16x16.F32.BF16 R208, gdesc[UR56].tnspA.tnspB, R208 ;  /* 0x6020000038d079f0 */ /* 0x000fe200087018d0 */
[----:B------:R-:W-:Y:S01]  /*7880*/  UMOV UR49, UR45 ;  /* 0x0000002d00317c82 */ /* 0x000fe20008000000 */
[----:B------:R-:W-:Y:S01]  /*7890*/  UMOV UR41, UR45 ;  /* 0x0000002d00297c82 */ /* 0x000fe20008000000 */
[C---:B------:R-:W-:Y:S01]  /*78a0*/  VIADD R5, R6.reuse, 0x500 ;  /* 0x0000050006057836 */ /* 0x040fe20000000000 */
[----:B------:R-:W-:Y:S01]  /*78b0*/  UMOV UR58, UR8 ;  /* 0x00000008003a7c82 */ /* 0x000fe20008000000 */
[----:B------:R-:W-:Y:S01]  /*78c0*/  VIADD R6, R6, 0x580 ;  /* 0x0000058006067836 */ /* 0x000fe20000000000 */
[----:B------:R-:W-:Y:S01]  /*78d0*/  UMOV UR59, UR9 ;  /* 0x00000009003b7c82 */ /* 0x000fe20008000000 */
[----:B------:R-:W-:Y:S01]  /*78e0*/  UMOV UR9, UR17 ;  /* 0x0000001100097c82 */ /* 0x000fe20008000000 */
[----:B------:R-:W-:Y:S01]  /*78f0*/  UMOV UR48, UR44 ;  /* 0x0000002c00307c82 */ /* 0x000fe20008000000 */
[----:B------:R-:W-:Y:S01]  /*7900*/  UMOV UR40, UR44 ;  /* 0x0000002c00287c82 */ /* 0x000fe20008000000 */
[----:B------:R-:W-:-:S02]  /*7910*/  R2UR UR24, R5 ;  /* 0x00000000051872ca */ /* 0x000fc400000e0000 */
[----:B------:R-:W-:Y:S01]  /*7920*/  R2UR UR16, R6 ;  /* 0x00000000061072ca */ /* 0x000fe200000e0000 */
[----:B------:R-:W-:Y:S01]  /*7930*/  VIADD R6, R8, 0x100 ;  /* 0x0000010008067836 */ /* 0x000fe20000000000 */
[----:B------:R-:W-:Y:S01]  /*7940*/  LOP3.LUT R5, R4, 0x3fff, RZ, 0xc0, !PT ;  /* 0x00003fff04057812 */ /* 0x000fe200078ec0ff */
[----:B------:R-:W-:-:S04]  /*7950*/  VIADD R4, R8, 0x80 ;  /* 0x0000008008047836 */ /* 0x000fc80000000000 */
[----:B------:R-:W-:Y:S02]  /*7960*/  IMAD R12, R2, 0x800, R5 ;  /* 0x00000800020c7824 */ /* 0x000fe400078e0205 */
[----:B------:R-:W-:Y:S02]  /*7970*/  VIADD R5, R8, 0x10 ;  /* 0x0000001008057836 */ /* 0x000fe40000000000 */
        /* <DEDUP_REMOVED lines=8> */
[----:B------:R-:W-:Y:S01]  /*7a00*/  HGMMA.64x16x16.F32.BF16 R144, gdesc[UR44].tnspA.tnspB, R144 ;  /* 0x602000002c9079f0 */ /* 0x000fe20008701890 */
[----:B------:R-:W-:Y:S01]  /*7a10*/  UMOV UR46, UR52 ;  /* 0x00000034002e7c82 */ /* 0x000fe20008000000 */
[----:B------:R-:W-:Y:S01]  /*7a20*/  UMOV UR47, UR53 ;  /* 0x00000035002f7c82 */ /* 0x000fe20008000000 */
[----:B------:R-:W-:Y:S01]  /*7a30*/  UMOV UR52, UR44 ;  /* 0x0000002c00347c82 */ /* 0x000fe20008000000 */
[----:B------:R-:W-:Y:S01]  /*7a40*/  UMOV UR53, UR45 ;  /* 0x0000002d00357c82 */ /* 0x000fe20008000000 */
[----:B------:R-:W-:Y:S01]  /*7a50*/  HGMMA.64x16x16.F32.BF16 R160, gdesc[UR44].tnspA.tnspB, R160 ;  /* 0x602000002ca079f0 */ /* 0x000fe200087018a0 */
[----:B------:R-:W-:Y:S01]  /*7a60*/  R2UR UR46, R5 ;  /* 0x00000000052e72ca */ /* 0x000fe200000e0000 */
[C---:B------:R-:W-:Y:S01]  /*7a70*/  VIADD R5, R8.reuse, 0x90 ;  /* 0x0000009008057836 */ /* 0x040fe20000000000 */
[----:B------:R-:W-:Y:S01]  /*7a80*/  UMOV UR47, 0x40 ;  /* 0x00000040002f7882 */ /* 0x000fe20000000000 */
[----:B------:R-:W-:Y:S01]  /*7a90*/  HGMMA.64x16x16.F32.BF16 R176, gdesc[UR52].tnspA.tnspB, R176 ;  /* 0x6020000034b079f0 */ /* 0x000fe200087018b0 */
[----:B------:R-:W-:Y:S01]  /*7aa0*/  R2UR UR54, R8 ;  /* 0x00000000083672ca */ /* 0x000fe200000e0000 */
[----:B------:R-:W-:Y:S01]  /*7ab0*/  UMOV UR55, 0x40 ;  /* 0x0000004000377882 */ /* 0x000fe20000000000 */
[----:B------:R-:W-:Y:S01]  /*7ac0*/  R2UR UR52, R12 ;  /* 0x000000000c3472ca */ /* 0x000fe200000e0000 */
[----:B------:R-:W-:Y:S01]  /*7ad0*/  HGMMA.64x16x16.F32.BF16 R192, gdesc[UR48].tnspA.tnspB, R192 ;  /* 0x6020000030c079f0 */ /* 0x000fe200087018c0 */
[----:B------:R-:W-:Y:S01]  /*7ae0*/  UMOV UR53, 0x40000040 ;  /* 0x4000004000357882 */ /* 0x000fe20000000000 */
[----:B------:R-:W-:Y:S01]  /*7af0*/  UMOV UR45, 0x40000040 ;  /* 0x40000040002d7882 */ /* 0x000fe20000000000 */
[----:B------:R-:W-:Y:S01]  /*7b00*/  R2UR UR50, R9 ;  /* 0x00000000093272ca */ /* 0x000fe200000e0000 */
[----:B------:R-:W-:Y:S01]  /*7b10*/  HGMMA.64x16x16.F32.BF16 R208, gdesc[UR40].tnspA.tnspB, R208 ;  /* 0x6020000028d079f0 */ /* 0x000fe200087018d0 */
[----:B------:R-:W-:Y:S01]  /*7b20*/  UMOV UR49, UR45 ;  /* 0x0000002d00317c82 */ /* 0x000fe20008000000 */
[----:B------:R-:W-:Y:S01]  /*7b30*/  UMOV UR51, 0x40 ;  /* 0x0000004000337882 */ /* 0x000fe20000000000 */
[C---:B------:R-:W-:Y:S01]  /*7b40*/  VIADD R9, R8.reuse, 0x20 ;  /* 0x0000002008097836 */ /* 0x040fe20000000000 */
[----:B------:R-:W-:Y:S01]  /*7b50*/  UMOV UR43, 0x40 ;  /* 0x00000040002b7882 */ /* 0x000fe20000000000 */
[----:B------:R-:W-:Y:S03]  /*7b60*/  HGMMA.64x16x16.F32.BF16 R144, gdesc[UR24].tnspA.tnspB, R144 ;  /* 0x60200000189079f0 */ /* 0x000fe60008701890 */
[----:B------:R-:W-:Y:S01]  /*7b70*/  R2UR UR26, R9 ;  /* 0x00000000091a72ca */ /* 0x000fe200000e0000 */
[C---:B------:R-:W-:Y:S01]  /*7b80*/  VIADD R9, R8.reuse, 0xa0 ;  /* 0x000000a008097836 */ /* 0x040fe20000000000 */
[----:B------:R-:W-:Y:S01]  /*7b90*/  R2UR UR24, R231 ;  /* 0x00000000e71872ca */ /* 0x000fe200000e0000 */
[----:B------:R-:W-:Y:S01]  /*7ba0*/  UMOV UR27, 0x40 ;  /* 0x00000040001b7882 */ /* 0x000fe20000000000 */
[----:B------:R-:W-:Y:S01]  /*7bb0*/  HGMMA.64x16x16.F32.BF16 R160, gdesc[UR36].tnspA.tnspB, R160 ;  /* 0x6020000024a079f0 */ /* 0x000fe200087018a0 */
[----:B------:R-:W-:Y:S01]  /*7bc0*/  UMOV UR25, 0x40000040 ;  /* 0x4000004000197882 */ /* 0x000fe20000000000 */
[----:B------:R-:W-:Y:S01]  /*7bd0*/  R2UR UR42, R9 ;  /* 0x00000000092a72ca */ /* 0x000fe200000e0000 */
[C---:B------:R-:W-:Y:S01]  /*7be0*/  VIADD R9, R8.reuse, 0x1a0 ;  /* 0x000001a008097836 */ /* 0x040fe20000000000 */
[----:B------:R-:W-:Y:S01]  /*7bf0*/  HGMMA.64x16x16.F32.BF16 R176, gdesc[UR32].tnspA.tnspB, R176 ;  /* 0x6020000020b079f0 */ /* 0x000fe200087018b0 */
[C---:B------:R-:W-:Y:S01]  /*7c00*/  VIADD R231, R8.reuse, 0x120 ;  /* 0x0000012008e77836 */ /* 0x040fe20000000000 */
[----:B------:R-:W-:Y:S01]  /*7c10*/  UMOV UR41, UR25 ;  /* 0x0000001900297c82 */ /* 0x000fe20008000000 */
[----:B------:R-:W-:Y:S01]  /*7c20*/  UMOV UR37, UR25 ;  /* 0x0000001900257c82 */ /* 0x000fe20008000000 */
[----:B------:R-:W-:Y:S01]  /*7c30*/  HGMMA.64x16x16.F32.BF16 R192, gdesc[UR28].tnspA.tnspB, R192 ;  /* 0x602000001cc079f0 */ /* 0x000fe200087018c0 */
[----:B------:R-:W-:Y:S01]  /*7c40*/  R2UR UR34, R9 ;  /* 0x00000000092272ca */ /* 0x000fe200000e0000 */
[----:B------:R-:W-:Y:S01]  /*7c50*/  VIADD R9, R8, 0x220 ;  /* 0x0000022008097836 */ /* 0x000fe20000000000 */
[----:B------:R-:W-:Y:S01]  /*7c60*/  R2UR UR38, R231 ;  /* 0x00000000e72672ca */ /* 0x000fe200000e0000 */
[----:B------:R-:W-:Y:S01]  /*7c70*/  HGMMA.64x16x16.F32.BF16 R208, gdesc[UR20].tnspA.tnspB, R208 ;  /* 0x6020000014d079f0 */ /* 0x000fe200087018d0 */
[----:B------:R-:W-:Y:S01]  /*7c80*/  R2UR UR21, R4 ;  /* 0x00000000041572ca */ /* 0x000fe200000e0000 */
[----:B------:R-:W-:Y:S01]  /*7c90*/  VIADD R4, R8, 0x180 ;  /* 0x0000018008047836 */ /* 0x000fe20000000000 */
[----:B------:R-:W-:Y:S01]  /*7ca0*/  R2UR UR20, R6 ;  /* 0x00000000061472ca */ /* 0x000fe200000e0000 */
[----:B------:R-:W-:Y:S01]  /*7cb0*/  UMOV UR40, UR24 ;  /* 0x0000001800287c82 */ /* 0x000fe20008000000 */
[----:B------:R-:W-:Y:S01]  /*7cc0*/  R2UR UR30, R9 ;  /* 0x00000000091e72ca */ /* 0x000fe200000e0000 */
        /* <DEDUP_REMOVED lines=9> */
[----:B------:R-:W-:Y:S01]  /*7d60*/  UMOV UR23, 0x40 ;  /* 0x0000004000177882 */ /* 0x000fe20000000000 */
[----:B------:R-:W-:Y:S01]  /*7d70*/  VIADD R231, R12, 0x180 ;  /* 0x000001800ce77836 */ /* 0x000fe20000000000 */
[----:B------:R-:W-:Y:S01]  /*7d80*/  HGMMA.64x16x16.F32.BF16 R144, gdesc[UR16].tnspA.tnspB, R144 ;  /* 0x60200000109079f0 */ /* 0x000fe20008701890 */
[----:B------:R-:W-:Y:S01]  /*7d90*/  UMOV UR18, UR58 ;  /* 0x0000003a00127c82 */ /* 0x000fe20008000000 */
[----:B------:R-:W-:-:S02]  /*7da0*/  UMOV UR19, UR59 ;  /* 0x0000003b00137c82 */ /* 0x000fc40008000000 */
[----:B------:R-:W-:Y:S01]  /*7db0*/  HGMMA.64x16x16.F32.BF16 R160, gdesc[UR4].tnspA.tnspB, R160 ;  /* 0x6020000004a079f0 */ /* 0x000fe200087018a0 */
[----:B------:R-:W-:Y:S01]  /*7dc0*/  R2UR UR4, R4 ;  /* 0x00000000040472ca */ /* 0x000fe200000e0000 */
[----:B------:R-:W-:Y:S01]  /*7dd0*/  VIADD R4, R8, 0x200 ;  /* 0x0000020008047836 */ /* 0x000fe20000000000 */
[----:B------:R-:W-:Y:S01]  /*7de0*/  UMOV UR7, 0x40 ;  /* 0x0000004000077882 */ /* 0x000fe20000000000 */
[----:B------:R-:W-:Y:S01]  /*7df0*/  HGMMA.64x16x16.F32.BF16 R176, gdesc[UR8].tnspA.tnspB, R176 ;  /* 0x6020000008b079f0 */ /* 0x000fe200087018b0 */
[----:B------:R-:W-:Y:S01]  /*7e00*/  UMOV UR8, UR52 ;  /* 0x0000003400087c82 */ /* 0x000fe20008000000 */
[----:B------:R-:W-:Y:S01]  /*7e10*/  UMOV UR9, UR53 ;  /* 0x0000003500097c82 */ /* 0x000fe20008000000 */
[----:B------:R-:W-:Y:S01]  /*7e20*/  UMOV UR10, UR21 ;  /* 0x00000015000a7c82 */ /* 0x000fe20008000000 */
[----:B------:R-:W-:Y:S01]  /*7e30*/  HGMMA.64x16x16.F32.BF16 R192, gdesc[UR12].tnspA.tnspB, R192 ;  /* 0x602000000cc079f0 */ /* 0x000fe200087018c0 */
[----:B------:R-:W-:Y:S01]  /*7e40*/  UMOV UR11, 0x40 ;  /* 0x00000040000b7882 */ /* 0x000fe20000000000 */
[----:B------:R-:W-:Y:S01]  /*7e50*/  IMAD.U32 R20, RZ, RZ, UR10 ;  /* 0x0000000aff147e24 */ /* 0x000fe2000f8e00ff */
[----:B------:R-:W-:Y:S01]  /*7e60*/  UMOV UR15, 0x40 ;  /* 0x00000040000f7882 */ /* 0x000fe20000000000 */
[----:B------:R-:W-:Y:S01]  /*7e70*/  HGMMA.64x16x16.F32.BF16 R208, gdesc[UR16].tnspA.tnspB, R208, gsb0 ;  /* 0x6020000010d079f0 */ /* 0x000fe200080018d0 */
[----:B------:R-:W-:Y:S01]  /*7e80*/  IMAD.U32 R21, RZ, RZ, UR11 ;  /* 0x0000000bff157e24 */ /* 0x000fe2000f8e00ff */
[----:B------:R-:W-:Y:S01]  /*7e90*/  UMOV UR19, 0x40 ;  /* 0x0000004000137882 */ /* 0x000fe20000000000 */
[----:B------:R-:W-:-:S02]  /*7ea0*/  WARPGROUP.DEPBAR.LE gsb0, 0x1 ;  /* 0x00008000000079c5 */ /* 0x000fc40000010100 */
[----:B------:R-:W-:-:S06]  /*7eb0*/  WARPGROUP.ARRIVE ;  /* 0x00000000000079c5 */ /* 0x000fcc0000000000 */
[----:B------:R-:W-:Y:S04]  /*7ec0*/  HGMMA.64x16x16.F32.BF16 R56, gdesc[UR52].tnspA.tnspB, R56 ;  /* 0x60200000343879f0 */ /* 0x000fe80008701838 */
[----:B------:R-:W-:Y:S01]  /*7ed0*/  HGMMA.64x16x16.F32.BF16 R64, gdesc[UR8].tnspA.tnspB, R64 ;  /* 0x60200000084079f0 */ /* 0x000fe20008701840 */
[----:B------:R-:W-:Y:S01]  /*7ee0*/  UMOV UR8, UR52 ;  /* 0x0000003400087c82 */ /* 0x000fe20008000000 */
[----:B------:R-:W-:Y:S01]  /*7ef0*/  UMOV UR9, UR53 ;  /* 0x0000003500097c82 */ /* 0x000fe20008000000 */
[----:B------:R-:W-:Y:S01]  /*7f00*/  UMOV UR10, UR20 ;  /* 0x00000014000a7c82 */ /* 0x000fe20008000000 */
[----:B------:R-:W-:Y:S01]  /*7f10*/  UMOV UR11, 0x40 ;  /* 0x00000040000b7882 */ /* 0x000fe20000000000 */
[----:B------:R-:W-:Y:S01]  /*7f20*/  IMAD.U32 R18, RZ, RZ, UR10 ;  /* 0x0000000aff127e24 */ /* 0x000fe2000f8e00ff */
[----:B------:R-:W-:Y:S01]  /*7f30*/  HGMMA.64x16x16.F32.BF16 R72, gdesc[UR8].tnspA.tnspB, R72 ;  /* 0x60200000084879f0 */ /* 0x000fe20008701848 */
[----:B------:R-:W-:Y:S01]  /*7f40*/  UMOV UR10, UR4 ;  /* 0x00000004000a7c82 */ /* 0x000fe20008000000 */
[----:B------:R-:W-:Y:S01]  /*7f50*/  R2UR UR4, R4 ;  /* 0x00000000040472ca */ /* 0x000fe200000e0000 */
[----:B------:R-:W-:Y:S01]  /*7f60*/  IMAD.U32 R19, RZ, RZ, UR11 ;  /* 0x0000000bff137e24 */ /* 0x000fe2000f8e00ff */
        /* <DEDUP_REMOVED lines=8> */
[----:B------:R-:W-:Y:S01]  /*7ff0*/  UMOV UR11, 0x40 ;  /* 0x00000040000b7882 */ /* 0x000fe20000000000 */
[----:B------:R-:W-:Y:S01]  /*8000*/  VIADD R4, R12, 0x80 ;  /* 0x000000800c047836 */ /* 0x000fe20000000000 */
[----:B------:R-:W-:Y:S01]  /*8010*/  ULDC.64 UR52, c[0x0][0x208] ;  /* 0x0000820000347ab9 */ /* 0x000fe20000000a00 */
[----:B------:R-:W-:Y:S01]  /*8020*/  UMOV UR10, UR4 ;  /* 0x00000004000a7c82 */ /* 0x000fe20008000000 */
[----:B------:R-:W-:Y:S01]  /*8030*/  R2UR UR4, R5 ;  /* 0x00000000050472ca */ /* 0x000fe200000e0000 */
[----:B------:R-:W-:Y:S01]  /*8040*/  HGMMA.64x16x16.F32.BF16 R88, gdesc[UR8].tnspA.tnspB, R88 ;  /* 0x60200000085879f0 */ /* 0x000fe20008701858 */
[----:B------:R-:W-:Y:S01]  /*8050*/  R2UR UR44, R4 ;  /* 0x00000000042c72ca */ /* 0x000fe200000e0000 */
[C---:B------:R-:W-:Y:S01]  /*8060*/  VIADD R4, R8.reuse, 0x110 ;  /* 0x0000011008047836 */ /* 0x040fe20000000000 */
[----:B------:R-:W-:Y:S01]  /*8070*/  UMOV UR9, UR45 ;  /* 0x0000002d00097c82 */ /* 0x000fe20008000000 */
[----:B------:R-:W-:-:S02]  /*8080*/  VIADD R5, R8, 0x190 ;  /* 0x0000019008057836 */ /* 0x000fc40000000000 */
[----:B------:R-:W-:Y:S01]  /*8090*/  IMAD.U32 R14, RZ, RZ, UR10 ;  /* 0x0000000aff0e7e24 */ /* 0x000fe2000f8e00ff */
[----:B------:R-:W-:Y:S01]  /*80a0*/  R2UR UR5, R4 ;  /* 0x00000000040572ca */ /* 0x000fe200000e0000 */
[----:B------:R-:W-:Y:S01]  /*80b0*/  IMAD.U32 R15, RZ, RZ, UR11 ;  /* 0x0000000bff0f7e24 */ /* 0x000fe2000f8e00ff */
[----:B------:R-:W-:Y:S01]  /*80c0*/  R2UR UR6, R5 ;  /* 0x00000000050672ca */ /* 0x000fe200000e0000 */
[----:B------:R-:W-:Y:S02]  /*80d0*/  UMOV UR11, 0x40 ;  /* 0x00000040000b7882 */ /* 0x000fe40000000000 */
[----:B------:R-:W-:Y:S01]  /*80e0*/  UMOV UR10, UR4 ;  /* 0x00000004000a7c82 */ /* 0x000fe20008000000 */
[----:B------:R-:W-:Y:S01]  /*80f0*/  IMAD.U32 R11, RZ, RZ, UR11 ;  /* 0x0000000bff0b7e24 */ /* 0x000fe2000f8e00ff */
[----:B------:R-:W-:Y:S01]  /*8100*/  UMOV UR8, UR44 ;  /* 0x0000002c00087c82 */ /* 0x000fe20008000000 */
[----:B------:R-:W-:Y:S01]  /*8110*/  IMAD.U32 R10, RZ, RZ, UR10 ;  /* 0x0000000aff0a7e24 */ /* 0x000fe2000f8e00ff */
[----:B------:R-:W-:Y:S01]  /*8120*/  UMOV UR48, UR44 ;  /* 0x0000002c00307c82 */ /* 0x000fe20008000000 */
[----:B------:R-:W-:Y:S01]  /*8130*/  R2UR UR4, R231 ;  /* 0x00000000e70472ca */ /* 0x000fe200000e0000 */
[----:B------:R-:W-:-:S05]  /*8140*/  VIADD R231, R8, 0x130 ;  /* 0x0000013008e77836 */ /* 0x000fca0000000000 */
[----:B------:R-:W-:Y:S01]  /*8150*/  R2UR UR18, R231 ;  /* 0x00000000e71272ca */ /* 0x000fe200000e0000 */
        /* <DEDUP_REMOVED lines=14> */
[C---:B------:R-:W-:Y:S01]  /*8240*/  VIADD R9, R8.reuse, 0xb0 ;  /* 0x000000b008097836 */ /* 0x040fe20000000000 */
[----:B------:R-:W-:Y:S01]  /*8250*/  HGMMA.64x16x16.F32.BF16 R80, gdesc[UR8].tnspA.tnspB, R80 ;  /* 0x60200000085079f0 */ /* 0x000fe20008701850 */
[----:B------:R-:W-:Y:S01]  /*8260*/  UMOV UR5, 0x40000040 ;  /* 0x4000004000057882 */ /* 0x000fe20000000000 */
[----:B------:R-:W-:Y:S01]  /*8270*/  UMOV UR20, UR4 ;  /* 0x0000000400147c82 */ /* 0x000fe20008000000 */
[----:B------:R-:W-:Y:S01]  /*8280*/  UMOV UR16, UR4 ;  /* 0x0000000400107c82 */ /* 0x000fe20008000000 */
[----:B------:R-:W-:Y:S01]  /*8290*/  UMOV UR12, UR4 ;  /* 0x00000004000c7c82 */ /* 0x000fe20008000000 */
[----:B------:R-:W-:Y:S01]  /*82a0*/  UMOV UR8, UR4 ;  /* 0x0000000400087c82 */ /* 0x000fe20008000000 */
[----:B------:R-:W-:Y:S01]  /*82b0*/  R2UR UR22, R9 ;  /* 0x00000000091672ca */ /* 0x000fe200000e0000 */
[C---:B------:R-:W-:Y:S01]  /*82c0*/  VIADD R9, R8.reuse, 0x1b0 ;  /* 0x000001b008097836 */ /* 0x040fe20000000000 */
[----:B------:R-:W-:Y:S01]  /*82d0*/  UMOV UR21, UR5 ;  /* 0x0000000500157c82 */ /* 0x000fe20008000000 */
[----:B------:R-:W-:Y:S01]  /*82e0*/  HGMMA.64x16x16.F32.BF16 R88, gdesc[UR48].tnspA.tnspB, R88 ;  /* 0x60200000305879f0 */ /* 0x000fe20008701858 */
[----:B------:R-:W-:Y:S01]  /*82f0*/  VIADD R8, R8, 0x230 ;  /* 0x0000023008087836 */ /* 0x000fe20000000000 */
[----:B------:R-:W-:Y:S01]  /*8300*/  UMOV UR17, UR5 ;  /* 0x0000000500117c82 */ /* 0x000fe20008000000 */
[----:B------:R-:W-:Y:S01]  /*8310*/  R2UR UR14, R9 ;  /* 0x00000000090e72ca */ /* 0x000fe200000e0000 */
[----:B------:R-:W-:Y:S01]  /*8320*/  UMOV UR13, UR5 ;  /* 0x00000005000d7c82 */ /* 0x000fe20008000000 */
[----:B------:R-:W-:Y:S01]  /*8330*/  UMOV UR9, UR5 ;  /* 0x0000000500097c82 */ /* 0x000fe20008000000 */
[----:B------:R-:W-:Y:S01]  /*8340*/  IMAD.U32 R6, RZ, RZ, UR10 ;  /* 0x0000000aff067e24 */ /* 0x000fe2000f8e00ff */
[----:B------:R-:W-:Y:S01]  /*8350*/  R2UR UR10, R8 ;  /* 0x00000000080a72ca */ /* 0x000fe200000e0000 */
[----:B------:R-:W-:Y:S01]  /*8360*/  IMAD.U32 R7, RZ, RZ, UR11 ;  /* 0x0000000bff077e24 */ /* 0x000fe2000f8e00ff */
[----:B------:R-:W-:Y:S01]  /*8370*/  UMOV UR11, 0x40 ;  /* 0x00000040000b7882 */ /* 0x000fe20000000000 */
[----:B------:R-:W-:Y:S04]  /*8380*/  HGMMA.64x16x16.F32.BF16 R56, gdesc[UR24].tnspA.tnspB, R56 ;  /* 0x60200000183879f0 */ /* 0x000fe80008701838 */
[----:B------:R-:W-:Y:S04]  /*8390*/  HGMMA.64x16x16.F32.BF16 R64, gdesc[UR40].tnspA.tnspB, R64 ;  /* 0x60200000284079f0 */ /* 0x000fe80008701840 */
[----:B------:R-:W-:Y:S04]  /*83a0*/  HGMMA.64x16x16.F32.BF16 R72, gdesc[UR36].tnspA.tnspB, R72 ;  /* 0x60200000244879f0 */ /* 0x000fe80008701848 */
[----:B------:R-:W-:Y:S04]  /*83b0*/  HGMMA.64x16x16.F32.BF16 R80, gdesc[UR32].tnspA.tnspB, R80 ;  /* 0x60200000205079f0 */ /* 0x000fe80008701850 */
[----:B------:R-:W-:Y:S04]  /*83c0*/  HGMMA.64x16x16.F32.BF16 R88, gdesc[UR28].tnspA.tnspB, R88 ;  /* 0x602000001c5879f0 */ /* 0x000fe80008701858 */
[----:B------:R-:W-:Y:S01]  /*83d0*/  HGMMA.64x16x16.F32.BF16 R56, gdesc[UR4].tnspA.tnspB, R56 ;  /* 0x60200000043879f0 */ /* 0x000fe20008701838 */
[----:B------:R-:W-:-:S03]  /*83e0*/  USHF.L.U32 UR4, UR60, 0xe, URZ ;  /* 0x0000000e3c047899 */ /* 0x000fc6000800063f */
[----:B------:R-:W-:Y:S03]  /*83f0*/  HGMMA.64x16x16.F32.BF16 R64, gdesc[UR20].tnspA.tnspB, R64 ;  /* 0x60200000144079f0 */ /* 0x000fe60008701840 */
[----:B------:R-:W-:Y:S01]  /*8400*/  IMAD.U32 R231, RZ, RZ, UR4 ;  /* 0x00000004ffe77e24 */ /* 0x000fe2000f8e00ff */
[----:B------:R-:W-:Y:S01]  /*8410*/  IADD3 R9, P1, R232, UR4, RZ ;  /* 0x00000004e8097c10 */ /* 0x000fe2000ff3e0ff */
[----:B------:R-:W-:Y:S01]  /*8420*/  ULDC.64 UR4, c[0x0][0x2c0] ;  /* 0x0000b00000047ab9 */ /* 0x000fe20000000a00 */
[----:B------:R-:W-:Y:S02]  /*8430*/  HGMMA.64x16x16.F32.BF16 R72, gdesc[UR16].tnspA.tnspB, R72 ;  /* 0x60200000104879f0 */ /* 0x000fe40008701848 */
[----:B------:R-:W-:Y:S02]  /*8440*/  LEA R8, P2, R9, UR4, 0x2 ;  /* 0x0000000409087c11 */ /* 0x000fe4000f8410ff */
[----:B---3--:R-:W-:-:S04]  /*8450*/  LEA.HI.X.SX32 R231, R231, R235, 0x1, P1 ;  /* 0x000000ebe7e77211 */ /* 0x008fc800008f0eff */
[----:B------:R-:W-:Y:S01]  /*8460*/  LEA.HI.X R9, R9, UR5, R231, 0x2, P2 ;  /* 0x0000000509097c11 */ /* 0x000fe200090f14e7 */
[----:B------:R-:W-:Y:S04]  /*8470*/  HGMMA.64x16x16.F32.BF16 R80, gdesc[UR12].tnspA.tnspB, R80 ;  /* 0x602000000c5079f0 */ /* 0x000fe80008701850 */
[----:B------:R0:W-:Y:S04]  /*8480*/  REDG.E.ADD.F32x4.FTZ.RN.STRONG.GPU desc[UR52][R8.64], R24 ;  /* 0x00000018080079a6 */ /* 0x0001e8000c10f7b4 */
[----:B------:R0:W-:Y:S01]  /*8490*/  REDG.E.ADD.F32x4.FTZ.RN.STRONG.GPU desc[UR52][R8.64+0x800], R28 ;  /* 0x0008001c080079a6 */ /* 0x0001e2000c10f7b4 */
[----:B------:R-:W-:Y:S03]  /*84a0*/  HGMMA.64x16x16.F32.BF16 R88, gdesc[UR8].tnspA.tnspB, R88, gsb0 ;  /* 0x60200000085879f0 */ /* 0x000fe60008001858 */
[----:B------:R0:W-:Y:S04]  /*84b0*/  REDG.E.ADD.F32x4.FTZ.RN.STRONG.GPU desc[UR52][R8.64+0x1000], R32 ;  /* 0x00100020080079a6 */ /* 0x0001e8000c10f7b4 */
[----:B------:R0:W-:Y:S01]  /*84c0*/  REDG.E.ADD.F32x4.FTZ.RN.STRONG.GPU desc[UR52][R8.64+0x1800], R36 ;  /* 0x00180024080079a6 */ /* 0x0001e2000c10f7b4 */
[----:B------:R-:W-:-:S03]  /*84d0*/  WARPGROUP.DEPBAR.LE gsb0, 0x1 ;  /* 0x00008000000079c5 */ /* 0x000fc60000010100 */
[----:B------:R0:W-:Y:S04]  /*84e0*/  REDG.E.ADD.F32x4.FTZ.RN.STRONG.GPU desc[UR52][R8.64+0x2000], R40 ;  /* 0x00200028080079a6 */ /* 0x0001e8000c10f7b4 */
[----:B------:R0:W-:Y:S04]  /*84f0*/  REDG.E.ADD.F32x4.FTZ.RN.STRONG.GPU desc[UR52][R8.64+0x2800], R44 ;  /* 0x0028002c080079a6 */ /* 0x0001e8000c10f7b4 */
[----:B------:R0:W-:Y:S04]  /*8500*/  REDG.E.ADD.F32x4.FTZ.RN.STRONG.GPU desc[UR52][R8.64+0x3000], R48 ;  /* 0x00300030080079a6 */ /* 0x0001e8000c10f7b4 */
[----:B------:R0:W-:Y:S01]  /*8510*/  REDG.E.ADD.F32x4.FTZ.RN.STRONG.GPU desc[UR52][R8.64+0x3800], R52 ;  /* 0x00380034080079a6 */ /* 0x0001e2000c10f7b4 */
[----:B------:R-:W-:Y:S05]  /*8520*/  @!P0 BRA `(.L_x_872) ;  /* 0x0000000000048947 */ /* 0x000fea0003800000 */
[----:B------:R-:W-:Y:S01]  /*8530*/  BPT.TRAP 0x1 ;  /* 0x000000040000795c */ /* 0x000fe20000300000 */
.L_x_872:
[----:B0-----:R-:W-:Y:S01]  /*8540*/  VIADD R24, R13, 0x500 ;  /* 0x000005000d187836 */ /* 0x001fe20000000000 */
        /* <DEDUP_REMOVED lines=37> */
[----:B------:R-:W-:Y:S01]  /*87a0*/  UMOV UR45, 0x40000040 ;  /* 0x40000040002d7882 */ /* 0x000fe20000000000 */
[----:B------:R-:W-:Y:S02]  /*87b0*/  WARPGROUP.DEPBAR.LE gsb0, 0x0 ;  /* 0x00008000000079c5 */ /* 0x000fe40000010000 */
[----:B------:R-:W-:Y:S01]  /*87c0*/  WARPGROUP.ARRIVE ;  /* 0x00000000000079c5 */ /* 0x000fe20000000000 */
[----:B------:R-:W-:Y:S04]  /*87d0*/  REDG.E.ADD.F32x4.FTZ.RN.STRONG.GPU desc[UR4][R8.64+0x4000], R24 ;  /* 0x00400018080079a6 */ /* 0x000fe8000c10f784 */
[----:B------:R-:W-:Y:S03]  /*87e0*/  REDG.E.ADD.F32x4.FTZ.RN.STRONG.GPU desc[UR4][R8.64+0x4800], R28 ;  /* 0x0048001c080079a6 */ /* 0x000fe6000c10f784 */
[----:B------:R-:W-:Y:S01]  /*87f0*/  HGMMA.64x16x16.F32.BF16 R96, gdesc[UR52].tnspA.tnspB, R96 ;  /* 0x60200000346079f0 */ /* 0x000fe20008701860 */
[----:B------:R-:W-:-:S02]  /*8800*/  R2UR UR54, R20 ;  /* 0x00000000143672ca */ /* 0x000fc400000e0000 */
[----:B------:R-:W-:Y:S01]  /*8810*/  R2UR UR55, R21 ;  /* 0x00000000153772ca */ /* 0x000fe200000e0000 */
[----:B------:R-:W-:Y:S04]  /*8820*/  REDG.E.ADD.F32x4.FTZ.RN.STRONG.GPU desc[UR4][R8.64+0x5000], R32 ;  /* 0x00500020080079a6 */ /* 0x000fe8000c10f784 */
[----:B------:R-:W-:Y:S04]  /*8830*/  REDG.E.ADD.F32x4.FTZ.RN.STRONG.GPU desc[UR4][R8.64+0x5800], R36 ;  /* 0x00580024080079a6 */ /* 0x000fe8000c10f784 */
[----:B------:R-:W-:Y:S04]  /*8840*/  REDG.E.ADD.F32x4.FTZ.RN.STRONG.GPU desc[UR4][R8.64+0x6000], R40 ;  /* 0x00600028080079a6 */ /* 0x000fe8000c10f784 */
[----:B------:R-:W-:Y:S01]  /*8850*/  HGMMA.64x16x16.F32.BF16 R104, gdesc[UR52].tnspA.tnspB, R104 ;  /* 0x60200000346879f0 */ /* 0x000fe20008701868 */
[----:B------:R-:W-:Y:S01]  /*8860*/  R2UR UR54, R18 ;  /* 0x00000000123672ca */ /* 0x000fe200000e0000 */
[----:B------:R-:W-:Y:S01]  /*8870*/  REDG.E.ADD.F32x4.FTZ.RN.STRONG.GPU desc[UR4][R8.64+0x6800], R44 ;  /* 0x0068002c080079a6 */ /* 0x000fe2000c10f784 */
[----:B------:R-:W-:-:S03]  /*8880*/  R2UR UR55, R19 ;  /* 0x00000000133772ca */ /* 0x000fc600000e0000 */
[----:B------:R-:W-:Y:S04]  /*8890*/  REDG.E.ADD.F32x4.FTZ.RN.STRONG.GPU desc[UR4][R8.64+0x7000], R48 ;  /* 0x00700030080079a6 */ /* 0x000fe8000c10f784 */
[----:B------:R0:W-:Y:S01]  /*88a0*/  REDG.E.ADD.F32x4.FTZ.RN.STRONG.GPU desc[UR4][R8.64+0x7800], R52 ;  /* 0x00780034080079a6 */ /* 0x0001e2000c10f784 */
[----:B------:R-:W-:Y:S01]  /*88b0*/  UMOV UR25, 0x40000040 ;  /* 0x4000004000197882 */ /* 0x000fe20000000000 */
[----:B------:R-:W-:Y:S01]  /*88c0*/  UMOV UR5, 0x40000040 ;  /* 0x4000004000057882 */ /* 0x000fe20000000000 */
[----:B------:R-:W-:Y:S01]  /*88d0*/  UMOV UR41, UR25 ;  /* 0x0000001900297c82 */ /* 0x000fe20008000000 */
[----:B------:R-:W-:Y:S01]  /*88e0*/  UMOV UR37, UR25 ;  /* 0x0000001900257c82 */ /* 0x000fe20008000000 */
[----:B------:R-:W-:Y:S01]  /*88f0*/  UMOV UR33, UR25 ;  /* 0x0000001900217c82 */ /* 0x000fe20008000000 */
[----:B------:R-:W-:Y:S01]  /*8900*/  HGMMA.64x16x16.F32.BF16 R112, gdesc[UR52].tnspA.tnspB, R112 ;  /* 0x60200000347079f0 */ /* 0x000fe20008701870 */
[----:B------:R-:W-:Y:S01]  /*8910*/  R2UR UR54, R16 ;  /* 0x00000000103672ca */ /* 0x000fe200000e0000 */
[----:B------:R-:W-:Y:S01]  /*8920*/  UMOV UR21, UR5 ;  /* 0x0000000500157c82 */ /* 0x000fe20008000000 */
[----:B------:R-:W-:Y:S01]  /*8930*/  R2UR UR55, R17 ;  /* 0x00000000113772ca */ /* 0x000fe200000e0000 */
[----:B------:R-:W-:Y:S01]  /*8940*/  UMOV UR17, UR5 ;  /* 0x0000000500117c82 */ /* 0x000fe20008000000 */
[----:B------:R-:W-:Y:S01]  /*8950*/  UMOV UR13, UR5 ;  /* 0x00000005000d7c82 */ /* 0x000fe20008000000 */
[----:B0-----:R-:W-:-:S10]  /*8960*/  VIADD R8, R12, 0x480 ;  /* 0x000004800c087836 */ /* 0x001fd40000000000 */
[----:B------:R-:W-:Y:S01]  /*8970*/  HGMMA.64x16x16.F32.BF16 R120, gdesc[UR52].tnspA.tnspB, R120 ;  /* 0x60200000347879f0 */ /* 0x000fe20008701878 */
[----:B------:R-:W-:Y:S02]  /*8980*/  R2UR UR54, R14 ;  /* 0x000000000e3672ca */ /* 0x000fe400000e0000 */
[----:B------:R-:W-:Y:S02]  /*8990*/  R2UR UR55, R15 ;  /* 0x000000000f3772ca */ /* 0x000fe400000e0000 */
[----:B------:R-:W-:-:S11]  /*89a0*/  R2UR UR44, R8 ;  /* 0x00000000082c72ca */ /* 0x000fd600000e0000 */
[----:B------:R-:W-:Y:S04]  /*89b0*/  HGMMA.64x16x16.F32.BF16 R128, gdesc[UR52].tnspA.tnspB, R128 ;  /* 0x60200000348079f0 */ /* 0x000fe80008701880 */
[----:B------:R-:W-:Y:S01]  /*89c0*/  HGMMA.64x16x16.F32.BF16 R96, gdesc[UR44].tnspA.tnspB, R96 ;  /* 0x602000002c6079f0 */ /* 0x000fe20008701860 */
[----:B------:R-:W-:Y:S02]  /*89d0*/  R2UR UR46, R10 ;  /* 0x000000000a2e72ca */ /* 0x000fe400000e0000 */
[----:B------:R-:W-:-:S13]  /*89e0*/  R2UR UR47, R11 ;  /* 0x000000000b2f72ca */ /* 0x000fda00000e0000 */
[----:B------:R-:W-:Y:S01]  /*89f0*/  HGMMA.64x16x16.F32.BF16 R104, gdesc[UR44].tnspA.tnspB, R104 ;  /* 0x602000002c6879f0 */ /* 0x000fe20008701868 */
[----:B------:R-:W-:Y:S01]  /*8a00*/  R2UR UR46, R4 ;  /* 0x00000000042e72ca */ /* 0x000fe200000e0000 */
[C---:B------:R-:W-:Y:S01]  /*8a10*/  VIADD R4, R12.reuse, 0x500 ;  /* 0x000005000c047836 */ /* 0x040fe20000000000 */
[----:B------:R-:W-:Y:S01]  /*8a20*/  R2UR UR47, R5 ;  /* 0x00000000052f72ca */ /* 0x000fe200000e0000 */
[----:B------:R-:W-:-:S03]  /*8a30*/  VIADD R12, R12, 0x580 ;  /* 0x000005800c0c7836 */ /* 0x000fc60000000000 */
[----:B------:R-:W-:Y:S02]  /*8a40*/  R2UR UR24, R4 ;  /* 0x00000000041872ca */ /* 0x000fe400000e0000 */
[----:B------:R-:W-:-:S07]  /*8a50*/  R2UR UR4, R12 ;  /* 0x000000000c0472ca */ /* 0x000fce00000e0000 */
[----:B------:R-:W-:Y:S01]  /*8a60*/  HGMMA.64x16x16.F32.BF16 R112, gdesc[UR44].tnspA.tnspB, R112 ;  /* 0x602000002c7079f0 */ /* 0x000fe20008701870 */
[----:B------:R-:W-:Y:S02]  /*8a70*/  R2UR UR46, R6 ;  /* 0x00000000062e72ca */ /* 0x000fe400000e0000 */
[----:B------:R-:W-:Y:S01]  /*8a80*/  R2UR UR47, R7 ;  /* 0x00000000072f72ca */ /* 0x000fe200000e0000 */
[----:B------:R-:W-:Y:S01]  /*8a90*/  UMOV UR40, UR24 ;  /* 0x0000001800287c82 */ /* 0x000fe20008000000 */
[----:B------:R-:W-:Y:S01]  /*8aa0*/  UMOV UR36, UR24 ;  /* 0x0000001800247c82 */ /* 0x000fe20008000000 */
[----:B------:R-:W-:Y:S01]  /*8ab0*/  UMOV UR32, UR24 ;  /* 0x0000001800207c82 */ /* 0x000fe20008000000 */
[----:B------:R-:W-:Y:S01]  /*8ac0*/  UMOV UR20, UR4 ;  /* 0x0000000400147c82 */ /* 0x000fe20008000000 */
[----:B------:R-:W-:Y:S01]  /*8ad0*/  UMOV UR16, UR4 ;  /* 0x0000000400107c82 */ /* 0x000fe20008000000 */
[----:B------:R-:W-:-:S07]  /*8ae0*/  UMOV UR12, UR4 ;  /* 0x00000004000c7c82 */ /* 0x000fce0008000000 */
        /* <DEDUP_REMOVED lines=19> */
[----:B------:R-:W-:Y:S05]  /*8c20*/  @!P0 BRA `(.L_x_873) ;  /* 0x0000000000048947 */ /* 0x000fea0003800000 */
[----:B------:R-:W-:Y:S01]  /*8c30*/  BPT.TRAP 0x1 ;  /* 0x000000040000795c */ /* 0x000fe20000300000 */
.L_x_873:
[----:B------:R-:W-:Y:S01]  /*8c40*/  UIADD3 UR60, UR60, 0x1, URZ ;  /* 0x000000013c3c7890 */ /* 0x000fe2000fffe03f */
[----:B------:R-:W-:Y:S01]  /*8c50*/  VIADD R2, R2, 0x1 ;  /* 0x0000000102027836 */ /* 0x000fe20000000000 */
[----:B------:R-:W-:Y:S01]  /*8c60*/  LOP3.LUT R226, R226, 0x1, RZ, 0x3c, !PT ;  /* 0x00000001e2e27812 */ /* 0x000fe200078e3cff */
[----:B------:R-:W-:Y:S01]  /*8c70*/  VIADD R224, R224, 0x31620 ;  /* 0x00031620e0e07836 */ /* 0x000fe20000000000 */
[----:B------:R-:W-:Y:S02]  /*8c80*/  UISETP.GE.AND UP0, UPT, UR60, UR61, UPT ;  /* 0x0000003d3c00728c */ /* 0x000fe4000bf06270 */
[----:B------:R-:W-:Y:S02]  /*8c90*/  ISETP.NE.AND P0, PT, R2, 0x2, PT ;  /* 0x000000020200780c */ /* 0x000fe40003f05270 */
[----:B------:R-:W-:Y:S02]  /*8ca0*/  PRMT R224, RZ, 0x654, R224 ;  /* 0x00000654ffe07816 */ /* 0x000fe400000000e0 */
[----:B------:R-:W-:-:S02]  /*8cb0*/  PLOP3.LUT P1, PT, PT, PT, UP0, 0x80, 0x0 ;  /* 0x000000000000781c */ /* 0x000fc40003f2f008 */
[----:B------:R-:W-:Y:S01]  /*8cc0*/  SEL R5, RZ, 0x1, P0 ;  /* 0x00000001ff057807 */ /* 0x000fe20000000000 */
[----:B------:R0:W-:Y:S01]  /*8cd0*/  SYNCS.ARRIVE.TRANS64.RED.A1T0 RZ, [R224+URZ], RZ ;  /* 0x000000ffe0ff79a7 */ /* 0x0001e2000810043f */
[----:B------:R-:W-:Y:S02]  /*8ce0*/  SEL R2, R2, RZ, P0 ;  /* 0x000000ff02027207 */ /* 0x000fe40000000000 */
[----:B------:R-:W-:-:S07]  /*8cf0*/  LOP3.LUT R228, R228, R5, RZ, 0x3c, !PT ;  /* 0x00000005e4e47212 */ /* 0x000fce00078e3cff */
[----:B0-----:R-:W-:Y:S05]  /*8d00*/  @!P1 BRA `(.L_x_874) ;  /* 0xffffff9000589947 */ /* 0x001fea000383ffff */
        /* <DEDUP_REMOVED lines=82> */
.L_x_861:
[----:B------:R-:W-:Y:S05]  /*9230*/  @P0 BRA `(.L_x_875) ;  /* 0x0000002400a00947 */ /* 0x000fea0003800000 */
[----:B------:R-:W2:Y:S01]  /*9240*/  S2R R4, SR_TID.X ;  /* 0x0000000000047919 */ /* 0x000ea20000002100 */
[----:B------:R-:W3:Y:S01]  /*9250*/  S2UR UR5, SR_CgaCtaId ;  /* 0x00000000000579c3 */ /* 0x000ee20000008800 */
        /* <DEDUP_REMOVED lines=13> */
[----:B------:R-:W-:Y:S01]  /*9330*/  F2FP.BF16.F32.PACK_AB R160, R161, R160 ;  /* 0x000000a0a1a0723e */ /* 0x000fe200000010ff */
[----:B---3--:R-:W-:Y:S01]  /*9340*/  ULEA UR5, UR5, UR4, 0x18 ;  /* 0x0000000405057291 */ /* 0x008fe2000f8ec03f */
[----:B------:R-:W-:Y:S02]  /*9350*/  F2FP.BF16.F32.PACK_AB R154, R157, R156 ;  /* 0x0000009c9d9a723e */ /* 0x000fe400000010ff */
[----:B------:R-:W-:-:S02]  /*9360*/  F2FP.BF16.F32.PACK_AB R155, R159, R158 ;  /* 0x0000009e9f9b723e */ /* 0x000fc400000010ff */
[----:B------:R-:W-:Y:S01]  /*9370*/  F2FP.BF16.F32.PACK_AB R161, R163, R162 ;  /* 0x000000a2a3a1723e */ /* 0x000fe200000010ff */
[----:B--2---:R-:W-:Y:S01]  /*9380*/  VIADD R4, R4, 0xffffff80 ;  /* 0xffffff8004047836 */ /* 0x004fe20000000000 */
[----:B------:R-:W-:Y:S02]  /*9390*/  F2FP.BF16.F32.PACK_AB R168, R169, R168 ;  /* 0x000000a8a9a8723e */ /* 0x000fe400000010ff */
[----:B------:R-:W-:Y:S01]  /*93a0*/  F2FP.BF16.F32.PACK_AB R162, R165, R164 ;  /* 0x000000a4a5a2723e */ /* 0x000fe200000010ff */
[----:B-1----:R-:W-:Y:S01]  /*93b0*/  IMAD.SHL.U32 R2, R4, 0x40, RZ ;  /* 0x0000004004027824 */ /* 0x002fe200078e00ff */
[----:B------:R-:W-:Y:S02]  /*93c0*/  SHF.R.S32.HI R11, RZ, 0x1f, R4 ;  /* 0x0000001fff0b7819 */ /* 0x000fe40000011404 */
[----:B------:R-:W-:Y:S02]  /*93d0*/  F2FP.BF16.F32.PACK_AB R163, R167, R166 ;  /* 0x000000a6a7a3723e */ /* 0x000fe400000010ff */
[----:B------:R-:W-:-:S02]  /*93e0*/  LEA.HI R5, R11, R4, RZ, 0x5 ;  /* 0x000000040b057211 */ /* 0x000fc400078f28ff */
[----:B------:R-:W-:Y:S02]  /*93f0*/  LOP3.LUT R2, R2, 0x1c0, RZ, 0xc0, !PT ;  /* 0x000001c002027812 */ /* 0x000fe400078ec0ff */
[----:B------:R-:W-:Y:S02]  /*9400*/  SHF.R.S32.HI R0, RZ, 0x5, R5 ;  /* 0x00000005ff007819 */ /* 0x000fe40000011405 */
[CC--:B------:R-:W-:Y:S02]  /*9410*/  LEA.HI R9, R11.reuse, R4.reuse, RZ, 0x4 ;  /* 0x000000040b097211 */ /* 0x0c0fe400078f20ff */
[CC--:B------:R-:W-:Y:S01]  /*9420*/  LEA.HI R3, R11.reuse, R4.reuse, RZ, 0x3 ;  /* 0x000000040b037211 */ /* 0x0c0fe200078f18ff */
[----:B------:R-:W-:Y:S01]  /*9430*/  IMAD.SHL.U32 R7, R0, 0x10, RZ ;  /* 0x0000001000077824 */ /* 0x000fe200078e00ff */
[----:B------:R-:W-:Y:S02]  /*9440*/  SHF.R.S32.HI R8, RZ, 0x4, R9 ;  /* 0x00000004ff087819 */ /* 0x000fe40000011409 */
[----:B------:R-:W-:-:S02]  /*9450*/  LEA.HI R11, R11, R4, RZ, 0x7 ;  /* 0x000000040b0b7211 */ /* 0x000fc400078f38ff */
[----:B------:R-:W-:Y:S02]  /*9460*/  LOP3.LUT R6, R2, 0x30, R7, 0xf8, !PT ;  /* 0x0000003002067812 */ /* 0x000fe400078ef807 */
[----:B------:R-:W-:Y:S02]  /*9470*/  SHF.R.U32.HI R2, RZ, 0x3, R2 ;  /* 0x00000003ff027819 */ /* 0x000fe40000011602 */
[----:B------:R-:W-:Y:S02]  /*9480*/  LOP3.LUT R3, R6, 0x8, R3, 0xf8, !PT ;  /* 0x0000000806037812 */ /* 0x000fe400078ef803 */
[----:B------:R-:W-:Y:S02]  /*9490*/  LEA.HI R9, R9, R8, RZ, 0x1 ;  /* 0x0000000809097211 */ /* 0x000fe400078f08ff */
[----:B------:R-:W-:Y:S02]  /*94a0*/  LOP3.LUT R6, R3, R2, RZ, 0x3c, !PT ;  /* 0x0000000203067212 */ /* 0x000fe400078e3cff */
[----:B------:R-:W1:Y:S01]  /*94b0*/  LDC.64 R2, c[0x0][0x878] ;  /* 0x00021e00ff027b82 */ /* 0x000e620000000a00 */
[----:B------:R-:W-:-:S02]  /*94c0*/  LOP3.LUT R9, R9, 0x7ffffe, RZ, 0xc0, !PT ;  /* 0x007ffffe09097812 */ /* 0x000fc400078ec0ff */
[----:B------:R-:W-:Y:S02]  /*94d0*/  F2FP.BF16.F32.PACK_AB R169, R171, R170 ;  /* 0x000000aaaba9723e */ /* 0x000fe400000010ff */
[----:B------:R-:W-:Y:S01]  /*94e0*/  F2FP.BF16.F32.PACK_AB R176, R177, R176 ;  /* 0x000000b0b1b0723e */ /* 0x000fe200000010ff */
[----:B------:R-:W-:Y:S01]  /*94f0*/  IMAD.IADD R9, R8, 0x1, -R9 ;  /* 0x0000000108097824 */ /* 0x000fe200078e0a09 */
[----:B------:R-:W-:Y:S02]  /*9500*/  SHF.R.S32.HI R8, RZ, 0x7, R11 ;  /* 0x00000007ff087819 */ /* 0x000fe4000001140b */
[----:B------:R-:W-:Y:S02]  /*9510*/  F2FP.BF16.F32.PACK_AB R170, R173, R172 ;  /* 0x000000acadaa723e */ /* 0x000fe400000010ff */
[----:B------:R-:W-:Y:S01]  /*9520*/  F2FP.BF16.F32.PACK_AB R171, R175, R174 ;  /* 0x000000aeafab723e */ /* 0x000fe200000010ff */
[----:B------:R-:W-:Y:S01]  /*9530*/  IMAD R9, R8, 0xa, R9 ;  /* 0x0000000a08097824 */ /* 0x000fe200078e0209 */
[----:B------:R-:W-:-:S02]  /*9540*/  F2FP.BF16.F32.PACK_AB R177, R179, R178 ;  /* 0x000000b2b3b1723e */ /* 0x000fc400000010ff */
[----:B------:R-:W-:Y:S01]  /*9550*/  F2FP.BF16.F32.PACK_AB R184, R185, R184 ;  /* 0x000000b8b9b8723e */ /* 0x000fe200000010ff */
[----:B------:R-:W-:Y:S01]  /*9560*/  IMAD.U32 R6, R9, 0x200, R6 ;  /* 0x0000020009067824 */ /* 0x000fe200078e0006 */
[----:B------:R-:W-:Y:S01]  /*9570*/  F2FP.BF16.F32.PACK_AB R178, R181, R180 ;  /* 0x000000b4b5b2723e */ /* 0x000fe200000010ff */
[----:B------:R-:W2:Y:S01]  /*9580*/  LDC.64 R8, c[0x0][0x870] ;  /* 0x00021c00ff087b82 */ /* 0x000ea20000000a00 */
[----:B------:R-:W-:Y:S02]  /*9590*/  F2FP.BF16.F32.PACK_AB R179, R183, R182 ;  /* 0x000000b6b7b3723e */ /* 0x000fe400000010ff */
[----:B0-----:R-:W-:Y:S02]  /*95a0*/  LEA R10, R6, UR5, 0x1 ;  /* 0x00000005060a7c11 */ /* 0x001fe4000f8e08ff */
[----:B------:R-:W-:Y:S02]  /*95b0*/  F2FP.BF16.F32.PACK_AB R185, R187, R186 ;  /* 0x000000babbb9723e */ /* 0x000fe400000010ff */
[----:B-1----:R-:W-:Y:S01]  /*95c0*/  ISETP.NE.U32.AND P1, PT, R2, RZ, PT ;  /* 0x000000ff0200720c */ /* 0x002fe20003f25070 */
        /* <DEDUP_REMOVED lines=14> */
[----:B------:R-:W-:Y:S01]  /*96b0*/  ISETP.NE.AND.EX P1, PT, R3, RZ, PT, P1 ;  /* 0x000000ff0300720c */ /* 0x000fe20003f25310 */
[----:B------:R0:W-:Y:S01]  /*96c0*/  STSM.16.MT88.4 [R10+0x10000], R176 ;  /* 0x010000b00a007844 */ /* 0x0001e20000004200 */
[----:B------:R-:W-:Y:S01]  /*96d0*/  F2FP.BF16.F32.PACK_AB R202, R205, R204 ;  /* 0x000000cccdca723e */ /* 0x000fe200000010ff */
[----:B------:R-:W1:Y:S01]  /*96e0*/  LDC.64 R2, c[0x0][0x870] ;  /* 0x00021c00ff027b82 */ /* 0x000e620000000a00 */
        /* <DEDUP_REMOVED lines=8> */
[----:B------:R-:W-:Y:S01]  /*9770*/  F2FP.BF16.F32.PACK_AB R57, R59, R58 ;  /* 0x0000003a3b39723e */ /* 0x000fe200000010ff */
[----:B------:R-:W3:Y:S01]  /*9780*/  @P1 LDC.64 R6, c[0x0][0x878] ;  /* 0x00021e00ff061b82 */ /* 0x000ee20000000a00 */
[----:B------:R-:W-:Y:S01]  /*9790*/  F2FP.BF16.F32.PACK_AB R96, R97, R96 ;  /* 0x000000606160723e */ /* 0x000fe200000010ff */
[----:B------:R0:W-:Y:S01]  /*97a0*/  STSM.16.MT88.4 [R10+0x11000], R208 ;  /* 0x011000d00a007844 */ /* 0x0001e20000004200 */
        /* <DEDUP_REMOVED lines=46> */
[----:B--2---:R-:W-:-:S03]  /*9a90*/  ISETP.NE.U32.AND P0, PT, R8, RZ, PT ;  /* 0x000000ff0800720c */ /* 0x004fc60003f05070 */
[----:B------:R0:W-:Y:S01]  /*9aa0*/  STSM.16.MT88.4 [R10+0x7000], R128 ;  /* 0x007000800a007844 */ /* 0x0001e20000004200 */
[----:B------:R-:W-:Y:S01]  /*9ab0*/  BAR.SYNC.DEFER_BLOCKING 0x1, 0x100 ;  /* 0x0044000000007b1d */ /* 0x000fe20000010000 */
[----:B------:R-:W-:Y:S01]  /*9ac0*/  ISETP.NE.AND.EX P0, PT, R9, RZ, PT, P0 ;  /* 0x000000ff0900720c */ /* 0x000fe20003f05300 */
[----:B-1----:R-:W-:-:S04]  /*9ad0*/  IMAD.WIDE R8, R236, 0x4, R2 ;  /* 0x00000004ec087825 */ /* 0x002fc800078e0202 */
[----:B---3--:R-:W-:-:S05]  /*9ae0*/  @P1 IMAD.WIDE R2, R236, 0x4, R6 ;  /* 0x00000004ec021825 */ /* 0x008fca00078e0206 */
[----:B------:R1:W2:Y:S04]  /*9af0*/  @P1 LDG.E R7, desc[UR6][R2.64] ;  /* 0x0000000602071981 */ /* 0x0002a8000c1e1900 */
[----:B------:R-:W3:Y:S01]  /*9b00*/  @P0 LDG.E R6, desc[UR6][R8.64] ;  /* 0x0000000608060981 */ /* 0x000ee2000c1e1900 */
[----:B------:R-:W-:Y:S01]  /*9b10*/  LOP3.LUT R5, R5, 0xffffffe0, RZ, 0xc0, !PT ;  /* 0xffffffe005057812 */ /* 0x000fe200078ec0ff */
[----:B------:R-:W-:-:S04]  /*9b20*/  IMAD.SHL.U32 R11, R0, 0x40, RZ ;  /* 0x00000040000b7824 */ /* 0x000fc800078e00ff */
[----:B------:R-:W-:Y:S01]  /*9b30*/  IMAD.IADD R5, R4, 0x1, -R5 ;  /* 0x0000000104057824 */ /* 0x000fe200078e0a05 */
[----:B------:R-:W-:-:S03]  /*9b40*/  LOP3.LUT R11, R11, 0x1c0, RZ, 0xc0, !PT ;  /* 0x000001c00b0b7812 */ /* 0x000fc600078ec0ff */
[----:B------:R-:W-:Y:S01]  /*9b50*/  IMAD.SHL.U32 R28, R5, 0x8, RZ ;  /* 0x00000008051c7824 */ /* 0x000fe200078e00ff */
[----:B------:R-:W-:-:S04]  /*9b60*/  SHF.R.S32.HI R12, RZ, 0x1f, R5 ;  /* 0x0000001fff0c7819 */ /* 0x000fc80000011405 */
[----:B------:R-:W-:Y:S02]  /*9b70*/  LOP3.LUT R4, R11, 0x38, R28, 0xf8, !PT ;  /* 0x000000380b047812 */ /* 0x000fe400078ef81c */
[----:B------:R-:W-:Y:S02]  /*9b80*/  SHF.R.U32.HI R11, RZ, 0x3, R11 ;  /* 0x00000003ff0b7819 */ /* 0x000fe4000001160b */
[----:B------:R-:W-:Y:S01]  /*9b90*/  LEA.HI R12, R12, R5, RZ, 0x3 ;  /* 0x000000050c0c7211 */ /* 0x000fe200078f18ff */
[----:B------:R-:W-:Y:S01]  /*9ba0*/  ULDC UR4, c[0x0][0x808] ;  /* 0x0002020000047ab9 */ /* 0x000fe20000000800 */
[----:B------:R-:W-:Y:S02]  /*9bb0*/  LOP3.LUT R11, R4, R11, RZ, 0x3c, !PT ;  /* 0x0000000b040b7212 */ /* 0x000fe400078e3cff */
[----:B------:R-:W-:Y:S02]  /*9bc0*/  SHF.R.S32.HI R12, RZ, 0x3, R12 ;  /* 0x00000003ff0c7819 */ /* 0x000fe4000001140c */
[----:B-1----:R-:W-:-:S03]  /*9bd0*/  CS2R R2, SRZ ;  /* 0x0000000000027805 */ /* 0x002fc6000001ff00 */
[----:B------:R-:W-:Y:S01]  /*9be0*/  IMAD R11, R12, 0x1400, R11 ;  /* 0x000014000c0b7824 */ /* 0x000fe200078e020b */
[----:B--2---:R-:W-:Y:S02]  /*9bf0*/  @P1 R2UR UR4, R7 ;  /* 0x00000000070412ca */ /* 0x004fe400000e0000 */
[----:B---3--:R-:W-:Y:S01]  /*9c00*/  @P0 SHF.R.S32.HI R5, RZ, 0x1f, R6 ;  /* 0x0000001fff050819 */ /* 0x008fe20000011406 */
[----:B0-----:R-:W-:-:S12]  /*9c10*/  @P1 BRA `(.L_x_876) ;  /* 0x00000000001c1947 */ /* 0x001fd80003800000 */
[----:B------:R-:W-:Y:S05]  /*9c20*/  @!P0 BRA `(.L_x_876) ;  /* 0x0000000000188947 */ /* 0x000fea0003800000 */
[----:B------:R-:W-:Y:S02]  /*9c30*/  ULDC.64 UR6, c[0x0][0x208] ;  /* 0x0000820000067ab9 */ /* 0x000fe40000000a00 */
[----:B------:R-:W2:Y:S04]  /*9c40*/  LDG.E R7, desc[UR6][R8.64] ;  /* 0x0000000608077981 */ /* 0x000ea8000c1e1900 */
[----:B------:R-:W3:Y:S01]  /*9c50*/  LDG.E R4, desc[UR6][R8.64+0x4] ;  /* 0x0000040608047981 */ /* 0x000ee2000c1e1900 */
[----:B--2---:R-:W-:Y:S02]  /*9c60*/  R2UR UR6, R7 ;  /* 0x00000000070672ca */ /* 0x004fe400000e0000 */
[----:B---3--:R-:W-:-:S13]  /*9c70*/  R2UR UR4, R4 ;  /* 0x00000000040472ca */ /* 0x008fda00000e0000 */
[----:B------:R-:W-:-:S12]  /*9c80*/  UIADD3 UR4, -UR6, UR4, URZ ;  /* 0x0000000406047290 */ /* 0x000fd8000fffe13f */
.L_x_876:
[----:B------:R-:W2:Y:S01]  /*9c90*/  LDL.LU R4, [R1+0xc] ;  /* 0x00000c0001047983 */ /* 0x000ea20000300800 */
[----:B------:R-:W-:Y:S01]  /*9ca0*/  LEA R30, R11, UR5, 0x1 ;  /* 0x000000050b1e7c11 */ /* 0x000fe2000f8e08ff */
[----:B------:R-:W-:Y:S01]  /*9cb0*/  @P0 IMAD.MOV.U32 R2, RZ, RZ, R6 ;  /* 0x000000ffff020224 */ /* 0x000fe200078e0006 */
[----:B------:R-:W-:Y:S01]  /*9cc0*/  ULDC.64 UR6, c[0x0][0x850] ;  /* 0x0002140000067ab9 */ /* 0x000fe20000000a00 */
[----:B------:R-:W3:Y:S01]  /*9cd0*/  LDL R225, [R1+0x10] ;  /* 0x0000100001e17983 */ /* 0x000ee20000100800 */
[----:B------:R-:W-:Y:S02]  /*9ce0*/  @P0 IMAD.MOV.U32 R3, RZ, RZ, R5 ;  /* 0x000000ffff030224 */ /* 0x000fe400078e0005 */
[C---:B------:R-:W-:Y:S01]  /*9cf0*/  VIADD R31, R0.reuse, 0x8 ;  /* 0x00000008001f7836 */ /* 0x040fe20000000000 */
[----:B------:R-:W4:Y:S01]  /*9d00*/  LDL R224, [R1+0x8] ;  /* 0x0000080001e07983 */ /* 0x000f220000100800 */
[C---:B------:R-:W-:Y:S01]  /*9d10*/  IADD3 R2, P1, R0.reuse, R2, RZ ;  /* 0x0000000200027210 */ /* 0x040fe20007f3e0ff */
[----:B------:R-:W-:Y:S01]  /*9d20*/  ULDC UR5, c[0x0][0x83c] ;  /* 0x00020f0000057ab9 */ /* 0x000fe20000000800 */
[----:B------:R-:W-:Y:S01]  /*9d30*/  SHF.R.S32.HI R29, RZ, 0x1f, R28 ;  /* 0x0000001fff1d7819 */ /* 0x000fe2000001141c */
[----:B------:R0:W1:Y:S01]  /*9d40*/  LDS.128 R36, [R30+0xa400] ;  /* 0x00a400001e247984 */ /* 0x0000620000000c00 */
[----:B------:R-:W-:Y:S01]  /*9d50*/  SHF.R.S32.HI R48, RZ, 0x1f, R236 ;  /* 0x0000001fff307819 */ /* 0x000fe200000114ec */
[C---:B------:R-:W-:Y:S01]  /*9d60*/  VIADD R40, R0.reuse, 0x20 ;  /* 0x0000002000287836 */ /* 0x040fe20000000000 */
[----:B------:R-:W-:Y:S01]  /*9d70*/  LEA.HI.X.SX32 R3, R0, R3, 0x1, P1 ;  /* 0x0000000300037211 */ /* 0x000fe200008f0eff */
[----:B------:R0:W0:Y:S01]  /*9d80*/  LDS.128 R8, [R30+0x1400] ;  /* 0x001400001e087984 */ /* 0x0000220000000c00 */
[----:B------:R-:W-:Y:S01]  /*9d90*/  SEL R48, R48, RZ, !P0 ;  /* 0x000000ff30307207 */ /* 0x000fe20004000000 */
[----:B------:R-:W-:Y:S01]  /*9da0*/  BSSY B1, `(.L_x_877) ;  /* 0x000002f000017945 */ /* 0x000fe20003800000 */
[----:B------:R-:W-:Y:S01]  /*9db0*/  SEL R49, R236, RZ, !P0 ;  /* 0x000000ffec317207 */ /* 0x000fe20004000000 */
[----:B------:R0:W0:Y:S04]  /*9dc0*/  LDS.128 R12, [R30+0x1800] ;  /* 0x001800001e0c7984 */ /* 0x0000280000000c00 */
[----:B------:R0:W0:Y:S04]  /*9dd0*/  LDS.128 R16, [R30+0x1c00] ;  /* 0x001c00001e107984 */ /* 0x0000280000000c00 */
[----:B------:R0:W0:Y:S04]  /*9de0*/  LDS.128 R20, [R30+0x2000] ;  /* 0x002000001e147984 */ /* 0x0000280000000c00 */
[----:B------:R0:W0:Y:S01]  /*9df0*/  LDS.128 R24, [R30+0x2400] ;  /* 0x002400001e187984 */ /* 0x0000220000000c00 */
[----:B--2---:R-:W-:-:S03]  /*9e00*/  R2UR UR8, R4 ;  /* 0x00000000040872ca */ /* 0x004fc600000e0000 */
[----:B------:R2:W0:Y:S01]  /*9e10*/  LDS.128 R4, [R30+0x1000] ;  /* 0x001000001e047984 */ /* 0x0004220000000c00 */
[----:B---3--:R-:W-:Y:S02]  /*9e20*/  IMAD R34, R225, UR6, RZ ;  /* 0x00000006e1227c24 */ /* 0x008fe4000f8e02ff */
[----:B----4-:R-:W-:-:S04]  /*9e30*/  IMAD.WIDE.U32 R32, R224, UR6, R28 ;  /* 0x00000006e0207c25 */ /* 0x010fc8000f8e001c */
[----:B------:R-:W-:-:S03]  /*9e40*/  IMAD R35, R224, UR7, R34 ;  /* 0x00000007e0237c24 */ /* 0x000fc6000f8e0222 */
[----:B------:R-:W-:Y:S01]  /*9e50*/  UIMAD UR4, UR8, -0x50, UR4 ;  /* 0xffffffb0080478a4 */ /* 0x000fe2000f8e0204 */
[----:B------:R-:W-:Y:S01]  /*9e60*/  VIADD R34, R0, 0x18 ;  /* 0x0000001800227836 */ /* 0x000fe20000000000 */
[----:B------:R-:W-:Y:S01]  /*9e70*/  ULDC.64 UR6, c[0x0][0x858] ;  /* 0x0002160000067ab9 */ /* 0x000fe20000000a00 */
[----:B------:R-:W-:Y:S01]  /*9e80*/  IMAD.IADD R33, R33, 0x1, R35 ;  /* 0x0000000121217824 */ /* 0x000fe200078e0223 */
[----:B------:R-:W-:Y:S01]  /*9e90*/  UISETP.LT.AND UP0, UPT, UR4, 0x50, UPT ;  /* 0x000000500400788c */ /* 0x000fe2000bf01270 */
[----:B------:R-:W-:Y:S02]  /*9ea0*/  IMAD.U32 R35, RZ, RZ, UR8 ;  /* 0x00000008ff237e24 */ /* 0x000fe4000f8e00ff */
[----:B------:R-:W-:Y:S01]  /*9eb0*/  IMAD.WIDE.U32 R32, R49, UR6, R32 ;  /* 0x0000000631207c25 */ /* 0x000fe2000f8e0020 */
[----:B------:R-:W-:-:S03]  /*9ec0*/  USEL UR4, UR4, 0x50, UP0 ;  /* 0x0000005004047887 */ /* 0x000fc60008000000 */
[----:B------:R-:W-:-:S03]  /*9ed0*/  IMAD.WIDE R2, R35, 0x50, R2 ;  /* 0x0000005023027825 */ /* 0x000fc600078e0202 */
[C---:B------:R-:W-:Y:S02]  /*9ee0*/  ISETP.GE.AND P4, PT, R0.reuse, UR4, PT ;  /* 0x0000000400007c0c */ /* 0x040fe4000bf86270 */
[----:B------:R-:W-:Y:S01]  /*9ef0*/  ISETP.GE.AND P6, PT, R31, UR4, PT ;  /* 0x000000041f007c0c */ /* 0x000fe2000bfc6270 */
[----:B------:R-:W-:Y:S01]  /*9f00*/  VIADD R31, R0, 0x10 ;  /* 0x00000010001f7836 */ /* 0x000fe20000000000 */
[----:B------:R-:W-:Y:S02]  /*9f10*/  ISETP.GE.OR P1, PT, R28, UR5, P4 ;  /* 0x000000051c007c0c */ /* 0x000fe4000a726670 */
[----:B------:R-:W-:Y:S02]  /*9f20*/  ISETP.GE.AND P2, PT, R34, UR4, PT ;  /* 0x0000000422007c0c */ /* 0x000fe4000bf46270 */
[----:B------:R-:W-:Y:S01]  /*9f30*/  ISETP.GE.AND P3, PT, R31, UR4, PT ;  /* 0x000000041f007c0c */ /* 0x000fe2000bf66270 */
[----:B------:R-:W-:Y:S01]  /*9f40*/  IMAD R31, R48, UR6, RZ ;  /* 0x00000006301f7c24 */ /* 0x000fe2000f8e02ff */
[----:B------:R-:W-:-:S02]  /*9f50*/  P2R R50, PR, RZ, 0x40 ;  /* 0x00000040ff327803 */ /* 0x000fc40000000000 */
[----:B------:R-:W-:Y:S01]  /*9f60*/  ISETP.GE.AND P5, PT, R40, UR4, PT ;  /* 0x0000000428007c0c */ /* 0x000fe2000bfa6270 */
[----:B------:R-:W-:Y:S01]  /*9f70*/  IMAD R31, R49, UR7, R31 ;  /* 0x00000007311f7c24 */ /* 0x000fe2000f8e021f */
[----:B------:R-:W-:Y:S02]  /*9f80*/  P2R R51, PR, RZ, 0x8 ;  /* 0x00000008ff337803 */ /* 0x000fe40000000000 */
[----:B------:R-:W-:Y:S01]  /*9f90*/  P2R R52, PR, RZ, 0x4 ;  /* 0x00000004ff347803 */ /* 0x000fe20000000000 */
[----:B------:R-:W-:Y:S01]  /*9fa0*/  IMAD.IADD R35, R33, 0x1, R31 ;  /* 0x0000000121237824 */ /* 0x000fe200078e021f */
[----:B------:R-:W-:Y:S01]  /*9fb0*/  ISETP.GE.OR P0, PT, R28, UR5, P6 ;  /* 0x000000051c007c0c */ /* 0x000fe2000b706670 */
[----:B012---:R-:W-:-:S12]  /*9fc0*/  @P1 BRA `(.L_x_878) ;  /* 0x0000000000301947 */ /* 0x007fd80003800000 */
[----:B------:R-:W0:Y:S01]  /*9fd0*/  LDS.128 R40, [R30+0xa000] ;  /* 0x00a000001e287984 */ /* 0x000e220000000c00 */
        /* <DEDUP_REMOVED lines=10> */
[----:B0-----:R0:W-:Y:S02]  /*a080*/  STG.E.128 desc[UR8][R46.64], R40 ;  /* 0x000000282e007986 */ /* 0x0011e4000c101d08 */
.L_x_878:
[----:B------:R-:W-:Y:S05]  /*a090*/  BSYNC B1 ;  /* 0x0000000000017941 */ /* 0x000fea0003800000 */
.L_x_877:
[----:B------:R-:W-:Y:S04]  /*a0a0*/  BSSY B1, `(.L_x_879) ;  /* 0x0000010000017945 */ /* 0x000fe80003800000 */
[----:B------:R-:W-:Y:S05]  /*a0b0*/  @P0 BRA `(.L_x_880) ;  /* 0x0000000000380947 */ /* 0x000fea0003800000 */
[----:B------:R-:W-:Y:S01]  /*a0c0*/  IADD3 R31, P0, R2, 0x8, RZ ;  /* 0x00000008021f7810 */ /* 0x000fe20007f1e0ff */
[----:B------:R-:W-:Y:S01]  /*a0d0*/  ULDC.64 UR6, c[0x0][0x848] ;  /* 0x0002120000067ab9 */ /* 0x000fe20000000a00 */
[----:B0-----:R-:W-:Y:S01]  /*a0e0*/  IMAD.MOV.U32 R41, RZ, RZ, R35 ;  /* 0x000000ffff297224 */ /* 0x001fe200078e0023 */
        /* <DEDUP_REMOVED lines=11> */
.L_x_880:
[----:B------:R-:W-:Y:S05]  /*a1a0*/  BSYNC B1 ;  /* 0x0000000000017941 */ /* 0x000fea0003800000 */
.L_x_879:
[----:B-1----:R1:W2:Y:S01]  /*a1b0*/  LDS.128 R36, [R30+0xa800] ;  /* 0x00a800001e247984 */ /* 0x0022a20000000c00 */
[C---:B------:R-:W-:Y:S01]  /*a1c0*/  ISETP.GE.OR P1, PT, R28.reuse, UR5, P3 ;  /* 0x000000051c007c0c */ /* 0x040fe20009f26670 */
[----:B------:R-:W-:Y:S01]  /*a1d0*/  BSSY B1, `(.L_x_881) ;  /* 0x0000011000017945 */ /* 0x000fe20003800000 */
[----:B------:R-:W-:-:S11]  /*a1e0*/  ISETP.GE.OR P0, PT, R28, UR5, P2 ;  /* 0x000000051c007c0c */ /* 0x000fd60009706670 */
[----:B-1----:R-:W-:Y:S05]  /*a1f0*/  @P1 BRA `(.L_x_882) ;  /* 0x0000000000381947 */ /* 0x002fea0003800000 */
        /* <DEDUP_REMOVED lines=14> */
.L_x_882:
[----:B------:R-:W-:Y:S05]  /*a2e0*/  BSYNC B1 ;  /* 0x0000000000017941 */ /* 0x000fea0003800000 */
.L_x_881:
[----:B-12---:R1:W2:Y:S01]  /*a2f0*/  LDS.128 R36, [R30+0xac00] ;  /* 0x00ac00001e247984 */ /* 0x0062a20000000c00 */
[----:B------:R-:W-:Y:S01]  /*a300*/  BSSY B1, `(.L_x_883) ;  /* 0x0000011000017945 */ /* 0x000fe20003800000 */
[----:B------:R-:W-:-:S03]  /*a310*/  VIADD R44, R0, 0x28 ;  /* 0x00000028002c7836 */ /* 0x000fc60000000000 */
        /* <DEDUP_REMOVED lines=15> */
.L_x_884:
[----:B------:R-:W-:Y:S05]  /*a410*/  BSYNC B1 ;  /* 0x0000000000017941 */ /* 0x000fea0003800000 */
.L_x_883:
[----:B--23--:R2:W3:Y:S01]  /*a420*/  LDS.128 R36, [R30+0xb000] ;  /* 0x00b000001e247984 */ /* 0x00c4e20000000c00 */
[----:B------:R-:W-:Y:S01]  /*a430*/  ISETP.GE.OR P0, PT, R28, UR5, P5 ;  /* 0x000000051c007c0c */ /* 0x000fe2000af06670 */
[----:B------:R-:W-:Y:S01]  /*a440*/  BSSY B1, `(.L_x_885) ;  /* 0x0000011000017945 */ /* 0x000fe20003800000 */
[----:B------:R-:W-:-:S11]  /*a450*/  ISETP.GE.AND P3, PT, R44, UR4, PT ;  /* 0x000000042c007c0c */ /* 0x000fd6000bf66270 */
        /* <DEDUP_REMOVED lines=14> */
[----:B---3--:R4:W-:Y:S02]  /*a540*/  STG.E.128 desc[UR8][R42.64], R36 ;  /* 0x000000242a007986 */ /* 0x0089e4000c101d08 */
.L_x_886:
[----:B------:R-:W-:Y:S05]  /*a550*/  BSYNC B1 ;  /* 0x0000000000017941 */ /* 0x000fea0003800000 */
.L_x_885:
[----:B---34-:R3:W4:Y:S01]  /*a560*/  LDS.128 R36, [R30+0xb400] ;  /* 0x00b400001e247984 */ /* 0x0187220000000c00 */
[----:B------:R-:W-:Y:S01]  /*a570*/  ISETP.GE.OR P0, PT, R28, UR5, P3 ;  /* 0x000000051c007c0c */ /* 0x000fe20009f06670 */
[----:B------:R-:W-:Y:S01]  /*a580*/  BSSY B1, `(.L_x_887) ;  /* 0x0000011000017945 */ /* 0x000fe20003800000 */
[----:B------:R-:W-:-:S11]  /*a590*/  VIADD R44, R0, 0x30 ;  /* 0x00000030002c7836 */ /* 0x000fd60000000000 */
        /* <DEDUP_REMOVED lines=14> */
[----:B----4-:R0:W-:Y:S02]  /*a680*/  STG.E.128 desc[UR8][R42.64], R36 ;  /* 0x000000242a007986 */ /* 0x0101e4000c101d08 */
.L_x_888:
[----:B------:R-:W-:Y:S05]  /*a690*/  BSYNC B1 ;  /* 0x0000000000017941 */ /* 0x000fea0003800000 */
.L_x_887:
[----:B0---4-:R0:W4:Y:S01]  /*a6a0*/  LDS.128 R36, [R30+0xb800] ;  /* 0x00b800001e247984 */ /* 0x0111220000000c00 */
[----:B------:R-:W-:Y:S01]  /*a6b0*/  ISETP.GE.AND P2, PT, R44, UR4, PT ;  /* 0x000000042c007c0c */ /* 0x000fe2000bf46270 */
[----:B------:R-:W-:Y:S01]  /*a6c0*/  BSSY B1, `(.L_x_889) ;  /* 0x0000012000017945 */ /* 0x000fe20003800000 */
[----:B------:R-:W-:Y:S02]  /*a6d0*/  VIADD R44, R0, 0x38 ;  /* 0x00000038002c7836 */ /* 0x000fe40000000000 */
[----:B------:R-:W-:-:S13]  /*a6e0*/  ISETP.GE.OR P0, PT, R28, UR5, P2 ;  /* 0x000000051c007c0c */ /* 0x000fda0009706670 */
[----:B0-----:R-:W-:Y:S05]  /*a6f0*/  @P0 BRA `(.L_x_890) ;  /* 0x0000000000380947 */ /* 0x001fea0003800000 */
        /* <DEDUP_REMOVED lines=14> */
.L_x_890:
[----:B------:R-:W-:Y:S05]  /*a7e0*/  BSYNC B1 ;  /* 0x0000000000017941 */ /* 0x000fea0003800000 */
.L_x_889:
        /* <DEDUP_REMOVED lines=20> */
.L_x_892:
[----:B------:R-:W-:Y:S05]  /*a930*/  BSYNC B1 ;  /* 0x0000000000017941 */ /* 0x000fea0003800000 */
.L_x_891:
        /* <DEDUP_REMOVED lines=20> */
.L_x_894:
[----:B------:R-:W-:Y:S05]  /*aa80*/  BSYNC B1 ;  /* 0x0000000000017941 */ /* 0x000fea0003800000 */
.L_x_893:
[----:B0---4-:R0:W4:Y:S01]  /*aa90*/  LDS.128 R36, [R30+0xc400] ;  /* 0x00c400001e247984 */ /* 0x0111220000000c00 */
[----:B------:R-:W-:Y:S01]  /*aaa0*/  ISETP.GE.AND P6, PT, R0, UR4, PT ;  /* 0x0000000400007c0c */ /* 0x000fe2000bfc6270 */
[----:B------:R-:W-:Y:S03]  /*aab0*/  BSSY B1, `(.L_x_895) ;  /* 0x0000011000017945 */ /* 0x000fe60003800000 */
[----:B------:R-:W-:Y:S02]  /*aac0*/  P2R R40, PR, RZ, 0x40 ;  /* 0x00000040ff287803 */ /* 0x000fe40000000000 */
[----:B------:R-:W-:-:S13]  /*aad0*/  ISETP.GE.OR P6, PT, R28, UR5, P6 ;  /* 0x000000051c007c0c */ /* 0x000fda000b7c6670 */
[----:B0-----:R-:W-:Y:S05]  /*aae0*/  @P6 BRA `(.L_x_896) ;  /* 0x0000000000346947 */ /* 0x001fea0003800000 */
[----:B------:R-:W-:Y:S01]  /*aaf0*/  IADD3 R31, P6, R2, 0x48, RZ ;  /* 0x00000048021f7810 */ /* 0x000fe20007fde0ff */
[----:B------:R-:W-:Y:S01]  /*ab00*/  ULDC.64 UR4, c[0x0][0x848] ;  /* 0x0002120000047ab9 */ /* 0x000fe20000000a00 */
[----:B------:R-:W-:Y:S01]  /*ab10*/  IMAD.MOV.U32 R33, RZ, RZ, R35 ;  /* 0x000000ffff217224 */ /* 0x000fe200078e0023 */
[----:B------:R-:W-:Y:S02]  /*ab20*/  ULDC.64 UR6, c[0x0][0x208] ;  /* 0x0000820000067ab9 */ /* 0x000fe40000000a00 */
        /* <DEDUP_REMOVED lines=8> */
[----:B----4-:R0:W-:Y:S02]  /*abb0*/  STG.E.128 desc[UR6][R34.64], R36 ;  /* 0x0000002422007986 */ /* 0x0101e4000c101d06 */
.L_x_896:
[----:B------:R-:W-:Y:S05]  /*abc0*/  BSYNC B1 ;  /* 0x0000000000017941 */ /* 0x000fea0003800000 */
.L_x_895:
[----:B------:R-:W-:Y:S01]  /*abd0*/  ULDC.64 UR4, c[0x0][0x820] ;  /* 0x0002080000047ab9 */ /* 0x000fe20000000a00 */
[----:B0-----:R-:W-:Y:S01]  /*abe0*/  P2R R34, PR, RZ, 0x2 ;  /* 0x00000002ff227803 */ /* 0x001fe20000000000 */
[----:B------:R-:W-:Y:S01]  /*abf0*/  IMAD R0, R225, UR4, RZ ;  /* 0x00000004e1007c24 */ /* 0x000fe2000f8e02ff */
[----:B------:R-:W-:Y:S01]  /*ac00*/  P2R R35, PR, RZ, 0x1 ;  /* 0x00000001ff237803 */ /* 0x000fe20000000000 */
[----:B------:R-:W-:Y:S01]  /*ac10*/  IMAD.WIDE.U32 R32, R224, UR4, R28 ;  /* 0x00000004e0207c25 */ /* 0x000fe2000f8e001c */
[----:B------:R-:W-:Y:S01]  /*ac20*/  ISETP.NE.AND P1, PT, R51, RZ, PT ;  /* 0x000000ff3300720c */ /* 0x000fe20003f25270 */
[----:B------:R-:W-:Y:S01]  /*ac30*/  ULDC UR6, c[0x0][0x80c] ;  /* 0x0002030000067ab9 */ /* 0x000fe20000000800 */
[----:B------:R-:W-:Y:S01]  /*ac40*/  ISETP.NE.AND P0, PT, R52, RZ, PT ;  /* 0x000000ff3400720c */ /* 0x000fe20003f05270 */
[----:B------:R-:W-:Y:S01]  /*ac50*/  IMAD R29, R224, UR5, R0 ;  /* 0x00000005e01d7c24 */ /* 0x000fe2000f8e0200 */
[C---:B------:R-:W-:Y:S01]  /*ac60*/  ISETP.GE.OR P1, PT, R28.reuse, UR6, P1 ;  /* 0x000000061c007c0c */ /* 0x040fe20008f26670 */
[----:B------:R-:W-:Y:S01]  /*ac70*/  ULDC.64 UR4, c[0x0][0x828] ;  /* 0x00020a0000047ab9 */ /* 0x000fe20000000a00 */
[----:B------:R-:W-:Y:S01]  /*ac80*/  ISETP.GE.OR P0, PT, R28, UR6, P0 ;  /* 0x000000061c007c0c */ /* 0x000fe20008706670 */
[----:B------:R-:W-:Y:S01]  /*ac90*/  IMAD.IADD R33, R33, 0x1, R29 ;  /* 0x0000000121217824 */ /* 0x000fe200078e021d */
[----:B------:R-:W-:Y:S01]  /*aca0*/  ISETP.NE.AND P6, PT, R40, RZ, PT ;  /* 0x000000ff2800720c */ /* 0x000fe20003fc5270 */
[----:B------:R-:W-:Y:S01]  /*acb0*/  IMAD R0, R48, UR4, RZ ;  /* 0x0000000430007c24 */ /* 0x000fe2000f8e02ff */
[----:B------:R-:W-:Y:S01]  /*acc0*/  P2R R43, PR, RZ, 0x2 ;  /* 0x00000002ff2b7803 */ /* 0x000fe20000000000 */
[C---:B------:R-:W-:Y:S01]  /*acd0*/  IMAD.WIDE.U32 R40, R49.reuse, UR4, R32 ;  /* 0x0000000431287c25 */ /* 0x040fe2000f8e0020 */
[----:B------:R-:W-:Y:S01]  /*ace0*/  P2R R44, PR, RZ, 0x1 ;  /* 0x00000001ff2c7803 */ /* 0x000fe20000000000 */
[----:B------:R-:W-:Y:S01]  /*acf0*/  BSSY B1, `(.L_x_897) ;  /* 0x000001e000017945 */ /* 0x000fe20003800000 */
[----:B------:R-:W-:Y:S01]  /*ad00*/  ISETP.NE.AND P1, PT, R34, RZ, PT ;  /* 0x000000ff2200720c */ /* 0x000fe20003f25270 */
[----:B----4-:R-:W-:Y:S01]  /*ad10*/  IMAD R37, R49, UR5, R0 ;  /* 0x0000000531257c24 */ /* 0x010fe2000f8e0200 */
[----:B------:R-:W-:-:S02]  /*ad20*/  ISETP.NE.AND P0, PT, R35, RZ, PT ;  /* 0x000000ff2300720c */ /* 0x000fc40003f05270 */
[----:B------:R0:W4:Y:S01]  /*ad30*/  LDS.128 R32, [R30] ;  /* 0x000000001e207984 */ /* 0x0001220000000c00 */
[----:B------:R-:W-:Y:S01]  /*ad40*/  ISETP.GE.OR P4, PT, R28, UR6, P4 ;  /* 0x000000061c007c0c */ /* 0x000fe2000a786670 */
[----:B------:R-:W-:Y:S01]  /*ad50*/  IMAD.IADD R37, R41, 0x1, R37 ;  /* 0x0000000129257824 */ /* 0x000fe200078e0225 */
[----:B------:R-:W-:Y:S02]  /*ad60*/  P2R R31, PR, RZ, 0x4 ;  /* 0x00000004ff1f7803 */ /* 0x000fe40000000000 */
[----:B------:R-:W-:Y:S02]  /*ad70*/  ISETP.NE.AND P2, PT, R50, RZ, PT ;  /* 0x000000ff3200720c */ /* 0x000fe40003f45270 */
[C---:B------:R-:W-:Y:S02]  /*ad80*/  ISETP.GE.OR P5, PT, R28.reuse, UR6, P5 ;  /* 0x000000061c007c0c */ /* 0x040fe4000afa6670 */
[C---:B------:R-:W-:Y:S02]  /*ad90*/  ISETP.GE.OR P2, PT, R28.reuse, UR6, P2 ;  /* 0x000000061c007c0c */ /* 0x040fe40009746670 */
[----:B------:R-:W-:-:S02]  /*ada0*/  ISETP.GE.OR P3, PT, R28, UR6, P3 ;  /* 0x000000061c007c0c */ /* 0x000fc40009f66670 */
[----:B------:R-:W-:Y:S02]  /*adb0*/  P2R R42, PR, RZ, 0x4 ;  /* 0x00000004ff2a7803 */ /* 0x000fe40000000000 */
[----:B------:R-:W-:Y:S02]  /*adc0*/  ISETP.NE.AND P2, PT, R31, RZ, PT ;  /* 0x000000ff1f00720c */ /* 0x000fe40003f45270 */
[C---:B------:R-:W-:Y:S02]  /*add0*/  ISETP.GE.OR P1, PT, R28.reuse, UR6, P1 ;  /* 0x000000061c007c0c */ /* 0x040fe40008f26670 */
[C---:B------:R-:W-:Y:S02]  /*ade0*/  ISETP.GE.OR P2, PT, R28.reuse, UR6, P2 ;  /* 0x000000061c007c0c */ /* 0x040fe40009746670 */
[C---:B------:R-:W-:Y:S02]  /*adf0*/  ISETP.GE.OR P0, PT, R28.reuse, UR6, P0 ;  /* 0x000000061c007c0c */ /* 0x040fe40008706670 */
[----:B------:R-:W-:Y:S01]  /*ae00*/  ISETP.GE.OR P6, PT, R28, UR6, P6 ;  /* 0x000000061c007c0c */ /* 0x000fe2000b7c6670 */
[----:B0-----:R-:W-:-:S12]  /*ae10*/  @P4 BRA `(.L_x_898) ;  /* 0x00000000002c4947 */ /* 0x001fd80003800000 */
        /* <DEDUP_REMOVED lines=10> */
[----:B----4-:R0:W-:Y:S02]  /*aec0*/  STG.E.128 desc[UR8][R38.64], R32 ;  /* 0x0000002026007986 */ /* 0x0101e4000c101d08 */
.L_x_898:
[----:B------:R-:W-:Y:S05]  /*aed0*/  BSYNC B1 ;  /* 0x0000000000017941 */ /* 0x000fea0003800000 */
.L_x_897:
[----:B0---4-:R0:W4:Y:S01]  /*aee0*/  LDS.128 R32, [R30+0x400] ;  /* 0x000400001e207984 */ /* 0x0111220000000c00 */
[----:B------:R-:W-:Y:S01]  /*aef0*/  ISETP.NE.AND P4, PT, R42, RZ, PT ;  /* 0x000000ff2a00720c */ /* 0x000fe20003f85270 */
[----:B------:R-:W-:-:S12]  /*af00*/  BSSY B1, `(.L_x_899) ;  /* 0x0000010000017945 */ /* 0x000fd80003800000 */
[----:B0-----:R-:W-:Y:S05]  /*af10*/  @P4 BRA `(.L_x_900) ;  /* 0x0000000000384947 */ /* 0x001fea0003800000 */
        /* <DEDUP_REMOVED lines=14> */
.L_x_900:
[----:B------:R-:W-:Y:S05]  /*b000*/  BSYNC B1 ;  /* 0x0000000000017941 */ /* 0x000fea0003800000 */
.L_x_899:
        /* <DEDUP_REMOVED lines=18> */
.L_x_902:
[----:B------:R-:W-:Y:S05]  /*b130*/  BSYNC B1 ;  /* 0x0000000000017941 */ /* 0x000fea0003800000 */
.L_x_901:
[----:B-123--:R-:W1:Y:S01]  /*b140*/  LDS.128 R28, [R30+0xc00] ;  /* 0x000c00001e1c7984 */ /* 0x00ee620000000c00 */
[----:B------:R-:W-:Y:S01]  /*b150*/  ISETP.NE.AND P4, PT, R44, RZ, PT ;  /* 0x000000ff2c00720c */ /* 0x000fe20003f85270 */
[----:B------:R-:W-:-:S12]  /*b160*/  BSSY B1, `(.L_x_903) ;  /* 0x0000010000017945 */ /* 0x000fd80003800000 */
        /* <DEDUP_REMOVED lines=14> */
[----:B-1----:R2:W-:Y:S02]  /*b250*/  STG.E.128 desc[UR8][R34.64], R28 ;  /* 0x0000001c22007986 */ /* 0x0025e4000c101d08 */
.L_x_904:
[----:B------:R-:W-:Y:S05]  /*b260*/  BSYNC B1 ;  /* 0x0000000000017941 */ /* 0x000fea0003800000 */
.L_x_903:
[----:B------:R-:W-:Y:S04]  /*b270*/  BSSY B1, `(.L_x_905) ;  /* 0x0000010000017945 */ /* 0x000fe80003800000 */
        /* <DEDUP_REMOVED lines=15> */
.L_x_906:
[----:B------:R-:W-:Y:S05]  /*b370*/  BSYNC B1 ;  /* 0x0000000000017941 */ /* 0x000fea0003800000 */
.L_x_905:
[----:B------:R-:W-:Y:S04]  /*b380*/  BSSY B1, `(.L_x_907) ;  /* 0x0000010000017945 */ /* 0x000fe80003800000 */
[----:B------:R-:W-:Y:S05]  /*b390*/  @P3 BRA `(.L_x_908) ;  /* 0x0000000000383947 */ /* 0x000fea0003800000 */
[----:B---3--:R-:W-:Y:S01]  /*b3a0*/  IADD3 R7, P3, R2, 0x28, RZ ;  /* 0x0000002802077810 */ /* 0x008fe20007f7e0ff */
        /* <DEDUP_REMOVED lines=13> */
.L_x_908:
[----:B------:R-:W-:Y:S05]  /*b480*/  BSYNC B1 ;  /* 0x0000000000017941 */ /* 0x000fea0003800000 */
.L_x_907:
        /* <DEDUP_REMOVED lines=16> */
.L_x_910:
[----:B------:R-:W-:Y:S05]  /*b590*/  BSYNC B1 ;  /* 0x0000000000017941 */ /* 0x000fea0003800000 */
.L_x_909:
        /* <DEDUP_REMOVED lines=16> */
.L_x_912:
[----:B------:R-:W-:Y:S05]  /*b6a0*/  BSYNC B1 ;  /* 0x0000000000017941 */ /* 0x000fea0003800000 */
.L_x_911:
        /* <DEDUP_REMOVED lines=16> */
.L_x_914:
[----:B------:R-:W-:Y:S05]  /*b7b0*/  BSYNC B1 ;  /* 0x0000000000017941 */ /* 0x000fea0003800000 */
.L_x_913:
[----:B------:R-:W-:Y:S05]  /*b7c0*/  @P6 BRA `(.L_x_857) ;  /* 0x0000004000b86947 */ /* 0x000fea0003800000 */
[----:B---3--:R-:W-:Y:S01]  /*b7d0*/  IADD3 R5, P0, R2, 0x48, RZ ;  /* 0x0000004802057810 */ /* 0x008fe20007f1e0ff */
        /* <DEDUP_REMOVED lines=14> */
.L_x_875:
[----:B------:R-:W2:Y:S01]  /*b8c0*/  LDC.64 R4, c[0x0][0x878] ;  /* 0x00021e00ff047b82 */ /* 0x000ea20000000a00 */
[----:B------:R-:W-:-:S07]  /*b8d0*/  ULDC.64 UR4, c[0x0][0x208] ;  /* 0x0000820000047ab9 */ /* 0x000fce0000000a00 */
[----:B------:R-:W3:Y:S08]  /*b8e0*/  LDC.64 R6, c[0x0][0x870] ;  /* 0x00021c00ff067b82 */ /* 0x000ef00000000a00 */
[----:B-1----:R-:W1:Y:S01]  /*b8f0*/  LDC.64 R2, c[0x0][0x870] ;  /* 0x00021c00ff027b82 */ /* 0x002e620000000a00 */
[----:B--2---:R-:W-:-:S04]  /*b900*/  ISETP.NE.U32.AND P0, PT, R4, RZ, PT ;  /* 0x000000ff0400720c */ /* 0x004fc80003f05070 */
[----:B------:R-:W-:Y:S02]  /*b910*/  ISETP.NE.AND.EX P0, PT, R5, RZ, PT, P0 ;  /* 0x000000ff0500720c */ /* 0x000fe40003f05300 */
[----:B---3--:R-:W-:-:S04]  /*b920*/  ISETP.NE.U32.AND P1, PT, R6, RZ, PT ;  /* 0x000000ff0600720c */ /* 0x008fc80003f25070 */
[----:B------:R-:W-:Y:S01]  /*b930*/  ISETP.NE.AND.EX P1, PT, R7, RZ, PT, P1 ;  /* 0x000000ff0700720c */ /* 0x000fe20003f25310 */
[----:B-1----:R-:W-:-:S06]  /*b940*/  IMAD.WIDE R8, R236, 0x4, R2 ;  /* 0x00000004ec087825 */ /* 0x002fcc00078e0202 */
[----:B------:R-:W1:Y:S06]  /*b950*/  @P0 LDC.64 R4, c[0x0][0x878] ;  /* 0x00021e00ff040b82 */ /* 0x000e6c0000000a00 */
[----:B------:R-:W2:Y:S01]  /*b960*/  @P1 LDG.E R7, desc[UR4][R8.64] ;  /* 0x0000000408071981 */ /* 0x000ea2000c1e1900 */
[----:B-1----:R-:W-:-:S05]  /*b970*/  @P0 IMAD.WIDE R4, R236, 0x4, R4 ;  /* 0x00000004ec040825 */ /* 0x002fca00078e0204 */
[----:B------:R1:W3:Y:S01]  /*b980*/  @P0 LDG.E R0, desc[UR4][R4.64] ;  /* 0x0000000404000981 */ /* 0x0002e2000c1e1900 */
[----:B------:R-:W-:Y:S01]  /*b990*/  ULDC UR4, c[0x0][0x808] ;  /* 0x0002020000047ab9 */ /* 0x000fe20000000800 */
[----:B------:R-:W4:Y:S02]  /*b9a0*/  S2R R2, SR_TID.X ;  /* 0x0000000000027919 */ /* 0x000f240000002100 */
[----:B----4-:R-:W-:-:S05]  /*b9b0*/  VIADD R11, R2, 0xffffff80 ;  /* 0xffffff80020b7836 */ /* 0x010fca0000000000 */
[----:B------:R-:W-:-:S04]  /*b9c0*/  SHF.R.S32.HI R2, RZ, 0x1f, R11 ;  /* 0x0000001fff027819 */ /* 0x000fc8000001140b */
[----:B0-----:R-:W-:Y:S02]  /*b9d0*/  LEA.HI R10, R2, R11, RZ, 0x5 ;  /* 0x0000000b020a7211 */ /* 0x001fe400078f28ff */
[----:B------:R-:W-:Y:S02]  /*b9e0*/  CS2R R2, SRZ ;  /* 0x0000000000027805 */ /* 0x000fe4000001ff00 */
[----:B------:R-:W-:Y:S02]  /*b9f0*/  LOP3.LUT R6, R10, 0x1fffffe0, RZ, 0xc0, !PT ;  /* 0x1fffffe00a067812 */ /* 0x000fe400078ec0ff */
[----:B------:R-:W-:-:S03]  /*ba00*/  SHF.R.S32.HI R17, RZ, 0x5, R10 ;  /* 0x00000005ff117819 */ /* 0x000fc6000001140a */
[----:B------:R-:W-:-:S04]  /*ba10*/  IMAD.IADD R10, R11, 0x1, -R6 ;  /* 0x000000010b0a7824 */ /* 0x000fc800078e0a06 */
[----:B-1----:R-:W-:-:S05]  /*ba20*/  IMAD.SHL.U32 R4, R10, 0x8, RZ ;  /* 0x000000080a047824 */ /* 0x002fca00078e00ff */
[----:B------:R-:W-:Y:S01]  /*ba30*/  SHF.R.S32.HI R5, RZ, 0x1f, R4 ;  /* 0x0000001fff057819 */ /* 0x000fe20000011404 */
[--C-:B--2---:R-:W-:Y:S01]  /*ba40*/  @P1 IMAD.MOV.U32 R2, RZ, RZ, R7.reuse ;  /* 0x000000ffff021224 */ /* 0x104fe200078e0007 */
[----:B------:R-:W-:-:S04]  /*ba50*/  @P1 SHF.R.S32.HI R3, RZ, 0x1f, R7 ;  /* 0x0000001fff031819 */ /* 0x000fc80000011407 */
[----:B------:R-:W-:Y:S02]  /*ba60*/  IADD3 R6, P2, R17, R2, RZ ;  /* 0x0000000211067210 */ /* 0x000fe40007f5e0ff */
        /* <DEDUP_REMOVED lines=9> */
.L_x_915:
[----:B------:R-:W2:Y:S01]  /*bb00*/  LDL.LU R0, [R1+0xc] ;  /* 0x00000c0001007983 */ /* 0x000ea20000300800 */
[----:B------:R-:W-:Y:S01]  /*bb10*/  ULDC.64 UR6, c[0x0][0x820] ;  /* 0x0002080000067ab9 */ /* 0x000fe20000000a00 */
[----:B------:R-:W-:Y:S02]  /*bb20*/  ULDC UR5, c[0x0][0x80c] ;  /* 0x0002030000057ab9 */ /* 0x000fe40000000800 */
[----:B------:R-:W3:Y:S04]  /*bb30*/  LDL R225, [R1+0x10] ;  /* 0x0000100001e17983 */ /* 0x000ee80000100800 */
[----:B------:R-:W4:Y:S01]  /*bb40*/  LDL R224, [R1+0x8] ;  /* 0x0000080001e07983 */ /* 0x000f220000100800 */
[C---:B------:R-:W-:Y:S01]  /*bb50*/  LEA.HI.X.SX32 R7, R17.reuse, R3, 0x1, P2 ;  /* 0x0000000311077211 */ /* 0x040fe200010f0eff */
[C---:B------:R-:W-:Y:S01]  /*bb60*/  VIADD R8, R17.reuse, 0x8 ;  /* 0x0000000811087836 */ /* 0x040fe20000000000 */
[----:B------:R-:W-:Y:S01]  /*bb70*/  SEL R15, R236, RZ, !P1 ;  /* 0x000000ffec0f7207 */ /* 0x000fe20004800000 */
[----:B------:R-:W-:Y:S01]  /*bb80*/  VIADD R10, R17, 0x20 ;  /* 0x00000020110a7836 */ /* 0x000fe20000000000 */
[----:B------:R-:W-:Y:S01]  /*bb90*/  BSSY B1, `(.L_x_916) ;  /* 0x0000029000017945 */ /* 0x000fe20003800000 */
[----:B--2---:R-:W-:Y:S01]  /*bba0*/  R2UR UR8, R0 ;  /* 0x00000000000872ca */ /* 0x004fe200000e0000 */
[----:B---3--:R-:W-:-:S04]  /*bbb0*/  IMAD R0, R225, UR6, RZ ;  /* 0x00000006e1007c24 */ /* 0x008fc8000f8e02ff */
[C---:B----4-:R-:W-:Y:S02]  /*bbc0*/  IMAD R9, R224.reuse, UR7, R0 ;  /* 0x00000007e0097c24 */ /* 0x050fe4000f8e0200 */
[----:B------:R-:W-:Y:S02]  /*bbd0*/  VIADD R0, R17, 0x10 ;  /* 0x0000001011007836 */ /* 0x000fe40000000000 */
[----:B------:R-:W-:-:S04]  /*bbe0*/  IMAD.WIDE.U32 R2, R224, UR6, R4 ;  /* 0x00000006e0027c25 */ /* 0x000fc8000f8e0004 */
[----:B------:R-:W-:Y:S01]  /*bbf0*/  UIMAD UR4, UR8, -0x50, UR4 ;  /* 0xffffffb0080478a4 */ /* 0x000fe2000f8e0204 */
[----:B------:R-:W-:Y:S01]  /*bc00*/  ULDC.64 UR6, c[0x0][0x828] ;  /* 0x00020a0000067ab9 */ /* 0x000fe20000000a00 */
[----:B------:R-:W-:Y:S02]  /*bc10*/  IMAD.IADD R3, R9, 0x1, R3 ;  /* 0x0000000109037824 */ /* 0x000fe400078e0203 */
[----:B------:R-:W-:Y:S02]  /*bc20*/  IMAD.U32 R13, RZ, RZ, UR8 ;  /* 0x00000008ff0d7e24 */ /* 0x000fe4000f8e00ff */
[----:B------:R-:W-:Y:S02]  /*bc30*/  ISETP.GE.AND P0, PT, R17, UR4, PT ;  /* 0x0000000411007c0c */ /* 0x000fe4000bf06270 */
[----:B------:R-:W-:Y:S02]  /*bc40*/  ISETP.GE.AND P5, PT, R0, UR4, PT ;  /* 0x0000000400007c0c */ /* 0x000fe4000bfa6270 */
[----:B------:R-:W-:-:S02]  /*bc50*/  SHF.R.S32.HI R0, RZ, 0x1f, R236 ;  /* 0x0000001fff007819 */ /* 0x000fc400000114ec */
[----:B------:R-:W-:Y:S02]  /*bc60*/  ISETP.GE.OR P2, PT, R4, UR5, P0 ;  /* 0x0000000504007c0c */ /* 0x000fe40008746670 */
[----:B------:R-:W-:Y:S02]  /*bc70*/  SEL R12, R0, RZ, !P1 ;  /* 0x000000ff000c7207 */ /* 0x000fe40004800000 */
[----:B------:R-:W-:Y:S01]  /*bc80*/  ISETP.GE.AND P6, PT, R8, UR4, PT ;  /* 0x0000000408007c0c */ /* 0x000fe2000bfc6270 */
[----:B------:R-:W-:Y:S01]  /*bc90*/  VIADD R8, R17, 0x18 ;  /* 0x0000001811087836 */ /* 0x000fe20000000000 */
[----:B------:R-:W-:Y:S01]  /*bca0*/  ISETP.GE.AND P3, PT, R10, UR4, PT ;  /* 0x000000040a007c0c */ /* 0x000fe2000bf66270 */
[----:B------:R-:W-:Y:S01]  /*bcb0*/  IMAD R0, R12, UR6, RZ ;  /* 0x000000060c007c24 */ /* 0x000fe2000f8e02ff */
[----:B------:R-:W-:Y:S01]  /*bcc0*/  P2R R14, PR, RZ, 0x40 ;  /* 0x00000040ff0e7803 */ /* 0x000fe20000000000 */
[----:B------:R-:W-:Y:S01]  /*bcd0*/  IMAD.WIDE.U32 R10, R15, UR6, R2 ;  /* 0x000000060f0a7c25 */ /* 0x000fe2000f8e0002 */
[----:B------:R-:W-:-:S02]  /*bce0*/  ISETP.GE.AND P4, PT, R8, UR4, PT ;  /* 0x0000000408007c0c */ /* 0x000fc4000bf86270 */
[----:B------:R-:W-:Y:S01]  /*bcf0*/  P2R R16, PR, RZ, 0x20 ;  /* 0x00000020ff107803 */ /* 0x000fe20000000000 */
[----:B------:R-:W-:Y:S01]  /*bd00*/  IMAD R9, R15, UR7, R0 ;  /* 0x000000070f097c24 */ /* 0x000fe2000f8e0200 */
[----:B------:R-:W-:Y:S01]  /*bd10*/  P2R R18, PR, RZ, 0x10 ;  /* 0x00000010ff127803 */ /* 0x000fe20000000000 */
[----:B------:R-:W-:Y:S01]  /*bd20*/  IMAD.WIDE R2, R13, 0x50, R6 ;  /* 0x000000500d027825 */ /* 0x000fe200078e0206 */
        /* <DEDUP_REMOVED lines=15> */
.L_x_917:
[----:B------:R-:W-:Y:S05]  /*be20*/  BSYNC B1 ;  /* 0x0000000000017941 */ /* 0x000fea0003800000 */
.L_x_916:
        /* <DEDUP_REMOVED lines=13> */
[----:B0-----:R-:W-:Y:S01]  /*bf00*/  LEA R20, P1, R6, UR6, 0x1 ;  /* 0x0000000606147c11 */ /* 0x001fe2000f8208ff */
[----:B------:R-:W-:-:S05]  /*bf10*/  IMAD.IADD R7, R7, 0x1, R13 ;  /* 0x0000000107077824 */ /* 0x000fca00078e020d */
[----:B------:R-:W-:-:S05]  /*bf20*/  LEA.HI.X R21, R6, UR7, R7, 0x1, P1 ;  /* 0x0000000706157c11 */ /* 0x000fca00088f0c07 */
[----:B------:R1:W-:Y:S02]  /*bf30*/  STG.E.128 desc[UR8][R20.64], RZ ;  /* 0x000000ff14007986 */ /* 0x0003e4000c101d08 */
.L_x_919:
[----:B------:R-:W-:Y:S05]  /*bf40*/  BSYNC B1 ;  /* 0x0000000000017941 */ /* 0x000fea0003800000 */
.L_x_918:
        /* <DEDUP_REMOVED lines=13> */
[----:B01----:R-:W-:Y:S01]  /*c020*/  LEA R20, P2, R6, UR6, 0x1 ;  /* 0x0000000606147c11 */ /* 0x003fe2000f8408ff */
[----:B------:R-:W-:-:S05]  /*c030*/  IMAD.IADD R7, R7, 0x1, R13 ;  /* 0x0000000107077824 */ /* 0x000fca00078e020d */
[----:B------:R-:W-:-:S05]  /*c040*/  LEA.HI.X R21, R6, UR7, R7, 0x1, P2 ;  /* 0x0000000706157c11 */ /* 0x000fca00090f0c07 */
[----:B------:R2:W-:Y:S02]  /*c050*/  STG.E.128 desc[UR8][R20.64], RZ ;  /* 0x000000ff14007986 */ /* 0x0005e4000c101d08 */
.L_x_921:
[----:B------:R-:W-:Y:S05]  /*c060*/  BSYNC B1 ;  /* 0x0000000000017941 */ /* 0x000fea0003800000 */
.L_x_920:
        /* <DEDUP_REMOVED lines=14> */
[----:B012---:R-:W-:Y:S01]  /*c150*/  LEA R20, P1, R6, UR6, 0x1 ;  /* 0x0000000606147c11 */ /* 0x007fe2000f8208ff */
[----:B------:R-:W-:-:S05]  /*c160*/  IMAD.IADD R7, R7, 0x1, R13 ;  /* 0x0000000107077824 */ /* 0x000fca00078e020d */
[----:B------:R-:W-:-:S05]  /*c170*/  LEA.HI.X R21, R6, UR7, R7, 0x1, P1 ;  /* 0x0000000706157c11 */ /* 0x000fca00088f0c07 */
[----:B------:R3:W-:Y:S02]  /*c180*/  STG.E.128 desc[UR8][R20.64], RZ ;  /* 0x000000ff14007986 */ /* 0x0007e4000c101d08 */
.L_x_923:
[----:B------:R-:W-:Y:S05]  /*c190*/  BSYNC B1 ;  /* 0x0000000000017941 */ /* 0x000fea0003800000 */
.L_x_922:
[----:B------:R-:W-:Y:S01]  /*c1a0*/  BSSY B1, `(.L_x_924) ;  /* 0x0000011000017945 */ /* 0x000fe20003800000 */
[----:B------:R-:W-:-:S03]  /*c1b0*/  ISETP.GE.AND P1, PT, R22, UR4, PT ;  /* 0x0000000416007c0c */ /* 0x000fc6000bf26270 */
        /* <DEDUP_REMOVED lines=11> */
[----:B0123--:R-:W-:Y:S01]  /*c270*/  LEA R20, P2, R6, UR6, 0x1 ;  /* 0x0000000606147c11 */ /* 0x00ffe2000f8408ff */
[----:B------:R-:W-:-:S05]  /*c280*/  IMAD.IADD R7, R7, 0x1, R13 ;  /* 0x0000000107077824 */ /* 0x000fca00078e020d */
[----:B------:R-:W-:-:S05]  /*c290*/  LEA.HI.X R21, R6, UR7, R7, 0x1, P2 ;  /* 0x0000000706157c11 */ /* 0x000fca00090f0c07 */
[----:B------:R4:W-:Y:S02]  /*c2a0*/  STG.E.128 desc[UR8][R20.64], RZ ;  /* 0x000000ff14007986 */ /* 0x0009e4000c101d08 */
.L_x_925:
[----:B------:R-:W-:Y:S05]  /*c2b0*/  BSYNC B1 ;  /* 0x0000000000017941 */ /* 0x000fea0003800000 */
.L_x_924:
[----:B------:R-:W-:Y:S01]  /*c2c0*/  ISETP.GE.OR P2, PT, R4, UR5, P1 ;  /* 0x0000000504007c0c */ /* 0x000fe20008f46670 */
[----:B------:R-:W-:Y:S01]  /*c2d0*/  BSSY B1, `(.L_x_926) ;  /* 0x0000011000017945 */ /* 0x000fe20003800000 */
[----:B------:R-:W-:-:S11]  /*c2e0*/  VIADD R22, R17, 0x30 ;  /* 0x0000003011167836 */ /* 0x000fd60000000000 */
        /* <DEDUP_REMOVED lines=15> */
.L_x_927:
[----:B------:R-:W-:Y:S05]  /*c3e0*/  BSYNC B1 ;  /* 0x0000000000017941 */ /* 0x000fea0003800000 */
.L_x_926:
[----:B------:R-:W-:Y:S01]  /*c3f0*/  ISETP.GE.AND P2, PT, R22, UR4, PT ;  /* 0x0000000416007c0c */ /* 0x000fe2000bf46270 */
[----:B------:R-:W-:Y:S01]  /*c400*/  BSSY B1, `(.L_x_928) ;  /* 0x0000014000017945 */ /* 0x000fe20003800000 */
[C---:B------:R-:W-:Y:S02]  /*c410*/  VIADD R22, R17.reuse, 0x38 ;  /* 0x0000003811167836 */ /* 0x040fe40000000000 */
        /* <DEDUP_REMOVED lines=18> */
.L_x_929:
[----:B------:R-:W-:Y:S05]  /*c540*/  BSYNC B1 ;  /* 0x0000000000017941 */ /* 0x000fea0003800000 */
.L_x_928:
[----:B------:R-:W-:Y:S01]  /*c550*/  ISETP.GE.AND P3, PT, R22, UR4, PT ;  /* 0x0000000416007c0c */ /* 0x000fe2000bf66270 */
        /* <DEDUP_REMOVED lines=17> */
.L_x_931:
[----:B------:R-:W-:Y:S05]  /*c670*/  BSYNC B1 ;  /* 0x0000000000017941 */ /* 0x000fea0003800000 */
.L_x_930:
        /* <DEDUP_REMOVED lines=18> */
.L_x_933:
[----:B------:R-:W-:Y:S05]  /*c7a0*/  BSYNC B1 ;  /* 0x0000000000017941 */ /* 0x000fea0003800000 */
.L_x_932:
        /* <DEDUP_REMOVED lines=18> */
.L_x_935:
[----:B------:R-:W-:Y:S05]  /*c8d0*/  BSYNC B1 ;  /* 0x0000000000017941 */ /* 0x000fea0003800000 */
.L_x_934:
[----:B------:R-:W-:Y:S01]  /*c8e0*/  ULDC.64 UR4, c[0x0][0x850] ;  /* 0x0002140000047ab9 */ /* 0x000fe20000000a00 */
[----:B------:R-:W-:Y:S01]  /*c8f0*/  ULDC UR6, c[0x0][0x83c] ;  /* 0x00020f0000067ab9 */ /* 0x000fe20000000800 */
[----:B------:R-:W-:Y:S01]  /*c900*/  IMAD R0, R225, UR4, RZ ;  /* 0x00000004e1007c24 */ /* 0x000fe2000f8e02ff */
[----:B0-----:R-:W-:Y:S01]  /*c910*/  P2R R8, PR, RZ, 0x8 ;  /* 0x00000008ff087803 */ /* 0x001fe20000000000 */
[----:B------:R-:W-:Y:S01]  /*c920*/  IMAD.WIDE.U32 R6, R224, UR4, R4 ;  /* 0x00000004e0067c25 */ /* 0x000fe2000f8e0004 */
[----:B------:R-:W-:Y:S01]  /*c930*/  P2R R9, PR, RZ, 0x10 ;  /* 0x00000010ff097803 */ /* 0x000fe20000000000 */
[----:B------:R-:W-:Y:S01]  /*c940*/  BSSY B1, `(.L_x_936) ;  /* 0x0000029000017945 */ /* 0x000fe20003800000 */
[----:B------:R-:W-:Y:S01]  /*c950*/  ISETP.GE.OR P0, PT, R4, UR6, P0 ;  /* 0x0000000604007c0c */ /* 0x000fe20008706670 */
[----:B------:R-:W-:Y:S01]  /*c960*/  IMAD R5, R224, UR5, R0 ;  /* 0x00000005e0057c24 */ /* 0x000fe2000f8e0200 */
[----:B------:R-:W-:Y:S01]  /*c970*/  ISETP.NE.AND P3, PT, R14, RZ, PT ;  /* 0x000000ff0e00720c */ /* 0x000fe20003f65270 */
[----:B------:R-:W-:Y:S01]  /*c980*/  ULDC.64 UR4, c[0x0][0x858] ;  /* 0x0002160000047ab9 */ /* 0x000fe20000000a00 */
[----:B------:R-:W-:Y:S01]  /*c990*/  ISETP.NE.AND P4, PT, R16, RZ, PT ;  /* 0x000000ff1000720c */ /* 0x000fe20003f85270 */
[----:B------:R-:W-:Y:S01]  /*c9a0*/  IMAD.IADD R7, R5, 0x1, R7 ;  /* 0x0000000105077824 */ /* 0x000fe200078e0207 */
[----:B------:R-:W-:Y:S01]  /*c9b0*/  P2R R10, PR, RZ, 0x20 ;  /* 0x00000020ff0a7803 */ /* 0x000fe20000000000 */
[----:B------:R-:W-:Y:S01]  /*c9c0*/  IMAD R0, R12, UR4, RZ ;  /* 0x000000040c007c24 */ /* 0x000fe2000f8e02ff */
[----:B------:R-:W-:-:S02]  /*c9d0*/  ISETP.NE.AND P5, PT, R18, RZ, PT ;  /* 0x000000ff1200720c */ /* 0x000fc40003fa5270 */
[C---:B------:R-:W-:Y:S01]  /*c9e0*/  ISETP.GE.OR P3, PT, R4.reuse, UR6, P3 ;  /* 0x0000000604007c0c */ /* 0x040fe20009f66670 */
[----:B------:R-:W-:Y:S01]  /*c9f0*/  IMAD R5, R15, UR5, R0 ;  /* 0x000000050f057c24 */ /* 0x000fe2000f8e0200 */
[C---:B------:R-:W-:Y:S02]  /*ca00*/  ISETP.GE.OR P4, PT, R4.reuse, UR6, P4 ;  /* 0x0000000604007c0c */ /* 0x040fe4000a786670 */
[----:B------:R-:W-:Y:S02]  /*ca10*/  ISETP.GE.OR P5, PT, R4, UR6, P5 ;  /* 0x0000000604007c0c */ /* 0x000fe4000afa6670 */
[----:B------:R-:W-:Y:S02]  /*ca20*/  P2R R13, PR, RZ, 0x8 ;  /* 0x00000008ff0d7803 */ /* 0x000fe40000000000 */
[----:B------:R-:W-:Y:S02]  /*ca30*/  P2R R14, PR, RZ, 0x10 ;  /* 0x00000010ff0e7803 */ /* 0x000fe40000000000 */
[----:B------:R-:W-:-:S02]  /*ca40*/  ISETP.NE.AND P3, PT, R8, RZ, PT ;  /* 0x000000ff0800720c */ /* 0x000fc40003f65270 */
[----:B------:R-:W-:Y:S01]  /*ca50*/  ISETP.NE.AND P4, PT, R9, RZ, PT ;  /* 0x000000ff0900720c */ /* 0x000fe20003f85270 */
[----:B------:R-:W-:Y:S01]  /*ca60*/  IMAD.WIDE.U32 R8, R15, UR4, R6 ;  /* 0x000000040f087c25 */ /* 0x000fe2000f8e0006 */
[----:B------:R-:W-:Y:S02]  /*ca70*/  P2R R16, PR, RZ, 0x20 ;  /* 0x00000020ff107803 */ /* 0x000fe40000000000 */
[----:B------:R-:W-:Y:S01]  /*ca80*/  ISETP.NE.AND P6, PT, R19, RZ, PT ;  /* 0x000000ff1300720c */ /* 0x000fe20003fc5270 */
[----:B------:R-:W-:Y:S01]  /*ca90*/  IMAD.IADD R7, R9, 0x1, R5 ;  /* 0x0000000109077824 */ /* 0x000fe200078e0205 */
[----:B------:R-:W-:Y:S02]  /*caa0*/  ISETP.NE.AND P5, PT, R10, RZ, PT ;  /* 0x000000ff0a00720c */ /* 0x000fe40003fa5270 */
[C---:B------:R-:W-:Y:S02]  /*cab0*/  ISETP.GE.OR P6, PT, R4.reuse, UR6, P6 ;  /* 0x0000000604007c0c */ /* 0x040fe4000b7c6670 */
        /* <DEDUP_REMOVED lines=17> */
.L_x_937:
[----:B------:R-:W-:Y:S05]  /*cbd0*/  BSYNC B1 ;  /* 0x0000000000017941 */ /* 0x000fea0003800000 */
.L_x_936:
        /* <DEDUP_REMOVED lines=17> */
.L_x_939:
[----:B------:R-:W-:Y:S05]  /*ccf0*/  BSYNC B1 ;  /* 0x0000000000017941 */ /* 0x000fea0003800000 */
.L_x_938:
        /* <DEDUP_REMOVED lines=17> */
.L_x_941:
[----:B------:R-:W-:Y:S05]  /*ce10*/  BSYNC B1 ;  /* 0x0000000000017941 */ /* 0x000fea0003800000 */
.L_x_940:
        /* <DEDUP_REMOVED lines=17> */
.L_x_943:
[----:B------:R-:W-:Y:S05]  /*cf30*/  BSYNC B1 ;  /* 0x0000000000017941 */ /* 0x000fea0003800000 */
.L_x_942:
        /* <DEDUP_REMOVED lines=16> */
.L_x_945:
[----:B------:R-:W-:Y:S05]  /*d040*/  BSYNC B1 ;  /* 0x0000000000017941 */ /* 0x000fea0003800000 */
.L_x_944:
        /* <DEDUP_REMOVED lines=16> */
.L_x_947:
[----:B------:R-:W-:Y:S05]  /*d150*/  BSYNC B1 ;  /* 0x0000000000017941 */ /* 0x000fea0003800000 */
.L_x_946:
        /* <DEDUP_REMOVED lines=16> */
.L_x_949:
[----:B------:R-:W-:Y:S05]  /*d260*/  BSYNC B1 ;  /* 0x0000000000017941 */ /* 0x000fea0003800000 */
.L_x_948:
        /* <DEDUP_REMOVED lines=16> */
.L_x_951:
[----:B------:R-:W-:Y:S05]  /*d370*/  BSYNC B1 ;  /* 0x0000000000017941 */ /* 0x000fea0003800000 */
.L_x_950:
        /* <DEDUP_REMOVED lines=16> */
.L_x_953:
[----:B------:R-:W-:Y:S05]  /*d480*/  BSYNC B1 ;  /* 0x0000000000017941 */ /* 0x000fea0003800000 */
.L_x_952:
        /* <DEDUP_REMOVED lines=16> */
.L_x_850:
[----:B------:R-:W-:-:S08]  /*d590*/  NOP ;  /* 0x0000000000007918 */ /* 0x000fd00000000000 */
[----:B------:R-:W0:-:S00]  /*d5a0*/  USETMAXREG.DEALLOC.CTAPOOL 0x18 ;  /* 0x00000018000079c8 */ /* 0x000e0000080e0500 */
[----:B0-----:R-:W-:-:S06]  /*d5b0*/  LOP3.LUT R0, R0, 0x3, RZ, 0xc0, !PT ;  /* 0x0000000300007812 */ /* 0x001fcc00078ec0ff */
[----:B------:R-:W0:Y:S02]  /*d5c0*/  SHFL.IDX PT, R0, R0, RZ, 0x1f ;  /* 0x00001fff00007589 */ /* 0x000e2400000e0000 */
[----:B0-----:R-:W-:-:S13]  /*d5d0*/  ISETP.NE.AND P0, PT, R0, RZ, PT ;  /* 0x000000ff0000720c */ /* 0x001fda0003f05270 */
[----:B------:R-:W-:Y:S05]  /*d5e0*/  @P0 BRA `(.L_x_857) ;  /* 0x0000002400300947 */ /* 0x000fea0003800000 */
[----:B------:R-:W0:Y:S01]  /*d5f0*/  S2UR UR6, SR_CTAID.X ;  /* 0x00000000000679c3 */ /* 0x000e220000002500 */
[----:B------:R-:W-:Y:S02]  /*d600*/  ULDC UR9, c[0x0][0x8d0] ;  /* 0x0002340000097ab9 */ /* 0x000fe40000000800 */
[----:B------:R-:W-:-:S11]  /*d610*/  UISETP.NE.AND UP0, UPT, UR9, 0x1, UPT ;  /* 0x000000010900788c */ /* 0x000fd6000bf05270 */
[----:B------:R-:W-:Y:S01]  /*d620*/  @UP0 ULDC UR4, c[0x0][0x8d4] ;  /* 0x0002350000040ab9 */ /* 0x000fe20000000800 */
[----:B------:R-:W-:Y:S01]  /*d630*/  @UP0 ULDC UR7, c[0x0][0x8d8] ;  /* 0x0002360000070ab9 */ /* 0x000fe20000000800 */
[----:B0-----:R-:W-:Y:S02]  /*d640*/  UIMAD.WIDE.U32 UR4, UR6, UR4, URZ ;  /* 0x00000004060472a5 */ /* 0x001fe4000f8e003f */
[----:B------:R-:W-:Y:S02]  /*d650*/  UMOV UR8, UR6 ;  /* 0x0000000600087c82 */ /* 0x000fe40008000000 */
[----:B------:R-:W-:-:S03]  /*d660*/  @UP0 USHF.R.U32.HI UR8, URZ, UR7, UR5 ;  /* 0x000000073f080299 */ /* 0x000fc60008011605 */
[----:B------:R-:W-:Y:S02]  /*d670*/  ULDC UR4, c[0x0][0x8e8] ;  /* 0x00023a0000047ab9 */ /* 0x000fe40000000800 */
[----:B------:R-:W-:Y:S02]  /*d680*/  UISETP.GE.AND UP0, UPT, UR8, UR4, UPT ;  /* 0x000000040800728c */ /* 0x000fe4000bf06270 */
[----:B------:R-:W-:-:S04]  /*d690*/  UIADD3 UR4, -UR8, URZ, URZ ;  /* 0x0000003f08047290 */ /* 0x000fc8000fffe13f */
[----:B------:R-:W-:Y:S01]  /*d6a0*/  PLOP3.LUT P0, PT, PT, PT, UP0, 0x80, 0x0 ;  /* 0x000000000000781c */ /* 0x000fe20003f0f008 */
[----:B------:R-:W-:-:S12]  /*d6b0*/  UIMAD UR9, UR9, UR4, UR6 ;  /* 0x00000004090972a4 */ /* 0x000fd8000f8e0206 */
        /* <DEDUP_REMOVED lines=9> */
.L_x_954:
[----:B------:R-:W-:Y:S01]  /*d750*/  ULDC UR5, c[0x0][0x8c4] ;  /* 0x0002310000057ab9 */ /* 0x000fe20000000800 */
[----:B------:R-:W-:Y:S01]  /*d760*/  UMOV UR4, UR9 ;  /* 0x0000000900047c82 */ /* 0x000fe20008000000 */
[----:B------:R-:W-:-:S11]  /*d770*/  UISETP.NE.AND UP0, UPT, UR5, 0x1, UPT ;  /* 0x000000010500788c */ /* 0x000fd6000bf05270 */
[----:B------:R-:W-:Y:S02]  /*d780*/  @UP0 ULDC.64 UR10, c[0x0][0x8c8] ;  /* 0x00023200000a0ab9 */ /* 0x000fe40000000a00 */
[----:B------:R-:W-:-:S04]  /*d790*/  UIMAD.WIDE.U32 UR6, UR9, UR10, URZ ;  /* 0x0000000a090672a5 */ /* 0x000fc8000f8e003f */
[----:B------:R-:W-:-:S04]  /*d7a0*/  @UP0 USHF.R.U32.HI UR4, URZ, UR11, UR7 ;  /* 0x0000000b3f040299 */ /* 0x000fc80008011607 */
[----:B------:R-:W-:-:S12]  /*d7b0*/  UIMAD UR5, UR4, UR5, URZ ;  /* 0x00000005040572a4 */ /* 0x000fd8000f8e023f */
.L_x_955:
        /* <DEDUP_REMOVED lines=9> */
[----:B------:R-:W-:-:S03]  /*d850*/  @UP0 USHF.R.U32.HI UR21, URZ, UR8, UR7 ;  /* 0x000000083f150299 */ /* 0x000fc60008011607 */
[----:B------:R-:W-:Y:S01]  /*d860*/  ULDC.64 UR6, c[0x0][0x8f8] ;  /* 0x00023e0000067ab9 */ /* 0x000fe20000000a00 */
[----:B------:R-:W-:Y:S01]  /*d870*/  UIADD3 UR20, -UR21, URZ, URZ ;  /* 0x0000003f15147290 */ /* 0x000fe2000fffe13f */
[----:B------:R-:W-:-:S03]  /*d880*/  ISETP.NE.U32.AND P0, PT, RZ, UR6, PT ;  /* 0x00000006ff007c0c */ /* 0x000fc6000bf05070 */
[----:B------:R-:W-:Y:S01]  /*d890*/  UIMAD UR20, UR10, UR20, UR5 ;  /* 0x000000140a1472a4 */ /* 0x000fe2000f8e0205 */
[----:B------:R-:W-:-:S13]  /*d8a0*/  ISETP.NE.AND.EX P0, PT, RZ, UR7, PT, P0 ;  /* 0x00000007ff007c0c */ /* 0x000fda000bf05300 */
        /* <DEDUP_REMOVED lines=9> */
.L_x_956:
[----:B------:R-:W-:Y:S02]  /*d940*/  ULDC.64 UR6, c[0x0][0x8f0] ;  /* 0x00023c0000067ab9 */ /* 0x000fe40000000a00 */
[----:B------:R-:W-:-:S04]  /*d950*/  ISETP.NE.U32.AND P0, PT, RZ, UR6, PT ;  /* 0x00000006ff007c0c */ /* 0x000fc8000bf05070 */
[----:B------:R-:W-:-:S13]  /*d960*/  ISETP.NE.AND.EX P0, PT, RZ, UR7, PT, P0 ;  /* 0x00000007ff007c0c */ /* 0x000fda000bf05300 */
[----:B------:R-:W-:Y:S05]  /*d970*/  @!P0 BRA `(.L_x_958) ;  /* 0x00000000002c8947 */ /* 0x000fea0003800000 */
[----:B------:R-:W-:Y:S01]  /*d980*/  ULDC.64 UR6, c[0x0][0x8f0] ;  /* 0x00023c0000067ab9 */ /* 0x000fe20000000a00 */
[----:B------:R-:W-:Y:S01]  /*d990*/  ULDC.64 UR8, c[0x0][0x208] ;  /* 0x0000820000087ab9 */ /* 0x000fe20000000a00 */
[----:B------:R-:W-:-:S06]  /*d9a0*/  UIMAD.WIDE UR6, UR21, 0x4, UR6 ;  /* 0x00000004150678a5 */ /* 0x000fcc000f8e0206 */
[----:B------:R-:W-:Y:S02]  /*d9b0*/  IMAD.U32 R2, RZ, RZ, UR6 ;  /* 0x00000006ff027e24 */ /* 0x000fe4000f8e00ff */
[----:B------:R-:W-:-:S05]  /*d9c0*/  IMAD.U32 R3, RZ, RZ, UR7 ;  /* 0x00000007ff037e24 */ /* 0x000fca000f8e00ff */
[----:B------:R-:W2:Y:S04]  /*d9d0*/  LDG.E R0, desc[UR8][R2.64] ;  /* 0x0000000802007981 */ /* 0x000ea8000c1e1900 */
[----:B------:R-:W3:Y:S01]  /*d9e0*/  LDG.E R4, desc[UR8][R2.64+0x4] ;  /* 0x0000040802047981 */ /* 0x000ee2000c1e1900 */
[----:B--2---:R-:W-:Y:S02]  /*d9f0*/  R2UR UR5, R0 ;  /* 0x00000000000572ca */ /* 0x004fe400000e0000 */
[----:B---3--:R-:W-:-:S13]  /*da00*/  R2UR UR6, R4 ;  /* 0x00000000040672ca */ /* 0x008fda00000e0000 */
[----:B------:R-:W-:Y:S01]  /*da10*/  UIADD3 UR5, -UR5, UR6, URZ ;  /* 0x0000000605057290 */ /* 0x000fe2000fffe13f */
[----:B------:R-:W-:Y:S11]  /*da20*/  BRA `(.L_x_957) ;  /* 0x0000000000047947 */ /* 0x000ff60003800000 */
.L_x_958:
[----:B------:R-:W-:-:S05]  /*da30*/  ULDC UR5, c[0x0][0x8ec] ;  /* 0x00023b0000057ab9 */ /* 0x000fca0000000800 */
.L_x_957:
[----:B------:R-:W-:Y:S01]  /*da40*/  UIADD3 UR5, UR5, 0x4f, URZ ;  /* 0x0000004f05057890 */ /* 0x000fe2000fffe03f */
[----:B------:R-:W-:Y:S02]  /*da50*/  IMAD.MOV.U32 R4, RZ, RZ, 0x1 ;  /* 0x00000001ff047424 */ /* 0x000fe400078e00ff */
[----:B------:R-:W-:Y:S01]  /*da60*/  IMAD.MOV.U32 R8, RZ, RZ, RZ ;  /* 0x000000ffff087224 */ /* 0x000fe200078e00ff */
[----:B------:R-:W-:Y:S01]  /*da70*/  UIMAD.WIDE UR6, UR5, 0x66666667, URZ ;  /* 0x66666667050678a5 */ /* 0x000fe2000f8e023f */
[----:B------:R-:W-:-:S03]  /*da80*/  IMAD.MOV.U32 R9, RZ, RZ, 0x1 ;  /* 0x00000001ff097424 */ /* 0x000fc600078e00ff */
[----:B------:R-:W-:-:S04]  /*da90*/  USHF.R.U32.HI UR5, URZ, 0x1f, UR7 ;  /* 0x0000001f3f057899 */ /* 0x000fc80008011607 */
[----:B------:R-:W-:-:S04]  /*daa0*/  ULEA.HI.SX32 UR5, UR7, UR5, 0x1b ;  /* 0x0000000507057291 */ /* 0x000fc8000f8fda3f */
[----:B------:R-:W-:-:S04]  /*dab0*/  UISETP.GE.AND UP0, UPT, UR4, UR5, UPT ;  /* 0x000000050400728c */ /* 0x000fc8000bf06270 */
[----:B------:R-:W-:-:S06]  /*dac0*/  USEL UR21, UR21, 0xffffffff, !UP0 ;  /* 0xffffffff15157887 */ /* 0x000fcc000c000000 */
        /* <DEDUP_REMOVED lines=16> */
[----:B------:R-:W-:Y:S01]  /*dbd0*/  UISETP.NE.AND.EX UP2, UPT, UR11, URZ, UPT, UP2 ;  /* 0x0000003f0b00728c */ /* 0x000fe2000bf45320 */
[----:B------:R-:W-:-:S04]  /*dbe0*/  ULDC.64 UR12, c[0x0][0x778] ;  /* 0x0001de00000c7ab9 */ /* 0x000fc80000000a00 */
[----:B------:R-:W2:Y:S01]  /*dbf0*/  @P1 LDG.E R7, desc[UR16][R2.64] ;  /* 0x0000001002071981 */ /* 0x000ea2000c1e1900 */
[----:B------:R-:W-:Y:S01]  /*dc00*/  PLOP3.LUT P2, PT, PT, PT, UP0, 0x80, 0x0 ;  /* 0x000000000000781c */ /* 0x000fe20003f4f008 */
[----:B------:R-:W-:Y:S01]  /*dc10*/  UIMAD.WIDE UR12, UR21, 0x4, UR12 ;  /* 0x00000004150c78a5 */ /* 0x000fe2000f8e020c */
[----:B------:R-:W-:Y:S01]  /*dc20*/  PLOP3.LUT P3, PT, PT, PT, UP2, 0x80, 0x0 ;  /* 0x000000000000781c */ /* 0x000fe20003f6f028 */
[----:B------:R0:W3:Y:S02]  /*dc30*/  @P1 LDG.E R0, desc[UR16][R2.64] ;  /* 0x0000001002001981 */ /* 0x0000e4000c1e1900 */
[----:B------:R-:W-:Y:S02]  /*dc40*/  @UP2 ULDC.64 UR6, c[0x0][0x780] ;  /* 0x0001e00000062ab9 */ /* 0x000fe40000000a00 */
[----:B------:R-:W-:Y:S01]  /*dc50*/  @UP2 UIMAD.WIDE UR6, UR21, 0x4, UR6 ;  /* 0x00000004150628a5 */ /* 0x000fe2000f8e0206 */
[----:B0-----:R-:W-:Y:S02]  /*dc60*/  IMAD.U32 R2, RZ, RZ, UR12 ;  /* 0x0000000cff027e24 */ /* 0x001fe4000f8e00ff */
[----:B------:R-:W-:-:S05]  /*dc70*/  IMAD.U32 R3, RZ, RZ, UR13 ;  /* 0x0000000dff037e24 */ /* 0x000fca000f8e00ff */
[----:B------:R0:W4:Y:S02]  /*dc80*/  @P2 LDG.E R5, desc[UR16][R2.64] ;  /* 0x0000001002052981 */ /* 0x000124000c1e1900 */
[----:B0-----:R-:W-:Y:S02]  /*dc90*/  IMAD.U32 R2, RZ, RZ, UR6 ;  /* 0x00000006ff027e24 */ /* 0x001fe4000f8e00ff */
[----:B------:R-:W-:-:S05]  /*dca0*/  IMAD.U32 R3, RZ, RZ, UR7 ;  /* 0x00000007ff037e24 */ /* 0x000fca000f8e00ff */
[----:B------:R-:W5:Y:S01]  /*dcb0*/  @P3 LDG.E R6, desc[UR16][R2.64] ;  /* 0x0000001002063981 */ /* 0x000f62000c1e1900 */
[----:B------:R-:W-:Y:S01]  /*dcc0*/  ULDC.64 UR16, c[0x0][0x788] ;  /* 0x0001e20000107ab9 */ /* 0x000fe20000000a00 */
[----:B------:R-:W-:Y:S01]  /*dcd0*/  UMOV UR54, URZ ;  /* 0x0000003f00367c82 */ /* 0x000fe20008000000 */
[----:B------:R-:W-:Y:S01]  /*dce0*/  ISETP.NE.U32.AND P0, PT, RZ, UR16, PT ;  /* 0x00000010ff007c0c */ /* 0x000fe2000bf05070 */
[----:B------:R-:W-:-:S03]  /*dcf0*/  UMOV UR11, URZ ;  /* 0x0000003f000b7c82 */ /* 0x000fc60008000000 */
[----:B------:R-:W-:Y:S02]  /*dd00*/  ISETP.NE.AND.EX P0, PT, RZ, UR17, PT, P0 ;  /* 0x00000011ff007c0c */ /* 0x000fe4000bf05300 */
[----:B--2---:R-:W-:Y:S02]  /*dd10*/  @P1 R2UR UR5, R7 ;  /* 0x00000000070512ca */ /* 0x004fe400000e0000 */
[----:B---3--:R-:W-:-:S11]  /*dd20*/  @P1 R2UR UR54, R0 ;  /* 0x00000000003612ca */ /* 0x008fd600000e0000 */
[----:B------:R-:W-:-:S04]  /*dd30*/  @UP1 ULEA UR5, UR21, UR5, 0x6 ;  /* 0x0000000515051291 */ /* 0x000fc8000f8e303f */
[----:B------:R-:W-:-:S04]  /*dd40*/  @UP1 USHF.R.S32.HI UR6, URZ, 0x1f, UR5 ;  /* 0x0000001f3f061899 */ /* 0x000fc80008011405 */
[----:B------:R-:W-:Y:S01]  /*dd50*/  @UP1 ULEA.HI UR6, UR6, UR5, URZ, 0x6 ;  /* 0x0000000506061291 */ /* 0x000fe2000f8f303f */
[----:B----4-:R-:W-:Y:S02]  /*dd60*/  @P2 R2UR UR11, R5 ;  /* 0x00000000050b22ca */ /* 0x010fe400000e0000 */
[----:B------:R-:W-:Y:S01]  /*dd70*/  ULDC UR5, c[0x0][0x280] ;  /* 0x0000a00000057ab9 */ /* 0x000fe20000000800 */
[----:B------:R-:W-:-:S04]  /*dd80*/  @UP1 ULOP3.LUT UR7, UR6, 0xffffffc0, URZ, 0xc0, !UPT ;  /* 0xffffffc006071892 */ /* 0x000fc8000f8ec03f */
[----:B------:R-:W-:Y:S01]  /*dd90*/  @UP1 USHF.R.S32.HI UR10, URZ, 0x1f, UR7 ;  /* 0x0000001f3f0a1899 */ /* 0x000fe20008011407 */
[----:B-----5:R-:W-:Y:S01]  /*dda0*/  @P3 R2UR UR5, R6 ;  /* 0x00000000060532ca */ /* 0x020fe200000e0000 */
        /* <DEDUP_REMOVED lines=10> */
.L_x_960:
        /* <DEDUP_REMOVED lines=14> */
.L_x_961:
        /* <DEDUP_REMOVED lines=9> */
.L_x_962:
[----:B------:R-:W-:Y:S01]  /*dfc0*/  UIMAD UR7, UR4, 0x50, UR5 ;  /* 0x00000050040778a4 */ /* 0x000fe2000f8e0205 */
[----:B------:R-:W-:Y:S01]  /*dfd0*/  IMAD.MOV.U32 R8, RZ, RZ, RZ ;  /* 0x000000ffff087224 */ /* 0x000fe200078e00ff */
[----:B------:R-:W-:Y:S01]  /*dfe0*/  ULDC UR8, c[0x0][0x74c] ;  /* 0x0001d30000087ab9 */ /* 0x000fe20000000800 */
[----:B------:R-:W-:Y:S01]  /*dff0*/  UIADD3 UR5, UR5, 0x3f, URZ ;  /* 0x0000003f05057890 */ /* 0x000fe2000fffe03f */
[----:B------:R-:W-:Y:S01]  /*e000*/  IMAD.MOV.U32 R9, RZ, RZ, 0x1 ;  /* 0x00000001ff097424 */ /* 0x000fe200078e00ff */
[----:B------:R-:W-:Y:S02]  /*e010*/  UIADD3 UR7, UR7, -UR8, -UR6 ;  /* 0x8000000807077290 */ /* 0x000fe4000fffe806 */
[----:B------:R-:W-:Y:S02]  /*e020*/  USHF.R.S32.HI UR6, URZ, 0x1f, UR5 ;  /* 0x0000001f3f067899 */ /* 0x000fe40008011405 */
[----:B------:R-:W-:Y:S02]  /*e030*/  USHF.R.S32.HI UR8, URZ, 0x1f, UR7 ;  /* 0x0000001f3f087899 */ /* 0x000fe40008011407 */
[----:B------:R-:W-:-:S02]  /*e040*/  ULEA.HI UR6, UR6, UR5, URZ, 0x6 ;  /* 0x0000000506067291 */ /* 0x000fc4000f8f303f */
[----:B------:R-:W-:Y:S02]  /*e050*/  ULEA.HI UR8, UR8, UR7, URZ, 0x6 ;  /* 0x0000000708087291 */ /* 0x000fe4000f8f303f */
[----:B------:R-:W-:Y:S02]  /*e060*/  USHF.R.S32.HI UR55, URZ, 0x6, UR6 ;  /* 0x000000063f377899 */ /* 0x000fe40008011406 */
[----:B------:R-:W-:-:S06]  /*e070*/  USHF.R.S32.HI UR8, URZ, 0x6, UR8 ;  /* 0x000000063f087899 */ /* 0x000fcc0008011408 */
[----:B------:R-:W-:-:S04]  /*e080*/  VIMNMX R0, RZ, UR8, !PT ;  /* 0x00000008ff007c48 */ /* 0x000fc8000ffe0100 */
[----:B------:R-:W-:-:S13]  /*e090*/  ISETP.LT.AND P0, PT, R0, UR55, PT ;  /* 0x0000003700007c0c */ /* 0x000fda000bf01270 */
[----:B------:R-:W-:Y:S05]  /*e0a0*/  @!P0 BRA `(.L_x_959) ;  /* 0x0000001400f88947 */ /* 0x000fea0003800000 */
[----:B------:R-:W-:Y:S01]  /*e0b0*/  ULDC UR5, c[0x0][0x2e8] ;  /* 0x0000ba0000057ab9 */ /* 0x000fe20000000800 */
[----:B------:R-:W-:Y:S01]  /*e0c0*/  ELECT P0, URZ, PT ;  /* 0x00000000003f782f */ /* 0x000fe20003800000 */
[----:B------:R-:W-:Y:S01]  /*e0d0*/  IMAD.MOV.U32 R8, RZ, RZ, RZ ;  /* 0x000000ffff087224 */ /* 0x000fe200078e00ff */
[----:B------:R-:W-:Y:S01]  /*e0e0*/  UISETP.NE.AND UP2, UPT, UR5, 0x1, UPT ;  /* 0x000000010500788c */ /* 0x000fe2000bf45270 */
[----:B------:R-:W-:Y:S01]  /*e0f0*/  IMAD.MOV.U32 R9, RZ, RZ, 0x1 ;  /* 0x00000001ff097424 */ /* 0x000fe200078e00ff */
[----:B------:R-:W-:Y:S02]  /*e100*/  UISETP.NE.U32.AND UP1, UPT, UR14, URZ, UPT ;  /* 0x0000003f0e00728c */ /* 0x000fe4000bf25070 */
[----:B------:R-:W-:Y:S02]  /*e110*/  USHF.R.S32.HI UR47, URZ, 0x1f, UR21 ;  /* 0x0000001f3f2f7899 */ /* 0x000fe40008011415 */
[----:B------:R-:W-:Y:S02]  /*e120*/  UISETP.NE.AND.EX UP1, UPT, UR15, URZ, UPT, UP1 ;  /* 0x0000003f0f00728c */ /* 0x000fe4000bf25310 */
[----:B------:R-:W-:Y:S01]  /*e130*/  UIMAD UR11, UR4, 0x50, UR11 ;  /* 0x00000050040b78a4 */ /* 0x000fe2000f8e020b */
        /* <DEDUP_REMOVED lines=10> */
[----:B------:R-:W-:-:S04]  /*e1e0*/  MOV R6, 0x400 ;  /* 0x0000040000067802 */ /* 0x000fc80000000f00 */
[----:B0-----:R-:W-:Y:S01]  /*e1f0*/  LEA R6, R3, R6, 0x18 ;  /* 0x0000000603067211 */ /* 0x001fe200078ec0ff */
[----:B------:R-:W-:-:S05]  /*e200*/  IMAD.MOV.U32 R3, RZ, RZ, 0x1 ;  /* 0x00000001ff037424 */ /* 0x000fca00078e00ff */
[----:B------:R-:W-:-:S04]  /*e210*/  SHF.L.U32 R3, R3, 0x1f, RZ ;  /* 0x0000001f03037819 */ /* 0x000fc800000006ff */
[----:B------:R-:W0:Y:S02]  /*e220*/  SYNCS.PHASECHK.TRANS64.TRYWAIT P0, [R6+URZ+0x31620], R3 ;  /* 0x03162003060075a7 */ /* 0x000e24000800017f */
[----:B0-----:R-:W-:Y:S05]  /*e230*/  @!P0 BRA `(.L_x_963) ;  /* 0x0000001800608947 */ /* 0x001fea0003800000 */
.L_x_978:
[----:B------:R-:W-:Y:S01]  /*e240*/  ISETP.NE.AND P0, PT, R11, RZ, PT ;  /* 0x000000ff0b00720c */ /* 0x000fe20003f05270 */
[----:B------:R-:W-:Y:S02]  /*e250*/  IMAD.U32 R14, RZ, RZ, UR20 ;  /* 0x00000014ff0e7e24 */ /* 0x000fe4000f8e00ff */
[----:B------:R-:W-:-:S03]  /*e260*/  IMAD.MOV.U32 R4, RZ, RZ, 0x1 ;  /* 0x00000001ff047424 */ /* 0x000fc600078e00ff */
[----:B------:R-:W-:-:S07]  /*e270*/  SHF.R.S32.HI R14, RZ, 0x1f, R14 ;  /* 0x0000001fff0e7819 */ /* 0x000fce000001140e */
[----:B------:R-:W-:Y:S05]  /*e280*/  @P0 BRA `(.L_x_964) ;  /* 0x0000000000140947 */ /* 0x000fea0003800000 */
[----:B------:R-:W-:Y:S01]  /*e290*/  LOP3.LUT P1, RZ, R21, 0x1f, RZ, 0xc0, !PT ;  /* 0x0000001f15ff7812 */ /* 0x000fe2000782c0ff */
[----:B0-----:R-:W-:-:S04]  /*e2a0*/  IMAD.MOV.U32 R3, RZ, RZ, 0x8100 ;  /* 0x00008100ff037424 */ /* 0x001fc800078e00ff */
[----:B------:R1:W-:Y:S08]  /*e2b0*/  SYNCS.ARRIVE.TRANS64 RZ, [R6+URZ+0x31610], R3 ;  /* 0x0316100306ff79a7 */ /* 0x0003f0000800003f */
[----:B------:R-:W-:Y:S05]  /*e2c0*/  @!P1 BRA `(.L_x_964) ;  /* 0x0000000000049947 */ /* 0x000fea0003800000 */
[----:B------:R-:W-:Y:S01]  /*e2d0*/  BPT.TRAP 0x1 ;  /* 0x000000040000795c */ /* 0x000fe20000300000 */
.L_x_964:
        /* <DEDUP_REMOVED lines=9> */
[----:B------:R-:W-:Y:S01]  /*e370*/  IMAD.U32 R10, RZ, RZ, UR55 ;  /* 0x00000037ff0a7e24 */ /* 0x000fe2000f8e00ff */
[----:B------:R-:W-:Y:S01]  /*e380*/  UMOV UR57, 0x14f00000 ;  /* 0x14f0000000397882 */ /* 0x000fe20000000000 */
[----:B------:R-:W-:Y:S01]  /*e390*/  UMOV UR18, URZ ;  /* 0x0000003f00127c82 */ /* 0x000fe20008000000 */
[----:B------:R-:W-:Y:S01]  /*e3a0*/  UIMAD UR23, UR21, UR23, UR10 ;  /* 0x00000017151772a4 */ /* 0x000fe2000f8e020a */
[----:B01----:R-:W-:Y:S01]  /*e3b0*/  IMAD.MOV.U32 R3, RZ, RZ, 0x14000 ;  /* 0x00014000ff037424 */ /* 0x003fe200078e00ff */
[----:B------:R-:W-:Y:S01]  /*e3c0*/  UIMAD UR9, UR9, UR14, URZ ;  /* 0x0000000e090972a4 */ /* 0x000fe2000f8e023f */
[----:B------:R-:W-:Y:S01]  /*e3d0*/  VIADD R10, R10, 0xffffffff ;  /* 0xffffffff0a0a7836 */ /* 0x000fe20000000000 */
[----:B------:R-:W-:Y:S01]  /*e3e0*/  USHF.L.U32 UR46, UR46, 0x6, URZ ;  /* 0x000000062e2e7899 */ /* 0x000fe2000800063f */
[----:B------:R-:W-:Y:S01]  /*e3f0*/  IMAD.MOV.U32 R8, RZ, RZ, 0x1 ;  /* 0x00000001ff087424 */ /* 0x000fe200078e00ff */
[----:B------:R-:W-:Y:S01]  /*e400*/  UIMAD UR15, UR20, UR15, UR9 ;  /* 0x0000000f140f72a4 */ /* 0x000fe2000f8e0209 */
[----:B------:R-:W-:Y:S01]  /*e410*/  IMAD.MOV.U32 R9, RZ, RZ, 0x1 ;  /* 0x00000001ff097424 */ /* 0x000fe200078e00ff */
[----:B------:R-:W-:-:S02]  /*e420*/  UIADD3 UR16, UR8, 0x14100, URZ ;  /* 0x0001410008107890 */ /* 0x000fc4000fffe03f */
        /* <DEDUP_REMOVED lines=133> */
.L_x_970:
[----:B------:R-:W-:-:S04]  /*ec80*/  SHF.L.U32 R5, R9, 0x1f, RZ ;  /* 0x0000001f09057819 */ /* 0x000fc800000006ff */
[----:B------:R-:W0:Y:S02]  /*ec90*/  SYNCS.PHASECHK.TRANS64.TRYWAIT P1, [R6+URZ+0x31638], R5 ;  /* 0x03163805060075a7 */ /* 0x000e24000802017f */
[----:B0-----:R-:W-:Y:S05]  /*eca0*/  @!P1 BRA `(.L_x_966) ;  /* 0x0000000c00d89947 */ /* 0x001fea0003800000 */
.L_x_979:
[----:B------:R-:W-:Y:S05]  /*ecb0*/  @P0 BRA `(.L_x_967) ;  /* 0x0000000000140947 */ /* 0x000fea0003800000 */
[----:B------:R-:W-:Y:S01]  /*ecc0*/  ISETP.NE.AND P1, PT, R15, RZ, PT ;  /* 0x000000ff0f00720c */ /* 0x000fe20003f25270 */
[----:B0-----:R-:W-:-:S04]  /*ecd0*/  IMAD.MOV.U32 R5, RZ, RZ, 0x8100 ;  /* 0x00008100ff057424 */ /* 0x001fc800078e00ff */
[----:B------:R1:W-:Y:S08]  /*ece0*/  SYNCS.ARRIVE.TRANS64 RZ, [R6+URZ+0x31630], R5 ;  /* 0x0316300506ff79a7 */ /* 0x0003f0000800003f */
[----:B------:R-:W-:Y:S05]  /*ecf0*/  @!P1 BRA `(.L_x_967) ;  /* 0x0000000000049947 */ /* 0x000fea0003800000 */
[----:B------:R-:W-:Y:S01]  /*ed00*/  BPT.TRAP 0x1 ;  /* 0x000000040000795c */ /* 0x000fe20000300000 */
.L_x_967:
        /* <DEDUP_REMOVED lines=47> */
.L_x_981:
[----:B------:R-:W-:Y:S01]  /*f000*/  LOP3.LUT R9, R9, 0x1, RZ, 0x3c, !PT ;  /* 0x0000000109097812 */ /* 0x000fe200078e3cff */
[----:B------:R-:W-:Y:S06]  /*f010*/  @P2 BRA `(.L_x_969) ;  /* 0x0000000000142947 */ /* 0x000fec0003800000 */
[----:B------:R-:W-:Y:S01]  /*f020*/  ISETP.NE.AND P1, PT, R15, RZ, PT ;  /* 0x000000ff0f00720c */ /* 0x000fe20003f25270 */
[----:B0-----:R-:W-:-:S04]  /*f030*/  IMAD.MOV.U32 R2, RZ, RZ, 0x8100 ;  /* 0x00008100ff027424 */ /* 0x001fc800078e00ff */
[----:B------:R1:W-:Y:S08]  /*f040*/  SYNCS.ARRIVE.TRANS64 RZ, [R20+URZ+0x31610], R2 ;  /* 0x0316100214ff79a7 */ /* 0x0003f0000800003f */
[----:B------:R-:W-:Y:S05]  /*f050*/  @!P1 BRA `(.L_x_969) ;  /* 0x0000000000049947 */ /* 0x000fea0003800000 */
[----:B------:R-:W-:Y:S01]  /*f060*/  BPT.TRAP 0x1 ;  /* 0x000000040000795c */ /* 0x000fe20000300000 */
.L_x_969:
        /* <DEDUP_REMOVED lines=53> */
.L_x_965:
[----:B------:R-:W-:Y:S01]  /*f3c0*/  SHF.L.U32 R15, R9, 0x1f, RZ ;  /* 0x0000001f090f7819 */ /* 0x000fe200000006ff */
[----:B------:R-:W0:Y:S01]  /*f3d0*/  LDC.64 R12, c[0x0][0x730] ;  /* 0x0001cc00ff0c7b82 */ /* 0x000e220000000a00 */
[----:B------:R-:W-:Y:S02]  /*f3e0*/  IMAD.U32 R16, RZ, RZ, UR38 ;  /* 0x00000026ff107e24 */ /* 0x000fe4000f8e00ff */
[----:B------:R-:W-:Y:S02]  /*f3f0*/  IMAD.U32 R2, RZ, RZ, UR38 ;  /* 0x00000026ff027e24 */ /* 0x000fe4000f8e00ff */
[----:B------:R-:W-:Y:S02]  /*f400*/  IMAD.U32 R3, RZ, RZ, UR39 ;  /* 0x00000027ff037e24 */ /* 0x000fe4000f8e00ff */
[----:B------:R-:W-:Y:S01]  /*f410*/  IMAD.MOV.U32 R2, RZ, RZ, R16 ;  /* 0x000000ffff027224 */ /* 0x000fe200078e0010 */
        /* <DEDUP_REMOVED lines=11> */
.L_x_982:
[----:B------:R-:W-:Y:S01]  /*f4d0*/  IMAD.IADD R10, R11, 0x1, R3 ;  /* 0x000000010b0a7824 */ /* 0x000fe200078e0203 */
[----:B------:R-:W-:Y:S06]  /*f4e0*/  @P0 BRA `(.L_x_972) ;  /* 0x0000000000140947 */ /* 0x000fec0003800000 */
[----:B------:R-:W-:Y:S01]  /*f4f0*/  LOP3.LUT P0, RZ, R21, 0x1f, RZ, 0xc0, !PT ;  /* 0x0000001f15ff7812 */ /* 0x000fe2000780c0ff */
[----:B------:R-:W-:-:S04]  /*f500*/  IMAD.MOV.U32 R11, RZ, RZ, 0x8100 ;  /* 0x00008100ff0b7424 */ /* 0x000fc800078e00ff */
[----:B------:R1:W-:Y:S08]  /*f510*/  SYNCS.ARRIVE.TRANS64 RZ, [R6+URZ+0x31630], R11 ;  /* 0x0316300b06ff79a7 */ /* 0x0003f0000800003f */
[----:B------:R-:W-:Y:S05]  /*f520*/  @!P0 BRA `(.L_x_972) ;  /* 0x0000000000048947 */ /* 0x000fea0003800000 */
[----:B------:R-:W-:Y:S01]  /*f530*/  BPT.TRAP 0x1 ;  /* 0x000000040000795c */ /* 0x000fe20000300000 */
.L_x_972:
        /* <DEDUP_REMOVED lines=52> */
[----:B--2---:R-:W-:Y:S01]  /*f880*/  NOP ;  /* 0x0000000000007918 */ /* 0x004fe20000000000 */
.L_x_959:
[----:B------:R-:W-:Y:S05]  /*f890*/  WARPSYNC.ALL ;  /* 0x0000000000007948 */ /* 0x000fea0003800000 */
[----:B------:R-:W-:-:S13]  /*f8a0*/  ELECT P0, URZ, PT ;  /* 0x00000000003f782f */ /* 0x000fda0003800000 */
[----:B------:R-:W-:Y:S05]  /*f8b0*/  @!P0 BRA `(.L_x_857) ;  /* 0x00000000007c8947 */ /* 0x000fea0003800000 */
[----:B------:R-:W2:Y:S02]  /*f8c0*/  LDL R0, [R1+0x14] ;  /* 0x0000140001007983 */ /* 0x000ea40000100800 */
[----:B--2---:R-:W-:-:S13]  /*f8d0*/  R2UR UR4, R0 ;  /* 0x00000000000472ca */ /* 0x004fda00000e0000 */
[----:B------:R-:W-:-:S06]  /*f8e0*/  ULOP3.LUT UR4, UR4, 0x2, URZ, 0xfc, !UPT ;  /* 0x0000000204047892 */ /* 0x000fcc000f8efc3f */
[----:B------:R-:W-:-:S05]  /*f8f0*/  IMAD.U32 R0, RZ, RZ, UR4 ;  /* 0x00000004ff007e24 */ /* 0x000fca000f8e00ff */
[----:B------:R-:W-:-:S13]  /*f900*/  ISETP.NE.AND P1, PT, R0, 0x3, PT ;  /* 0x000000030000780c */ /* 0x000fda0003f25270 */
[----:B------:R-:W-:Y:S05]  /*f910*/  @!P1 BRA `(.L_x_973) ;  /* 0x0000000000049947 */ /* 0x000fea0003800000 */
[----:B------:R-:W-:Y:S01]  /*f920*/  BPT.TRAP 0x1 ;  /* 0x000000040000795c */ /* 0x000fe20000300000 */
.L_x_973:
[----:B------:R-:W2:Y:S01]  /*f930*/  S2R R3, SR_CgaCtaId ;  /* 0x0000000000037919 */ /* 0x000ea20000008800 */
[----:B------:R-:W-:-:S04]  /*f940*/  MOV R0, 0x400 ;  /* 0x0000040000007802 */ /* 0x000fc80000000f00 */
[----:B--2---:R-:W-:Y:S02]  /*f950*/  LEA R2, R3, R0, 0x18 ;  /* 0x0000000003027211 */ /* 0x004fe400078ec0ff */
[----:B------:R-:W-:-:S03]  /*f960*/  SHF.L.U32 R0, R4, 0x1f, RZ ;  /* 0x0000001f04007819 */ /* 0x000fc600000006ff */
[----:B------:R-:W-:-:S04]  /*f970*/  VIADD R3, R2, 0x31620 ;  /* 0x0003162002037836 */ /* 0x000fc80000000000 */
[----:B------:R-:W-:-:S04]  /*f980*/  IMAD R5, R8, 0x8, R3 ;  /* 0x0000000808057824 */ /* 0x000fc800078e0203 */
[----:B------:R-:W2:Y:S02]  /*f990*/  SYNCS.PHASECHK.TRANS64.TRYWAIT P0, [R5+URZ], R0 ;  /* 0x00000000050075a7 */ /* 0x000ea4000800017f */
[----:B--2---:R-:W-:Y:S05]  /*f9a0*/  @!P0 BRA `(.L_x_974) ;  /* 0x0000000000d88947 */ /* 0x004fea0003800000 */
.L_x_983:
[----:B------:R-:W-:-:S05]  /*f9b0*/  VIADD R8, R8, 0x1 ;  /* 0x0000000108087836 */ /* 0x000fca0000000000 */
[----:B------:R-:W-:-:S04]  /*f9c0*/  ISETP.NE.AND P0, PT, R8, 0x2, PT ;  /* 0x000000020800780c */ /* 0x000fc80003f05270 */
[----:B--2---:R-:W-:Y:S02]  /*f9d0*/  SEL R5, RZ, 0x1, P0 ;  /* 0x00000001ff057807 */ /* 0x004fe40000000000 */
[----:B------:R-:W-:Y:S02]  /*f9e0*/  SEL R8, R8, RZ, P0 ;  /* 0x000000ff08087207 */ /* 0x000fe40000000000 */
[----:B------:R-:W-:-:S03]  /*f9f0*/  LOP3.LUT R0, R4, R5, RZ, 0x3c, !PT ;  /* 0x0000000504007212 */ /* 0x000fc600078e3cff */
[----:B------:R-:W-:Y:S01]  /*fa00*/  IMAD R3, R8, 0x8, R3 ;  /* 0x0000000808037824 */ /* 0x000fe200078e0203 */
[----:B------:R-:W-:-:S04]  /*fa10*/  SHF.L.U32 R0, R0, 0x1f, RZ ;  /* 0x0000001f00007819 */ /* 0x000fc800000006ff */
[----:B------:R-:W2:Y:S02]  /*fa20*/  SYNCS.PHASECHK.TRANS64.TRYWAIT P0, [R3+URZ], R0 ;  /* 0x00000000030075a7 */ /* 0x000ea4000800017f */
[----:B--2---:R-:W-:Y:S05]  /*fa30*/  @!P0 BRA `(.L_x_975) ;  /* 0x0000000000c88947 */ /* 0x004fea0003800000 */
.L_x_984:
[----:B------:R-:W-:Y:S05]  /*fa40*/  @!P1 BRA `(.L_x_976) ;  /* 0x0000000000049947 */ /* 0x000fea0003800000 */
[----:B------:R-:W-:Y:S01]  /*fa50*/  BPT.TRAP 0x1 ;  /* 0x000000040000795c */ /* 0x000fe20000300000 */
.L_x_976:
[----:B------:R-:W-:-:S07]  /*fa60*/  SHF.L.U32 R9, R9, 0x1f, RZ ;  /* 0x0000001f09097819 */ /* 0x000fce00000006ff */
.L_x_977:
[----:B---3--:R3:W4:Y:S02]  /*fa70*/  SYNCS.PHASECHK.TRANS64.TRYWAIT P0, [R2+URZ+0x31638], R9 ;  /* 0x03163809020075a7 */ /* 0x008724000800017f */
[----:B----4-:R-:W-:Y:S05]  /*fa80*/  @!P0 NANOSLEEP.SYNCS 0x989680 ;  /* 0x009896800000895d */ /* 0x010fea0003900000 */
[----:B------:R-:W4:Y:S02]  /*fa90*/  @!P0 SYNCS.PHASECHK.TRANS64 P0, [R2+URZ+0x31638], R9 ;  /* 0x03163809020085a7 */ /* 0x000f24000800007f */
[----:B----4-:R-:W-:Y:S05]  /*faa0*/  @!P0 BRA `(.L_x_977) ;  /* 0xfffffffc00f08947 */ /* 0x010fea000383ffff */
.L_x_857:
[----:B------:R-:W-:Y:S05]  /*fab0*/  BSYNC B0 ;  /* 0x0000000000007941 */ /* 0x000fea0003800000 */
.L_x_849:
[----:B------:R-:W-:Y:S05]  /*fac0*/  EXIT ;  /* 0x000000000000794d */ /* 0x000fea0003800000 */
.L_x_863:
[----:B0-----:R0:W1:Y:S02]  /*fad0*/  SYNCS.PHASECHK.TRANS64.TRYWAIT P0, [R225+URZ+0x31600], R10 ;  /* 0x0316000ae10075a7 */ /* 0x001064000800017f */
[----:B-1----:R-:W-:Y:S05]  /*fae0*/  @!P0 NANOSLEEP.SYNCS 0x989680 ;  /* 0x009896800000895d */ /* 0x002fea0003900000 */
[----:B------:R-:W1:Y:S02]  /*faf0*/  @!P0 SYNCS.PHASECHK.TRANS64 P0, [R225+URZ+0x31600], R10 ;  /* 0x0316000ae10085a7 */ /* 0x000e64000800007f */
[----:B-1----:R-:W-:Y:S05]  /*fb00*/  @!P0 BRA `(.L_x_863) ;  /* 0xfffffffc00f08947 */ /* 0x002fea000383ffff */
[----:B------:R-:W-:Y:S05]  /*fb10*/  BRA `(.L_x_862) ;  /* 0xffffff1800d07947 */ /* 0x000fea000383ffff */
.L_x_867:
[----:B-1----:R1:W2:Y:S02]  /*fb20*/  SYNCS.PHASECHK.TRANS64.TRYWAIT P1, [R224+URZ+0x31610], R7 ;  /* 0x03161007e00075a7 */ /* 0x0022a4000802017f */
[----:B--2---:R-:W-:Y:S05]  /*fb30*/  @!P1 NANOSLEEP.SYNCS 0x989680 ;  /* 0x009896800000995d */ /* 0x004fea0003900000 */
[----:B------:R-:W2:Y:S02]  /*fb40*/  @!P1 SYNCS.PHASECHK.TRANS64 P1, [R224+URZ+0x31610], R7 ;  /* 0x03161007e00095a7 */ /* 0x000ea4000802007f */
[----:B--2---:R-:W-:Y:S05]  /*fb50*/  @!P1 BRA `(.L_x_867) ;  /* 0xfffffffc00f09947 */ /* 0x004fea000383ffff */
[----:B------:R-:W-:Y:S05]  /*fb60*/  BRA `(.L_x_866) ;  /* 0xffffff2400187947 */ /* 0x000fea000383ffff */
.L_x_871:
[----:B---3--:R3:W4:Y:S02]  /*fb70*/  SYNCS.PHASECHK.TRANS64.TRYWAIT P1, [R225+URZ+0x31630], R10 ;  /* 0x0316300ae10075a7 */ /* 0x008724000802017f */
[----:B----4-:R-:W-:Y:S05]  /*fb80*/  @!P1 NANOSLEEP.SYNCS 0x989680 ;  /* 0x009896800000995d */ /* 0x010fea0003900000 */
[----:B------:R-:W4:Y:S02]  /*fb90*/  @!P1 SYNCS.PHASECHK.TRANS64 P1, [R225+URZ+0x31630], R10 ;  /* 0x0316300ae10095a7 */ /* 0x000f24000802007f */
[----:B----4-:R-:W-:Y:S05]  /*fba0*/  @!P1 BRA `(.L_x_871) ;  /* 0xfffffffc00f09947 */ /* 0x010fea000383ffff */
[----:B------:R-:W-:Y:S05]  /*fbb0*/  BRA `(.L_x_870) ;  /* 0xffffff4000187947 */ /* 0x000fea000383ffff */
.L_x_963:
[----:B0-----:R0:W1:Y:S02]  /*fbc0*/  SYNCS.PHASECHK.TRANS64.TRYWAIT P0, [R6+URZ+0x31620], R3 ;  /* 0x03162003060075a7 */ /* 0x001064000800017f */
[----:B-1----:R-:W-:Y:S05]  /*fbd0*/  @!P0 NANOSLEEP.SYNCS 0x989680 ;  /* 0x009896800000895d */ /* 0x002fea0003900000 */
[----:B------:R-:W1:Y:S02]  /*fbe0*/  @!P0 SYNCS.PHASECHK.TRANS64 P0, [R6+URZ+0x31620], R3 ;  /* 0x03162003060085a7 */ /* 0x000e64000800007f */
[----:B-1----:R-:W-:Y:S05]  /*fbf0*/  @!P0 BRA `(.L_x_963) ;  /* 0xfffffffc00f08947 */ /* 0x002fea000383ffff */
[----:B------:R-:W-:Y:S05]  /*fc00*/  BRA `(.L_x_978) ;  /* 0xffffffe4008c7947 */ /* 0x000fea000383ffff */
.L_x_966:
[----:B0-----:R0:W1:Y:S02]  /*fc10*/  SYNCS.PHASECHK.TRANS64.TRYWAIT P1, [R6+URZ+0x31638], R5 ;  /* 0x03163805060075a7 */ /* 0x001064000802017f */
[----:B-1----:R-:W-:Y:S05]  /*fc20*/  @!P1 NANOSLEEP.SYNCS 0x989680 ;  /* 0x009896800000995d */ /* 0x002fea0003900000 */
[----:B------:R-:W1:Y:S02]  /*fc30*/  @!P1 SYNCS.PHASECHK.TRANS64 P1, [R6+URZ+0x31638], R5 ;  /* 0x03163805060095a7 */ /* 0x000e64000802007f */
[----:B-1----:R-:W-:Y:S05]  /*fc40*/  @!P1 BRA `(.L_x_966) ;  /* 0xfffffffc00f09947 */ /* 0x002fea000383ffff */
[----:B------:R-:W-:Y:S05]  /*fc50*/  BRA `(.L_x_979) ;  /* 0xfffffff000147947 */ /* 0x000fea000383ffff */
.L_x_968:
[----:B------:R-:W-:-:S07]  /*fc60*/  SHF.L.U32 R2, R4, 0x1f, RZ ;  /* 0x0000001f04027819 */ /* 0x000fce00000006ff */
.L_x_980:
[----:B0-----:R0:W1:Y:S02]  /*fc70*/  SYNCS.PHASECHK.TRANS64.TRYWAIT P1, [R20+URZ+0x31620], R2 ;  /* 0x03162002140075a7 */ /* 0x001064000802017f */
[----:B-1----:R-:W-:Y:S05]  /*fc80*/  @!P1 NANOSLEEP.SYNCS 0x989680 ;  /* 0x009896800000995d */ /* 0x002fea0003900000 */
[----:B------:R-:W1:Y:S02]  /*fc90*/  @!P1 SYNCS.PHASECHK.TRANS64 P1, [R20+URZ+0x31620], R2 ;  /* 0x03162002140095a7 */ /* 0x000e64000802007f */
[----:B-1----:R-:W-:Y:S05]  /*fca0*/  @!P1 BRA `(.L_x_980) ;  /* 0xfffffffc00f09947 */ /* 0x002fea000383ffff */
[----:B------:R-:W-:Y:S05]  /*fcb0*/  BRA `(.L_x_981) ;  /* 0xfffffff000d07947 */ /* 0x000fea000383ffff */
.L_x_971:
[----:B0-----:R0:W1:Y:S02]  /*fcc0*/  SYNCS.PHASECHK.TRANS64.TRYWAIT P1, [R6+URZ+0x31638], R15 ;  /* 0x0316380f060075a7 */ /* 0x001064000802017f */
[----:B-1----:R-:W-:Y:S05]  /*fcd0*/  @!P1 NANOSLEEP.SYNCS 0x989680 ;  /* 0x009896800000995d */ /* 0x002fea0003900000 */
[----:B------:R-:W1:Y:S02]  /*fce0*/  @!P1 SYNCS.PHASECHK.TRANS64 P1, [R6+URZ+0x31638], R15 ;  /* 0x0316380f060095a7 */ /* 0x000e64000802007f */
[----:B-1----:R-:W-:Y:S05]  /*fcf0*/  @!P1 BRA `(.L_x_971) ;  /* 0xfffffffc00f09947 */ /* 0x002fea000383ffff */
[----:B------:R-:W-:Y:S05]  /*fd00*/  BRA `(.L_x_982) ;  /* 0xfffffff400f07947 */ /* 0x000fea000383ffff */
.L_x_974:
[----:B--2---:R2:W3:Y:S02]  /*fd10*/  SYNCS.PHASECHK.TRANS64.TRYWAIT P0, [R5+URZ], R0 ;  /* 0x00000000050075a7 */ /* 0x0044e4000800017f */
[----:B---3--:R-:W-:Y:S05]  /*fd20*/  @!P0 NANOSLEEP.SYNCS 0x989680 ;  /* 0x009896800000895d */ /* 0x008fea0003900000 */
[----:B------:R-:W3:Y:S02]  /*fd30*/  @!P0 SYNCS.PHASECHK.TRANS64 P0, [R5+URZ], R0 ;  /* 0x00000000050085a7 */ /* 0x000ee4000800007f */
[----:B---3--:R-:W-:Y:S05]  /*fd40*/  @!P0 BRA `(.L_x_974) ;  /* 0xfffffffc00f08947 */ /* 0x008fea000383ffff */
[----:B------:R-:W-:Y:S05]  /*fd50*/  BRA `(.L_x_983) ;  /* 0xfffffffc00147947 */ /* 0x000fea000383ffff */
.L_x_975:
[----:B--2---:R2:W3:Y:S02]  /*fd60*/  SYNCS.PHASECHK.TRANS64.TRYWAIT P0, [R3+URZ], R0 ;  /* 0x00000000030075a7 */ /* 0x0044e4000800017f */
[----:B---3--:R-:W-:Y:S05]  /*fd70*/  @!P0 NANOSLEEP.SYNCS 0x989680 ;  /* 0x009896800000895d */ /* 0x008fea0003900000 */
[----:B------:R-:W3:Y:S02]  /*fd80*/  @!P0 SYNCS.PHASECHK.TRANS64 P0, [R3+URZ], R0 ;  /* 0x00000000030085a7 */ /* 0x000ee4000800007f */
[----:B---3--:R-:W-:Y:S05]  /*fd90*/  @!P0 BRA `(.L_x_975) ;  /* 0xfffffffc00f08947 */ /* 0x008fea000383ffff */
[----:B------:R-:W-:Y:S05]  /*fda0*/  BRA `(.L_x_984) ;  /* 0xfffffffc00247947 */ /* 0x000fea000383ffff */
.L_x_985:
        /* <DEDUP_REMOVED lines=13> */
.L_x_2207:


//--------------------- .text._ZN7cutlass13device_kernelIN5flash11enable_sm90INS1_16FlashAttnBwdSm90INS1_25CollectiveMainloopBwdSm90ILi2ELi1ELi1EN4cute5tupleIJNS5_1CILi1EEES8_S8_EEENS6_IJNS7_ILi64EEENS7_ILi80EEENS7_ILi256EEEEEENS_10bfloat16_tEfNS_4arch4Sm90ELb1ELb0ELb1ELb1ELb0ELb0ELb1ELb1ELi2ELi1ELi1ELi1ELb0EEENS1_24CollectiveEpilogueBwdGQAISD_fSG_Li256ELb1ELb0EEENS1_25SingleTileBwdLPTSchedulerILb1ELi80ELb0EEEEEEEEEvNT_6ParamsE --------------------------
	.section	.text._ZN7cutlass13device_kernelIN5flash11enable_sm90INS1_16FlashAttnBwdSm90INS1_25CollectiveMainloopBwdSm90ILi2ELi1ELi1EN4cute5tupleIJNS5_1CILi1EEES8_S8_EEENS6_IJNS7_ILi64EEENS7_ILi80EEENS7_ILi256EEEEEENS_10bfloat16_tEfNS_4arch4Sm90ELb1ELb0ELb1ELb1ELb0ELb0ELb1ELb1ELi2ELi1ELi1ELi1ELb0EEENS1_24CollectiveEpilogueBwdGQAISD_fSG_Li256ELb1ELb0EEENS1_25SingleTileBwdLPTSchedulerILb1ELi80ELb0EEEEEEEEEvNT_6ParamsE,"ax",@progbits
	.align	128
.text._ZN7cutlass13device_kernelIN5flash11enable_sm90INS1_16FlashAttnBwdSm90INS1_25CollectiveMainloopBwdSm90ILi2ELi1ELi1EN4cute5tupleIJNS5_1CILi1EEES8_S8_EEENS6_IJNS7_ILi64EEENS7_ILi80EEENS7_ILi256EEEEEENS_10bfloat16_tEfNS_4arch4Sm90ELb1ELb0ELb1ELb1ELb0ELb0ELb1ELb1ELi2ELi1ELi1ELi1ELb0EEENS1_24CollectiveEpilogueBwdGQAISD_fSG_Li256ELb1ELb0EEENS1_25SingleTileBwdLPTSchedulerILb1ELi80ELb0EEEEEEEEEvNT_6ParamsE:
        .type           _ZN7cutlass13device_kernelIN5flash11enable_sm90INS1_16FlashAttnBwdSm90INS1_25CollectiveMainloopBwdSm90ILi2ELi1ELi1EN4cute5tupleIJNS5_1CILi1EEES8_S8_EEENS6_IJNS7_ILi64EEENS7_ILi80EEENS7_ILi256EEEEEENS_10bfloat16_tEfNS_4arch4Sm90ELb1ELb0ELb1ELb1ELb0ELb0ELb1ELb1ELi2ELi1ELi1ELi1ELb0EEENS1_24CollectiveEpilogueBwdGQAISD_fSG_Li256ELb1ELb0EEENS1_25SingleTileBwdLPTSchedulerILb1ELi80ELb0EEEEEEEEEvNT_6ParamsE,@function
        .size           _ZN7cutlass13device_kernelIN5flash11enable_sm90INS1_16FlashAttnBwdSm90INS1_25CollectiveMainloopBwdSm90ILi2ELi1ELi1EN4cute5tupleIJNS5_1CILi1EEES8_S8_EEENS6_IJNS7_ILi64EEENS7_ILi80EEENS7_ILi256EEEEEENS_10bfloat16_tEfNS_4arch4Sm90ELb1ELb0ELb1ELb1ELb0ELb0ELb1ELb1ELi2ELi1ELi1ELi1ELb0EEENS1_24CollectiveEpilogueBwdGQAISD_fSG_Li256ELb1ELb0EEENS1_25SingleTileBwdLPTSchedulerILb1ELi80ELb0EEEEEEEEEvNT_6ParamsE,(.L_x_2208 - _ZN7cutlass13device_kernelIN5flash11enable_sm90INS1_16FlashAttnBwdSm90INS1_25CollectiveMainloopBwdSm90ILi2ELi1ELi1EN4cute5tupleIJNS5_1CILi1EEES8_S8_EEENS6_IJNS7_ILi64EEENS7_ILi80EEENS7_ILi256EEEEEENS_10bfloat16_tEfNS_4arch4Sm90ELb1ELb0ELb1ELb1ELb0ELb0ELb1ELb1ELi2ELi1ELi1ELi1ELb0EEENS1_24CollectiveEpilogueBwdGQAISD_fSG_Li256ELb1ELb0EEENS1_25SingleTileBwdLPTSchedulerILb1ELi80ELb0EEEEEEEEEvNT_6ParamsE)
        .other          _ZN7cutlass13device_kernelIN5flash11enable_sm90INS1_16FlashAttnBwdSm90INS1_25CollectiveMainloopBwdSm90ILi2ELi1ELi1EN4cute5tupleIJNS5_1CILi1EEES8_S8_EEENS6_IJNS7_ILi64EEENS7_ILi80EEENS7_ILi256EEEEEENS_10bfloat16_tEfNS_4arch4Sm90ELb1ELb0ELb1ELb1ELb0ELb0ELb1ELb1ELi2ELi1ELi1ELi1ELb0EEENS1_24CollectiveEpilogueBwdGQAISD_fSG_Li256ELb1ELb0EEENS1_25SingleTileBwdLPTSchedulerILb1ELi80ELb0EEEEEEEEEvNT_6ParamsE,@"STO_CUDA_ENTRY STV_DEFAULT"
_ZN7cutlass13device_kernelIN5flash11enable_sm90INS1_16FlashAttnBwdSm90INS1_25CollectiveMainloopBwdSm90ILi2ELi1ELi1EN4cute5tupleIJNS5_1CILi1EEES8_S8_EEENS6_IJNS7_ILi64EEENS7_ILi80EEENS7_ILi256EEEEEENS_10bfloat16_tEfNS_4arch4Sm90ELb1ELb0ELb1ELb1ELb0ELb0ELb1ELb1ELi2ELi1ELi1ELi1ELb0EEENS1_24CollectiveEpilogueBwdGQAISD_fSG_Li256ELb1ELb0EEENS1_25SingleTileBwdLPTSchedulerILb1ELi80ELb0EEEEEEEEEvNT_6ParamsE:
        /* <DEDUP_REMOVED lines=24> */
.L_x_987:
[----:B------:R-:W-:Y:S05]  /*0180*/  BSYNC B0 ;  /* 0x0000000000007941 */ /* 0x000fea0003800000 */
.L_x_986:
        /* <DEDUP_REMOVED lines=19> */
[----:B------:R1:W-:Y:S01]  /*02c0*/  STL [R1+0x14], R2 ;  /* 0x0000140201007387 */ /* 0x0003e20000100800 */
        /* <DEDUP_REMOVED lines=19> */
.L_x_988:
        /* <DEDUP_REMOVED lines=20> */
.L_x_989:
[----:B------:R-:W-:Y:S01]  /*0540*/  PLOP3.LUT P0, PT, PT, PT, UP0, 0x80, 0x0 ;  /* 0x000000000000781c */ /* 0x000fe20003f0f008 */
[----:B------:R-:W-:Y:S01]  /*0550*/  NOP ;  /* 0x0000000000007918 */ /* 0x000fe20000000000 */
[----:B------:R-:W-:Y:S01]  /*0560*/  BSSY B0, `(.L_x_990) ;  /* 0x0000ba5000007945 */ /* 0x000fe20003800000 */
[----:B------:R-:W-:Y:S01]  /*0570*/  LOP3.LUT R11, R21, 0x7f, RZ, 0xc0, !PT ;  /* 0x0000007f150b7812 */ /* 0x000fe200078ec0ff */
[----:B-1234-:R-:W-:Y:S09]  /*0580*/  BAR.SYNC.DEFER_BLOCKING 0x0 ;  /* 0x0000000000007b1d */ /* 0x01eff20000010000 */
[----:B------:R-:W-:Y:S05]  /*0590*/  @!P0 BRA `(.L_x_991) ;  /* 0x00000094003c8947 */ /* 0x000fea0003800000 */
.L_x_992:
        /* <DEDUP_REMOVED lines=17> */
[----:B------:R-:W1:Y:S01]  /*06b0*/  LDC R2, c[0x0][0x8e4] ;  /* 0x00023900ff027b82 */ /* 0x000e620000000800 */
[----:B------:R-:W-:Y:S01]  /*06c0*/  IMAD.U32 R3, RZ, RZ, UR4 ;  /* 0x00000004ff037e24 */ /* 0x000fe2000f8e00ff */
[----:B-1----:R-:W-:-:S13]  /*06d0*/  ISETP.NE.AND P0, PT, R2, 0x1, PT ;  /* 0x000000010200780c */ /* 0x002fda0003f05270 */
[----:B------:R-:W1:Y:S02]  /*06e0*/  @P0 LDC.64 R4, c[0x0][0x8e8] ;  /* 0x00023a00ff040b82 */ /* 0x000e640000000a00 */
[----:B-1----:R-:W-:-:S05]  /*06f0*/  @P0 IMAD.HI.U32 R0, R4, UR4, RZ ;  /* 0x0000000404000c27 */ /* 0x002fca000f8e00ff */
[----:B------:R-:W-:-:S05]  /*0700*/  @P0 SHF.R.U32.HI R3, RZ, R5, R0 ;  /* 0x00000005ff030219 */ /* 0x000fca0000011600 */
[----:B------:R1:W-:Y:S01]  /*0710*/  STL [R1+0x10], R3 ;  /* 0x0000100301007387 */ /* 0x0003e20000100800 */
[----:B------:R-:W-:Y:S01]  /*0720*/  IMAD R0, R3, R2, RZ ;  /* 0x0000000203007224 */ /* 0x000fe200078e02ff */
[----:B------:R-:W-:Y:S06]  /*0730*/  BRA `(.L_x_994) ;  /* 0x0000000000207947 */ /* 0x000fec0003800000 */
.L_x_993:
[----:B------:R-:W1:Y:S01]  /*0740*/  LDC R2, c[0x0][0x8cc] ;  /* 0x00023300ff027b82 */ /* 0x000e620000000800 */
[----:B------:R-:W-:Y:S01]  /*0750*/  IMAD.U32 R3, RZ, RZ, UR4 ;  /* 0x00000004ff037e24 */ /* 0x000fe2000f8e00ff */
[----:B-1----:R-:W-:-:S13]  /*0760*/  ISETP.NE.AND P0, PT, R2, 0x1, PT ;  /* 0x000000010200780c */ /* 0x002fda0003f05270 */
[----:B------:R-:W1:Y:S02]  /*0770*/  @P0 LDC.64 R4, c[0x0][0x8d0] ;  /* 0x00023400ff040b82 */ /* 0x000e640000000a00 */
[----:B-1----:R-:W-:-:S05]  /*0780*/  @P0 IMAD.HI.U32 R0, R4, UR4, RZ ;  /* 0x0000000404000c27 */ /* 0x002fca000f8e00ff */
[----:B------:R-:W-:-:S05]  /*0790*/  @P0 SHF.R.U32.HI R3, RZ, R5, R0 ;  /* 0x00000005ff030219 */ /* 0x000fca0000011600 */
[----:B------:R2:W-:Y:S01]  /*07a0*/  STL [R1+0x10], R3 ;  /* 0x0000100301007387 */ /* 0x0005e20000100800 */
[----:B------:R-:W-:-:S07]  /*07b0*/  IMAD R0, R3, R2, RZ ;  /* 0x0000000203007224 */ /* 0x000fce00078e02ff */
.L_x_994:
[----:B------:R-:W3:Y:S01]  /*07c0*/  LDC R2, c[0x0][0x8c0] ;  /* 0x00023000ff027b82 */ /* 0x000ee20000000800 */
[----:B------:R-:W-:Y:S01]  /*07d0*/  IADD3 R0, -R0, UR4, RZ ;  /* 0x0000000400007c10 */ /* 0x000fe2000fffe1ff */
[----:B------:R-:W-:Y:S02]  /*07e0*/  ULDC.64 UR4, c[0x0][0x900] ;  /* 0x0002400000047ab9 */ /* 0x000fe40000000a00 */
[----:B------:R-:W-:-:S04]  /*07f0*/  ISETP.NE.U32.AND P0, PT, RZ, UR4, PT ;  /* 0x00000004ff007c0c */ /* 0x000fc8000bf05070 */
[----:B------:R-:W4:Y:S01]  /*0800*/  LDC R5, c[0x0][0x8cc] ;  /* 0x00023300ff057b82 */ /* 0x000f220000000800 */
[----:B------:R-:W-:Y:S02]  /*0810*/  ISETP.NE.AND.EX P0, PT, RZ, UR5, PT, P0 ;  /* 0x00000005ff007c0c */ /* 0x000fe4000bf05300 */
[----:B---3--:R-:W-:Y:S01]  /*0820*/  ISETP.NE.AND P1, PT, R2, 0x1, PT ;  /* 0x000000010200780c */ /* 0x008fe20003f25270 */
[----:B----4-:R-:W-:-:S04]  /*0830*/  IMAD R4, R5, UR6, R0 ;  /* 0x0000000605047c24 */ /* 0x010fc8000f8e0200 */
[----:B------:R-:W-:-:S08]  /*0840*/  IMAD.MOV.U32 R5, RZ, RZ, R4 ;  /* 0x000000ffff057224 */ /* 0x000fd000078e0004 */
[----:B-12---:R-:W1:Y:S08]  /*0850*/  @P1 LDC R3, c[0x0][0x8c4] ;  /* 0x00023100ff031b82 */ /* 0x006e700000000800 */
[----:B------:R-:W2:Y:S01]  /*0860*/  @P1 LDC R7, c[0x0][0x8c8] ;  /* 0x00023200ff071b82 */ /* 0x000ea20000000800 */
[----:B-1----:R-:W-:-:S05]  /*0870*/  @P1 IMAD.HI.U32 R0, R4, R3, RZ ;  /* 0x0000000304001227 */ /* 0x002fca00078e00ff */
[----:B--2---:R-:W-:-:S05]  /*0880*/  @P1 SHF.R.U32.HI R5, RZ, R7, R0 ;  /* 0x00000007ff051219 */ /* 0x004fca0000011600 */
[----:B------:R-:W-:-:S04]  /*0890*/  IMAD.MOV R3, RZ, RZ, -R5 ;  /* 0x000000ffff037224 */ /* 0x000fc800078e0a05 */
[----:B------:R-:W-:-:S05]  /*08a0*/  IMAD R0, R2, R3, R4 ;  /* 0x0000000302007224 */ /* 0x000fca00078e0204 */
[----:B------:R1:W-:Y:S01]  /*08b0*/  STL [R1+0xc], R0 ;  /* 0x00000c0001007387 */ /* 0x0003e20000100800 */
[----:B------:R-:W-:Y:S05]  /*08c0*/  @!P0 BRA `(.L_x_995) ;  /* 0x0000000000148947 */ /* 0x000fea0003800000 */
[----:B------:R-:W2:Y:S01]  /*08d0*/  LDC.64 R2, c[0x0][0x900] ;  /* 0x00024000ff027b82 */ /* 0x000ea20000000a00 */
[----:B------:R-:W-:Y:S01]  /*08e0*/  ULDC.64 UR4, c[0x0][0x208] ;  /* 0x0000820000047ab9 */ /* 0x000fe20000000a00 */
[----:B--2---:R-:W-:-:S05]  /*08f0*/  IMAD.WIDE R2, R5, 0x4, R2 ;  /* 0x0000000405027825 */ /* 0x004fca00078e0202 */
[----:B-1----:R2:W5:Y:S01]  /*0900*/  LDG.E R0, desc[UR4][R2.64] ;  /* 0x0000000402007981 */ /* 0x002562000c1e1900 */
[----:B------:R-:W-:Y:S05]  /*0910*/  BRA `(.L_x_996) ;  /* 0x0000000000307947 */ /* 0x000fea0003800000 */
.L_x_995:
[----:B------:R-:W-:Y:S02]  /*0920*/  ULDC.64 UR4, c[0x0][0x8f8] ;  /* 0x00023e0000047ab9 */ /* 0x000fe40000000a00 */
[----:B------:R-:W-:-:S04]  /*0930*/  ISETP.NE.U32.AND P0, PT, RZ, UR4, PT ;  /* 0x00000004ff007c0c */ /* 0x000fc8000bf05070 */
[----:B------:R-:W-:-:S13]  /*0940*/  ISETP.NE.AND.EX P0, PT, RZ, UR5, PT, P0 ;  /* 0x00000005ff007c0c */ /* 0x000fda000bf05300 */
[----:B------:R-:W-:Y:S05]  /*0950*/  @!P0 BRA `(.L_x_997) ;  /* 0x00000000001c8947 */ /* 0x000fea0003800000 */
[----:B------:R-:W2:Y:S01]  /*0960*/  LDC.64 R2, c[0x0][0x8f8] ;  /* 0x00023e00ff027b82 */ /* 0x000ea20000000a00 */
[----:B------:R-:W-:Y:S01]  /*0970*/  ULDC.64 UR4, c[0x0][0x208] ;  /* 0x0000820000047ab9 */ /* 0x000fe20000000a00 */
[----:B--2---:R-:W-:-:S05]  /*0980*/  IMAD.WIDE R2, R5, 0x4, R2 ;  /* 0x0000000405027825 */ /* 0x004fca00078e0202 */
[----:B-1----:R-:W2:Y:S04]  /*0990*/  LDG.E R0, desc[UR4][R2.64] ;  /* 0x0000000402007981 */ /* 0x002ea8000c1e1900 */
[----:B------:R-:W2:Y:S02]  /*09a0*/  LDG.E R7, desc[UR4][R2.64+0x4] ;  /* 0x0000040402077981 */ /* 0x000ea4000c1e1900 */
[----:B--2---:R-:W-:Y:S01]  /*09b0*/  IMAD.IADD R0, R7, 0x1, -R0 ;  /* 0x0000000107007824 */ /* 0x004fe200078e0a00 */
[----:B------:R-:W-:Y:S06]  /*09c0*/  BRA `(.L_x_996) ;  /* 0x0000000000047947 */ /* 0x000fec0003800000 */
.L_x_997:
[----:B-1----:R-:W1:Y:S02]  /*09d0*/  LDC R0, c[0x0][0x8f4] ;  /* 0x00023d00ff007b82 */ /* 0x002e640000000800 */
.L_x_996:
[----:B------:R-:W3:Y:S01]  /*09e0*/  LDL R10, [R1+0x10] ;  /* 0x00001000010a7983 */ /* 0x000ee20000100800 */
[----:B-1---5:R-:W-:-:S04]  /*09f0*/  VIADD R0, R0, 0x4f ;  /* 0x0000004f00007836 */ /* 0x022fc80000000000 */
[----:B------:R-:W-:-:S05]  /*0a00*/  IMAD.HI R0, R0, 0x66666667, RZ ;  /* 0x6666666700007827 */ /* 0x000fca00078e02ff */
[----:B--2---:R-:W-:-:S04]  /*0a10*/  SHF.R.U32.HI R3, RZ, 0x1f, R0 ;  /* 0x0000001fff037819 */ /* 0x004fc80000011600 */
[----:B------:R-:W-:-:S04]  /*0a20*/  LEA.HI.SX32 R3, R0, R3, 0x1b ;  /* 0x0000000300037211 */ /* 0x000fc800078fdaff */
[----:B---3--:R-:W-:-:S04]  /*0a30*/  ISETP.GE.AND P0, PT, R10, R3, PT ;  /* 0x000000030a00720c */ /* 0x008fc80003f06270 */
[----:B------:R-:W-:-:S04]  /*0a40*/  SEL R12, R5, 0xffffffff, !P0 ;  /* 0xffffffff050c7807 */ /* 0x000fc80004000000 */
[----:B------:R-:W-:Y:S01]  /*0a50*/  ISETP.GE.AND P0, PT, R12, RZ, PT ;  /* 0x000000ff0c00720c */ /* 0x000fe20003f06270 */
[----:B------:R1:W-:-:S12]  /*0a60*/  STL [R1+0x8], R12 ;  /* 0x0000080c01007387 */ /* 0x0003d80000100800 */
[----:B-1----:R-:W-:Y:S05]  /*0a70*/  @!P0 BRA `(.L_x_998) ;  /* 0x000000b4004c8947 */ /* 0x002fea0003800000 */
        /* <DEDUP_REMOVED lines=11> */
[----:B------:R-:W3:Y:S08]  /*0b30*/  @P0 LDC.64 R4, c[0x0][0x780] ;  /* 0x0001e000ff040b82 */ /* 0x000ef00000000a00 */
[----:B------:R-:W4:Y:S01]  /*0b40*/  LDC R9, c[0x0][0x290] ;  /* 0x0000a400ff097b82 */ /* 0x000f220000000800 */
[----:B---3--:R-:W-:-:S05]  /*0b50*/  @P0 IMAD.WIDE R4, R12, 0x4, R4 ;  /* 0x000000040c040825 */ /* 0x008fca00078e0204 */
[----:B-1----:R1:W5:Y:S01]  /*0b60*/  @P0 LDG.E R0, desc[UR4][R4.64] ;  /* 0x0000000404000981 */ /* 0x002362000c1e1900 */
[----:B------:R-:W-:Y:S02]  /*0b70*/  ULDC.64 UR4, c[0x0][0x788] ;  /* 0x0001e20000047ab9 */ /* 0x000fe40000000a00 */
[----:B------:R-:W-:-:S04]  /*0b80*/  ISETP.NE.U32.AND P2, PT, RZ, UR4, PT ;  /* 0x00000004ff007c0c */ /* 0x000fc8000bf45070 */
[----:B------:R-:W-:Y:S01]  /*0b90*/  ISETP.NE.AND.EX P2, PT, RZ, UR5, PT, P2 ;  /* 0x00000005ff007c0c */ /* 0x000fe2000bf45320 */
[----:B--2---:R-:W-:-:S05]  /*0ba0*/  @P1 IMAD R2, R12, 0x40, R2 ;  /* 0x000000400c021824 */ /* 0x004fca00078e0202 */
[----:B------:R-:W-:-:S04]  /*0bb0*/  @P1 SHF.R.S32.HI R3, RZ, 0x1f, R2 ;  /* 0x0000001fff031819 */ /* 0x000fc80000011402 */
[----:B------:R-:W-:-:S05]  /*0bc0*/  @P1 LEA.HI R3, R3, R2, RZ, 0x6 ;  /* 0x0000000203031211 */ /* 0x000fca00078f30ff */
[----:B------:R-:W-:-:S05]  /*0bd0*/  @P1 IMAD.SHL.U32 R3, R3, 0x100, RZ ;  /* 0x0000010003031824 */ /* 0x000fca00078e00ff */
[----:B------:R-:W-:Y:S02]  /*0be0*/  @P1 LOP3.LUT R8, R3, 0xffffc000, RZ, 0xc0, !PT ;  /* 0xffffc00003081812 */ /* 0x000fe400078ec0ff */
[----:B------:R-:W-:Y:S02]  /*0bf0*/  CS2R R2, SRZ ;  /* 0x0000000000027805 */ /* 0x000fe4000001ff00 */
[----:B-1----:R-:W-:Y:S01]  /*0c00*/  @P1 SHF.R.S32.HI R5, RZ, 0x1f, R8 ;  /* 0x0000001fff051819 */ /* 0x002fe20000011408 */
[----:B----4-:R-:W-:Y:S06]  /*0c10*/  @P0 BRA `(.L_x_999) ;  /* 0x0000000000140947 */ /* 0x010fec0003800000 */
[----:B------:R-:W-:Y:S05]  /*0c20*/  @!P1 BRA `(.L_x_999) ;  /* 0x0000000000109947 */ /* 0x000fea0003800000 */
[----:B------:R-:W-:Y:S02]  /*0c30*/  ULDC.64 UR4, c[0x0][0x208] ;  /* 0x0000820000047ab9 */ /* 0x000fe40000000a00 */
[----:B------:R-:W2:Y:S04]  /*0c40*/  LDG.E R11, desc[UR4][R6.64] ;  /* 0x00000004060b7981 */ /* 0x000ea8000c1e1900 */
[----:B-----5:R-:W2:Y:S02]  /*0c50*/  LDG.E R0, desc[UR4][R6.64+0x4] ;  /* 0x0000040406007981 */ /* 0x020ea4000c1e1900 */
[----:B--2---:R-:W-:-:S07]  /*0c60*/  IMAD.IADD R0, R0, 0x1, -R11 ;  /* 0x0000000100007824 */ /* 0x004fce00078e0a0b */
.L_x_999:
        /* <DEDUP_REMOVED lines=8> */
.L_x_1000:
        /* <DEDUP_REMOVED lines=10> */
.L_x_1001:
[----:B-1---5:R-:W-:Y:S01]  /*0d90*/  IMAD.IADD R4, R0, 0x1, -R9 ;  /* 0x0000000100047824 */ /* 0x022fe200078e0a09 */
[----:B------:R-:W-:Y:S01]  /*0da0*/  ULDC UR4, c[0x0][0x74c] ;  /* 0x0001d30000047ab9 */ /* 0x000fe20000000800 */
[----:B------:R-:W-:Y:S02]  /*0db0*/  PLOP3.LUT P0, PT, PT, PT, PT, 0x80, 0x0 ;  /* 0x000000000000781c */ /* 0x000fe40003f0f070 */
[----:B------:R-:W-:Y:S01]  /*0dc0*/  CS2R R136, SRZ ;  /* 0x0000000000887805 */ /* 0x000fe2000001ff00 */
[----:B------:R-:W-:Y:S01]  /*0dd0*/  IMAD R5, R10, 0x50, R4 ;  /* 0x000000500a057824 */ /* 0x000fe200078e0204 */
[----:B------:R-:W-:Y:S01]  /*0de0*/  CS2R R138, SRZ ;  /* 0x00000000008a7805 */ /* 0x000fe2000001ff00 */
[----:B------:R-:W-:Y:S01]  /*0df0*/  VIADD R4, R0, 0x3f ;  /* 0x0000003f00047836 */ /* 0x000fe20000000000 */
[----:B------:R-:W-:Y:S01]  /*0e00*/  CS2R R140, SRZ ;  /* 0x00000000008c7805 */ /* 0x000fe2000001ff00 */
[----:B------:R-:W-:Y:S01]  /*0e10*/  VIADD R6, R5, -UR4 ;  /* 0x8000000405067c36 */ /* 0x000fe20008000000 */
[----:B------:R-:W-:-:S02]  /*0e20*/  CS2R R142, SRZ ;  /* 0x00000000008e7805 */ /* 0x000fc4000001ff00 */
[----:B------:R-:W-:Y:S02]  /*0e30*/  CS2R R176, SRZ ;  /* 0x0000000000b07805 */ /* 0x000fe4000001ff00 */
[----:B------:R-:W-:Y:S02]  /*0e40*/  SHF.R.S32.HI R5, RZ, 0x1f, R4 ;  /* 0x0000001fff057819 */ /* 0x000fe40000011404 */
[----:B------:R-:W-:Y:S02]  /*0e50*/  CS2R R178, SRZ ;  /* 0x0000000000b27805 */ /* 0x000fe4000001ff00 */
[----:B------:R-:W-:Y:S02]  /*0e60*/  SHF.R.S32.HI R7, RZ, 0x1f, R6 ;  /* 0x0000001fff077819 */ /* 0x000fe40000011406 */
[----:B------:R-:W-:Y:S02]  /*0e70*/  CS2R R180, SRZ ;  /* 0x0000000000b47805 */ /* 0x000fe4000001ff00 */
[----:B------:R-:W-:-:S02]  /*0e80*/  LEA.HI R5, R5, R4, RZ, 0x6 ;  /* 0x0000000405057211 */ /* 0x000fc400078f30ff */
[----:B------:R-:W-:Y:S02]  /*0e90*/  CS2R R182, SRZ ;  /* 0x0000000000b67805 */ /* 0x000fe4000001ff00 */
[----:B------:R-:W-:Y:S02]  /*0ea0*/  LEA.HI R7, R7, R6, RZ, 0x6 ;  /* 0x0000000607077211 */ /* 0x000fe400078f30ff */
[----:B------:R-:W-:Y:S02]  /*0eb0*/  CS2R R144, SRZ ;  /* 0x0000000000907805 */ /* 0x000fe4000001ff00 */
[----:B------:R-:W-:Y:S02]  /*0ec0*/  SHF.R.S32.HI R237, RZ, 0x6, R5 ;  /* 0x00000006ffed7819 */ /* 0x000fe40000011405 */
[----:B------:R-:W-:Y:S02]  /*0ed0*/  CS2R R146, SRZ ;  /* 0x0000000000927805 */ /* 0x000fe4000001ff00 */
[----:B------:R-:W-:-:S02]  /*0ee0*/  SHF.R.S32.HI R7, RZ, 0x6, R7 ;  /* 0x00000006ff077819 */ /* 0x000fc40000011407 */
[----:B------:R-:W-:Y:S02]  /*0ef0*/  CS2R R148, SRZ ;  /* 0x0000000000947805 */ /* 0x000fe4000001ff00 */
[----:B------:R-:W-:Y:S02]  /*0f00*/  CS2R R150, SRZ ;  /* 0x0000000000967805 */ /* 0x000fe4000001ff00 */
[----:B------:R-:W-:Y:S02]  /*0f10*/  CS2R R184, SRZ ;  /* 0x0000000000b87805 */ /* 0x000fe4000001ff00 */
[----:B------:R-:W-:Y:S02]  /*0f20*/  VIMNMX R6, RZ, R7, !PT ;  /* 0x00000007ff067248 */ /* 0x000fe40007fe0100 */
[----:B------:R-:W-:Y:S02]  /*0f30*/  CS2R R186, SRZ ;  /* 0x0000000000ba7805 */ /* 0x000fe4000001ff00 */
[----:B------:R-:W-:-:S02]  /*0f40*/  CS2R R188, SRZ ;  /* 0x0000000000bc7805 */ /* 0x000fc4000001ff00 */
[----:B------:R-:W-:Y:S02]  /*0f50*/  CS2R R190, SRZ ;  /* 0x0000000000be7805 */ /* 0x000fe4000001ff00 */
[----:B------:R-:W-:Y:S02]  /*0f60*/  ISETP.GT.AND P2, PT, R237, R6, PT ;  /* 0x00000006ed00720c */ /* 0x000fe40003f44270 */
        /* <DEDUP_REMOVED lines=63> */
[----:B------:R-:W-:Y:S01]  /*1360*/  CS2R R134, SRZ ;  /* 0x0000000000867805 */ /* 0x000fe2000001ff00 */
[----:B------:R-:W-:Y:S06]  /*1370*/  @!P2 BRA `(.L_x_1002) ;  /* 0x0000007c0064a947 */ /* 0x000fec0003800000 */
[----:B------:R-:W1:Y:S01]  /*1380*/  S2R R8, SR_CgaCtaId ;  /* 0x0000000000087919 */ /* 0x000e620000008800 */
[----:B------:R-:W-:Y:S01]  /*1390*/  VIADD R21, R21, 0xffffff80 ;  /* 0xffffff8015157836 */ /* 0x000fe20000000000 */
[----:B------:R-:W-:Y:S02]  /*13a0*/  MOV R17, 0x400 ;  /* 0x0000040000117802 */ /* 0x000fe40000000f00 */
[----:B------:R-:W-:Y:S02]  /*13b0*/  SHF.L.U32 R16, RZ, 0x1f, RZ ;  /* 0x0000001fff107819 */ /* 0x000fe400000006ff */
[----:B------:R-:W-:-:S04]  /*13c0*/  SHF.R.S32.HI R4, RZ, 0x1f, R21 ;  /* 0x0000001fff047819 */ /* 0x000fc80000011415 */
[CC--:B------:R-:W-:Y:S02]  /*13d0*/  LEA.HI R5, R4.reuse, R21.reuse, RZ, 0x7 ;  /* 0x0000001504057211 */ /* 0x0c0fe400078f38ff */
[CC--:B------:R-:W-:Y:S02]  /*13e0*/  LEA.HI R10, R4.reuse, R21.reuse, RZ, 0x5 ;  /* 0x00000015040a7211 */ /* 0x0c0fe400078f28ff */
[----:B------:R-:W-:Y:S02]  /*13f0*/  SHF.R.S32.HI R7, RZ, 0x7, R5 ;  /* 0x00000007ff077819 */ /* 0x000fe40000011405 */
[----:B------:R-:W-:Y:S02]  /*1400*/  LEA.HI R13, R4, R21, RZ, 0x4 ;  /* 0x00000015040d7211 */ /* 0x000fe400078f20ff */
[--C-:B------:R-:W-:Y:S02]  /*1410*/  SHF.R.S32.HI R12, RZ, 0x5, R10.reuse ;  /* 0x00000005ff0c7819 */ /* 0x100fe4000001140a */
[----:B------:R-:W-:-:S02]  /*1420*/  SHF.R.S32.HI R11, RZ, 0x1f, R10 ;  /* 0x0000001fff0b7819 */ /* 0x000fc4000001140a */
[----:B------:R-:W-:Y:S02]  /*1430*/  LOP3.LUT R4, R5, 0xffffff80, RZ, 0xc0, !PT ;  /* 0xffffff8005047812 */ /* 0x000fe400078ec0ff */
[----:B------:R-:W-:Y:S02]  /*1440*/  LEA.HI R11, R11, R12, RZ, 0x2 ;  /* 0x0000000c0b0b7211 */ /* 0x000fe400078f10ff */
[----:B------:R-:W-:Y:S01]  /*1450*/  LOP3.LUT R14, R13, 0xffffff0, RZ, 0xc0, !PT ;  /* 0x0ffffff00d0e7812 */ /* 0x000fe200078ec0ff */
[----:B------:R-:W-:Y:S01]  /*1460*/  IMAD.IADD R10, R21, 0x1, -R4 ;  /* 0x00000001150a7824 */ /* 0x000fe200078e0a04 */
[----:B------:R-:W-:Y:S02]  /*1470*/  LOP3.LUT R13, R11, 0xfffffc, RZ, 0xc0, !PT ;  /* 0x00fffffc0b0d7812 */ /* 0x000fe400078ec0ff */
[----:B------:R-:W-:Y:S01]  /*1480*/  LEA.HI R15, R7, R7, RZ, 0x1 ;  /* 0x00000007070f7211 */ /* 0x000fe200078f08ff */
[----:B------:R-:W-:Y:S01]  /*1490*/  IMAD.IADD R14, R21, 0x1, -R14 ;  /* 0x00000001150e7824 */ /* 0x000fe200078e0a0e */
[----:B-1----:R-:W-:Y:S01]  /*14a0*/  LEA R17, R8, R17, 0x18 ;  /* 0x0000001108117211 */ /* 0x002fe200078ec0ff */
[----:B------:R-:W-:Y:S01]  /*14b0*/  IMAD.IADD R13, R12, 0x1, -R13 ;  /* 0x000000010c0d7824 */ /* 0x000fe200078e0a0d */
[----:B------:R-:W1:Y:S01]  /*14c0*/  SHFL.IDX PT, R8, R7, RZ, 0x1f ;  /* 0x00001fff07087589 */ /* 0x000e6200000e0000 */
[----:B------:R-:W-:Y:S01]  /*14d0*/  SHF.R.S32.HI R11, RZ, 0x1f, R10 ;  /* 0x0000001fff0b7819 */ /* 0x000fe2000001140a */
[----:B------:R-:W2:Y:S01]  /*14e0*/  SYNCS.PHASECHK.TRANS64.TRYWAIT P0, [R17+URZ+0x31800], R16 ;  /* 0x03180010110075a7 */ /* 0x000ea2000800017f */
[----:B------:R-:W-:Y:S01]  /*14f0*/  LOP3.LUT R12, R15, 0x1ffffffe, RZ, 0xc0, !PT ;  /* 0x1ffffffe0f0c7812 */ /* 0x000fe200078ec0ff */
[----:B------:R-:W-:-:S02]  /*1500*/  IMAD R14, R7, 0x40, R14 ;  /* 0x00000040070e7824 */ /* 0x000fc400078e020e */
[C---:B------:R-:W-:Y:S02]  /*1510*/  IMAD R15, R7.reuse, 0x800, R10 ;  /* 0x00000800070f7824 */ /* 0x040fe400078e020a */
[----:B------:R-:W-:Y:S01]  /*1520*/  IMAD.IADD R12, R7, 0x1, -R12 ;  /* 0x00000001070c7824 */ /* 0x000fe200078e0a0c */
[----:B-1----:R-:W-:-:S04]  /*1530*/  LEA.HI R4, R8, R8, RZ, 0x1 ;  /* 0x0000000808047211 */ /* 0x002fc800078f08ff */
[----:B------:R-:W-:-:S05]  /*1540*/  LOP3.LUT R5, R4, 0xfffffffe, RZ, 0xc0, !PT ;  /* 0xfffffffe04057812 */ /* 0x000fca00078ec0ff */
[----:B------:R-:W-:Y:S01]  /*1550*/  IMAD.IADD R4, R8, 0x1, -R5 ;  /* 0x0000000108047824 */ /* 0x000fe200078e0a05 */
[----:B------:R-:W-:-:S04]  /*1560*/  LEA.HI R5, R11, R10, RZ, 0x2 ;  /* 0x0000000a0b057211 */ /* 0x000fc800078f10ff */
[--C-:B------:R-:W-:Y:S02]  /*1570*/  SHF.R.S32.HI R7, RZ, 0x2, R5.reuse ;  /* 0x00000002ff077819 */ /* 0x100fe40000011405 */
[----:B------:R-:W-:Y:S01]  /*1580*/  SHF.R.S32.HI R8, RZ, 0x1f, R5 ;  /* 0x0000001fff087819 */ /* 0x000fe20000011405 */
[----:B--2---:R-:W-:Y:S06]  /*1590*/  @P0 BRA `(.L_x_1003) ;  /* 0x0000000000080947 */ /* 0x004fec0003800000 */
[----:B------:R-:W1:Y:S02]  /*15a0*/  SYNCS.PHASECHK.TRANS64.TRYWAIT P0, [R17+URZ+0x31800], R16 ;  /* 0x03180010110075a7 */ /* 0x000e64000800017f */
[----:B-1----:R-:W-:Y:S05]  /*15b0*/  @!P0 BRA `(.L_x_1004) ;  /* 0x000000a800848947 */ /* 0x002fea0003800000 */
.L_x_1003:
[----:B------:R-:W2:Y:S04]  /*15c0*/  LDL R20, [R1+0xc] ;  /* 0x00000c0001147983 */ /* 0x000ea80000100800 */
[----:B------:R-:W3:Y:S04]  /*15d0*/  LDL R19, [R1+0x8] ;  /* 0x0000080001137983 */ /* 0x000ee80000100800 */
[----:B------:R-:W4:Y:S04]  /*15e0*/  LDL R18, [R1+0x14] ;  /* 0x0000140001127983 */ /* 0x000f280000100800 */
[----:B------:R-:W5:Y:S01]  /*15f0*/  LDL R21, [R1+0x10] ;  /* 0x0000100001157983 */ /* 0x000f620000100800 */
[----:B------:R-:W-:Y:S01]  /*1600*/  LEA.HI R8, R8, R7, RZ, 0x3 ;  /* 0x0000000708087211 */ /* 0x000fe200078f18ff */
[----:B------:R-:W-:Y:S01]  /*1610*/  IMAD R14, R13, 0x10, R14 ;  /* 0x000000100d0e7824 */ /* 0x000fe200078e020e */
[----:B------:R-:W-:Y:S01]  /*1620*/  LOP3.LUT R5, R5, 0x7ffffffc, RZ, 0xc0, !PT ;  /* 0x7ffffffc05057812 */ /* 0x000fe200078ec0ff */
[----:B------:R-:W-:Y:S01]  /*1630*/  ULDC.64 UR4, c[0x0][0x2d8] ;  /* 0x0000b60000047ab9 */ /* 0x000fe20000000a00 */
[----:B------:R-:W-:Y:S01]  /*1640*/  LOP3.LUT R8, R8, 0xfffffff8, RZ, 0xc0, !PT ;  /* 0xfffffff808087812 */ /* 0x000fe200078ec0ff */
[----:B------:R-:W-:Y:S01]  /*1650*/  IMAD.SHL.U32 R13, R15, 0x4, RZ ;  /* 0x000000040f0d7824 */ /* 0x000fe200078e00ff */
[----:B------:R-:W-:Y:S01]  /*1660*/  LEA.HI R11, R11, R10, RZ, 0x5 ;  /* 0x0000000a0b0b7211 */ /* 0x000fe200078f28ff */
[----:B------:R-:W-:Y:S01]  /*1670*/  IMAD.IADD R5, R10, 0x1, -R5 ;  /* 0x000000010a057824 */ /* 0x000fe200078e0a05 */
[----:B------:R-:W-:Y:S01]  /*1680*/  CS2R R214, SRZ ;  /* 0x0000000000d67805 */ /* 0x000fe2000001ff00 */
[----:B------:R-:W-:Y:S01]  /*1690*/  IMAD.IADD R8, R7, 0x1, -R8 ;  /* 0x0000000107087824 */ /* 0x000fe200078e0a08 */
[----:B------:R-:W-:Y:S01]  /*16a0*/  IADD3 R2, P0, R13, R2, RZ ;  /* 0x000000020d027210 */ /* 0x000fe20007f1e0ff */
[----:B------:R-:W-:Y:S01]  /*16b0*/  IMAD R12, R12, 0x4, R5 ;  /* 0x000000040c0c7824 */ /* 0x000fe200078e0205 */
[----:B------:R-:W-:-:S02]  /*16c0*/  SHF.R.S32.HI R11, RZ, 0x5, R11 ;  /* 0x00000005ff0b7819 */ /* 0x000fc4000001140b */
[----:B------:R-:W-:Y:S02]  /*16d0*/  CS2R R212, SRZ ;  /* 0x0000000000d47805 */ /* 0x000fe4000001ff00 */
[----:B------:R-:W-:Y:S01]  /*16e0*/  LEA.HI.X.SX32 R3, R13, R3, 0x1, P0 ;  /* 0x000000030d037211 */ /* 0x000fe200000f0eff */
[----:B------:R-:W-:Y:S01]  /*16f0*/  IMAD.SHL.U32 R228, R12, 0x2, RZ ;  /* 0x000000020ce47824 */ /* 0x000fe200078e00ff */
        /* <DEDUP_REMOVED lines=78> */
[----:B------:R-:W-:Y:S01]  /*1be0*/  ULDC UR61, c[0x0][0x75c] ;  /* 0x0001d700003d7ab9 */ /* 0x000fe20000000800 */
[----:B------:R-:W-:Y:S01]  /*1bf0*/  UMOV UR60, URZ ;  /* 0x0000003f003c7c82 */ /* 0x000fe20008000000 */
[----:B--2---:R-:W-:-:S05]  /*1c00*/  SHF.R.S32.HI R7, RZ, 0x1f, R20 ;  /* 0x0000001fff077819 */ /* 0x004fca0000011414 */
[----:B------:R-:W-:Y:S01]  /*1c10*/  IMAD R5, R7, UR4, RZ ;  /* 0x0000000407057c24 */ /* 0x000fe2000f8e02ff */
[----:B---3--:R-:W-:Y:S02]  /*1c20*/  SHF.R.S32.HI R7, RZ, 0x1f, R19 ;  /* 0x0000001fff077819 */ /* 0x008fe40000011413 */
[----:B----4-:R-:W-:Y:S01]  /*1c30*/  R2UR UR6, R18 ;  /* 0x00000000120672ca */ /* 0x010fe200000e0000 */
[----:B------:R-:W-:Y:S01]  /*1c40*/  IMAD R18, R11, 0x10, R8 ;  /* 0x000000100b127824 */ /* 0x000fe200078e0208 */
[----:B------:R-:W-:Y:S01]  /*1c50*/  SEL R7, R7, RZ, !P1 ;  /* 0x000000ff07077207 */ /* 0x000fe20004800000 */
[----:B-----5:R-:W-:Y:S02]  /*1c60*/  IMAD R9, R21, -0x50, R9 ;  /* 0xffffffb015097824 */ /* 0x020fe400078e0209 */
[----:B------:R-:W-:Y:S01]  /*1c70*/  IMAD.WIDE.U32 R2, R20, UR4, R2 ;  /* 0x0000000414027c25 */ /* 0x000fe2000f8e0002 */
[----:B------:R-:W-:-:S03]  /*1c80*/  SEL R231, R19, RZ, !P1 ;  /* 0x000000ff13e77207 */ /* 0x000fc60004800000 */
[----:B------:R-:W-:Y:S01]  /*1c90*/  IMAD R11, R20, UR5, R5 ;  /* 0x00000005140b7c24 */ /* 0x000fe2000f8e0205 */
[----:B------:R-:W-:Y:S01]  /*1ca0*/  IADD3 R5, -R0, 0x1, R9 ;  /* 0x0000000100057810 */ /* 0x000fe20007ffe109 */
[----:B------:R-:W-:Y:S02]  /*1cb0*/  ULDC.64 UR4, c[0x0][0x2e0] ;  /* 0x0000b80000047ab9 */ /* 0x000fe40000000a00 */
[----:B------:R-:W-:Y:S02]  /*1cc0*/  IMAD R0, R7, UR4, RZ ;  /* 0x0000000407007c24 */ /* 0x000fe4000f8e02ff */
[----:B------:R-:W-:Y:S02]  /*1cd0*/  IMAD.IADD R3, R3, 0x1, R11 ;  /* 0x0000000103037824 */ /* 0x000fe400078e020b */
[--C-:B------:R-:W-:Y:S02]  /*1ce0*/  IMAD.IADD R229, R9, 0x1, -R228.reuse ;  /* 0x0000000109e57824 */ /* 0x100fe400078e0ae4 */
[----:B------:R-:W-:-:S02]  /*1cf0*/  IMAD.IADD R228, R5, 0x1, -R228 ;  /* 0x0000000105e47824 */ /* 0x000fc400078e0ae4 */
[C---:B------:R-:W-:Y:S02]  /*1d00*/  IMAD R5, R231.reuse, UR5, R0 ;  /* 0x00000005e7057c24 */ /* 0x040fe4000f8e0200 */
[----:B------:R-:W-:Y:S01]  /*1d10*/  IMAD.WIDE.U32 R230, R231, UR4, R2 ;  /* 0x00000004e7e67c25 */ /* 0x000fe2000f8e0002 */
[----:B------:R-:W-:-:S03]  /*1d20*/  ULOP3.LUT UR4, UR6, 0x1, URZ, 0xfc, !UPT ;  /* 0x0000000106047892 */ /* 0x000fc6000f8efc3f */
[----:B------:R-:W-:-:S03]  /*1d30*/  IMAD.IADD R5, R231, 0x1, R5 ;  /* 0x00000001e7057824 */ /* 0x000fc600078e0205 */
[----:B------:R-:W-:-:S05]  /*1d40*/  IMAD.U32 R0, RZ, RZ, UR4 ;  /* 0x00000004ff007e24 */ /* 0x000fca000f8e00ff */
[----:B------:R2:W-:Y:S04]  /*1d50*/  STL [R1+0x4], R0 ;  /* 0x0000040001007387 */ /* 0x0005e80000100800 */
[----:B------:R3:W-:Y:S01]  /*1d60*/  STL [R1], R5 ;  /* 0x0000000501007387 */ /* 0x0007e20000100800 */
[----:B------:R-:W-:Y:S02]  /*1d70*/  IMAD.MOV.U32 R3, RZ, RZ, R6 ;  /* 0x000000ffff037224 */ /* 0x000fe400078e0006 */
[----:B--2---:R-:W-:Y:S02]  /*1d80*/  IMAD.SHL.U32 R0, R14, 0x8, RZ ;  /* 0x000000080e007824 */ /* 0x004fe400078e00ff */
[----:B------:R-:W-:Y:S02]  /*1d90*/  IMAD.MOV.U32 R19, RZ, RZ, RZ ;  /* 0x000000ffff137224 */ /* 0x000fe400078e00ff */
[----:B------:R-:W-:-:S02]  /*1da0*/  IMAD.MOV.U32 R2, RZ, RZ, RZ ;  /* 0x000000ffff027224 */ /* 0x000fc400078e00ff */
[----:B---3--:R-:W-:-:S07]  /*1db0*/  IMAD R0, R0, 0x2, R17 ;  /* 0x0000000200007824 */ /* 0x008fce00078e0211 */
.L_x_1015:
[----:B--2---:R-:W2:Y:S02]  /*1dc0*/  LDL R5, [R1+0x4] ;  /* 0x0000040001057983 */ /* 0x004ea40000100800 */
[----:B--2---:R-:W-:-:S13]  /*1dd0*/  R2UR UR4, R5 ;  /* 0x00000000050472ca */ /* 0x004fda00000e0000 */
[----:B------:R-:W-:-:S06]  /*1de0*/  UISETP.NE.AND UP0, UPT, UR4, 0x3, UPT ;  /* 0x000000030400788c */ /* 0x000fcc000bf05270 */
[----:B------:R-:W-:-:S13]  /*1df0*/  PLOP3.LUT P0, PT, PT, PT, UP0, 0x80, 0x0 ;  /* 0x000000000000781c */ /* 0x000fda0003f0f008 */
[----:B------:R-:W-:Y:S05]  /*1e00*/  @!P0 BRA `(.L_x_1005) ;  /* 0x0000000000048947 */ /* 0x000fea0003800000 */
[----:B------:R-:W-:Y:S01]  /*1e10*/  BPT.TRAP 0x1 ;  /* 0x000000040000795c */ /* 0x000fe20000300000 */
.L_x_1005:
[----:B-1----:R-:W-:Y:S01]  /*1e20*/  IMAD R16, R2, 0x8, R17 ;  /* 0x0000000802107824 */ /* 0x002fe200078e0211 */
[----:B------:R-:W-:-:S04]  /*1e30*/  SHF.L.U32 R9, R19, 0x1f, RZ ;  /* 0x0000001f13097819 */ /* 0x000fc800000006ff */
[----:B------:R1:W2:Y:S01]  /*1e40*/  SYNCS.PHASECHK.TRANS64.TRYWAIT P1, [R16+URZ+0x31810], R9 ;  /* 0x03181009100075a7 */ /* 0x0002a2000802017f */
[----:B------:R-:W-:Y:S05]  /*1e50*/  @!P0 BRA `(.L_x_1006) ;  /* 0x0000000000048947 */ /* 0x000fea0003800000 */
[----:B------:R-:W-:Y:S01]  /*1e60*/  BPT.TRAP 0x1 ;  /* 0x000000040000795c */ /* 0x000fe20000300000 */
.L_x_1006:
        /* <DEDUP_REMOVED lines=11> */
.L_x_1007:
        /* <DEDUP_REMOVED lines=438> */
.L_x_1009:
[----:B------:R-:W-:-:S05]  /*3a80*/  IMAD.U32 R10, RZ, RZ, UR60 ;  /* 0x0000003cff0a7e24 */ /* 0x000fca000f8e00ff */
[----:B------:R-:W-:-:S04]  /*3a90*/  SHF.L.U32 R10, R10, 0x1f, RZ ;  /* 0x0000001f0a0a7819 */ /* 0x000fc800000006ff */
[----:B------:R1:W4:Y:S01]  /*3aa0*/  SYNCS.PHASECHK.TRANS64.TRYWAIT P1, [R17+URZ+0x31830], R10 ;  /* 0x0318300a110075a7 */ /* 0x000322000802017f */
[----:B------:R-:W-:Y:S05]  /*3ab0*/  @!P0 BRA `(.L_x_1010) ;  /* 0x0000000000048947 */ /* 0x000fea0003800000 */
[----:B------:R-:W-:Y:S01]  /*3ac0*/  BPT.TRAP 0x1 ;  /* 0x000000040000795c */ /* 0x000fe20000300000 */
.L_x_1010:
        /* <DEDUP_REMOVED lines=11> */
.L_x_1011:
        /* <DEDUP_REMOVED lines=437> */
[----:B------:R-:W-:Y:S02]  /*56d0*/  IMAD R29, R3, 0x40, R18 ;  /* 0x00000040031d7824 */ /* 0x000fe400078e0212 */
[----:B------:R-:W-:Y:S01]  /*56e0*/  FMUL.FTZ R11, R27, UR61 ;  /* 0x0000003d1b0b7c20 */ /* 0x000fe20008410000 */
[----:B------:R-:W1:Y:S01]  /*56f0*/  MUFU.TANH R8, R8 ;  /* 0x0000000800087308 */ /* 0x000e620000002400 */
[----:B------:R-:W-:Y:S01]  /*5700*/  FMUL.FTZ R20, R32, UR61 ;  /* 0x0000003d20147c20 */ /* 0x000fe20008410000 */
[----:B------:R-:W-:Y:S01]  /*5710*/  FMUL.FTZ R21, R33, UR61 ;  /* 0x0000003d21157c20 */ /* 0x000fe20008410000 */
[----:B------:R-:W-:Y:S01]  /*5720*/  VIADDMNMX R27, R29, R228, R229, PT ;  /* 0x000000e41d1b7246 */ /* 0x000fe200038001e5 */
[----:B------:R-:W-:Y:S01]  /*5730*/  FMUL.FTZ R24, R36, UR61 ;  /* 0x0000003d24187c20 */ /* 0x000fe20008410000 */
[----:B------:R-:W-:Y:S01]  /*5740*/  FMUL.FTZ R25, R37, UR61 ;  /* 0x0000003d25197c20 */ /* 0x000fe20008410000 */
[----:B------:R-:W-:Y:S01]  /*5750*/  FMUL.FTZ R10, R26, UR61 ;  /* 0x0000003d1a0a7c20 */ /* 0x000fe20008410000 */
[C---:B------:R-:W-:Y:S01]  /*5760*/  ISETP.GT.AND P6, PT, R27.reuse, RZ, PT ;  /* 0x000000ff1b00720c */ /* 0x040fe20003fc4270 */
[----:B------:R-:W4:Y:S01]  /*5770*/  MUFU.TANH R9, R9 ;  /* 0x0000000900097308 */ /* 0x000f220000002400 */
[C---:B------:R-:W-:Y:S01]  /*5780*/  ISETP.GT.AND P1, PT, R27.reuse, 0x1, PT ;  /* 0x000000011b00780c */ /* 0x040fe20003f24270 */
[----:B------:R-:W-:Y:S01]  /*5790*/  FMUL.FTZ R14, R30, UR61 ;  /* 0x0000003d1e0e7c20 */ /* 0x000fe20008410000 */
[----:B------:R-:W-:Y:S01]  /*57a0*/  ISETP.GT.AND P2, PT, R27, 0x10, PT ;  /* 0x000000101b00780c */ /* 0x000fe20003f44270 */
[----:B------:R-:W-:Y:S01]  /*57b0*/  FMUL.FTZ R15, R31, UR61 ;  /* 0x0000003d1f0f7c20 */ /* 0x000fe20008410000 */
[C---:B------:R-:W-:Y:S01]  /*57c0*/  ISETP.GT.AND P3, PT, R27.reuse, 0x11, PT ;  /* 0x000000111b00780c */ /* 0x040fe20003f64270 */
[----:B------:R-:W-:Y:S01]  /*57d0*/  FMUL.FTZ R26, R40, UR61 ;  /* 0x0000003d281a7c20 */ /* 0x000fe20008410000 */
[C---:B------:R-:W-:Y:S01]  /*57e0*/  ISETP.GT.AND P4, PT, R27.reuse, 0x20, PT ;  /* 0x000000201b00780c */ /* 0x040fe20003f84270 */
[----:B------:R-:W5:Y:S01]  /*57f0*/  MUFU.TANH R12, R12 ;  /* 0x0000000c000c7308 */ /* 0x000f620000002400 */
[----:B-1----:R-:W-:Y:S01]  /*5800*/  FSEL R235, R8, -INF , P6 ;  /* 0xff80000008eb7808 */ /* 0x002fe20003000000 */
[----:B------:R-:W-:Y:S01]  /*5810*/  FMUL.FTZ R22, R34, UR61 ;  /* 0x0000003d22167c20 */ /* 0x000fe20008410000 */
[----:B------:R-:W-:Y:S01]  /*5820*/  ISETP.GT.AND P5, PT, R27, 0x21, PT ;  /* 0x000000211b00780c */ /* 0x000fe20003fa4270 */
[----:B------:R-:W-:Y:S01]  /*5830*/  FMUL.FTZ R23, R35, UR61 ;  /* 0x0000003d23177c20 */ /* 0x000fe20008410000 */
[----:B------:R-:W-:Y:S01]  /*5840*/  ISETP.GT.AND P6, PT, R27, 0x30, PT ;  /* 0x000000301b00780c */ /* 0x000fe20003fc4270 */
[----:B------:R-:W-:Y:S01]  /*5850*/  FMUL.FTZ R28, R38, UR61 ;  /* 0x0000003d261c7c20 */ /* 0x000fe20008410000 */
[----:B------:R-:W-:Y:S01]  /*5860*/  IADD3 R34, R228, 0x8, R29 ;  /* 0x00000008e4227810 */ /* 0x000fe20007ffe01d */
[----:B------:R-:W1:Y:S01]  /*5870*/  MUFU.TANH R13, R13 ;  /* 0x0000000d000d7308 */ /* 0x000e620000002400 */
[----:B----4-:R-:W-:Y:S01]  /*5880*/  FSEL R233, R9, -INF , P1 ;  /* 0xff80000009e97808 */ /* 0x010fe20000800000 */
[----:B------:R-:W-:Y:S01]  /*5890*/  FMUL.FTZ R29, R39, UR61 ;  /* 0x0000003d271d7c20 */ /* 0x000fe20008410000 */
[----:B------:R-:W-:Y:S01]  /*58a0*/  ISETP.GT.AND P1, PT, R27, 0x31, PT ;  /* 0x000000311b00780c */ /* 0x000fe20003f24270 */
[----:B------:R-:W-:Y:S01]  /*58b0*/  FMUL.FTZ R30, R42, UR61 ;  /* 0x0000003d2a1e7c20 */ /* 0x000fe20008410000 */
[----:B------:R-:W-:Y:S01]  /*58c0*/  VIMNMX R34, R229, R34, PT ;  /* 0x00000022e5227248 */ /* 0x000fe20003fe0100 */
[--C-:B--2---:R-:W-:Y:S01]  /*58d0*/  FFMA.FTZ R235, R235, UR4, -R7.reuse ;  /* 0x00000004ebeb7c23 */ /* 0x104fe20008010807 */
[----:B------:R-:W-:Y:S01]  /*58e0*/  FFMA.FTZ R233, R233, UR4, -R7 ;  /* 0x00000004e9e97c23 */ /* 0x000fe20008010807 */
[----:B------:R-:W2:Y:S01]  /*58f0*/  MUFU.TANH R20, R20 ;  /* 0x0000001400147308 */ /* 0x000ea20000002400 */
[C---:B-----5:R-:W-:Y:S01]  /*5900*/  FSEL R232, R12.reuse, -INF , P2 ;  /* 0xff8000000ce87808 */ /* 0x060fe20001000000 */
[----:B------:R-:W-:Y:S01]  /*5910*/  FFMA.FTZ R9, -R9, R9, 1 ;  /* 0x3f80000009097423 */ /* 0x000fe20000010109 */
[----:B------:R-:W-:Y:S01]  /*5920*/  ISETP.GT.AND P2, PT, R27, 0x40, PT ;  /* 0x000000401b00780c */ /* 0x000fe20003f44270 */
[----:B------:R-:W-:-:S02]  /*5930*/  FFMA.FTZ R12, -R12, R12, 1 ;  /* 0x3f8000000c0c7423 */ /* 0x000fc4000001010c */
[--C-:B------:R-:W-:Y:S02]  /*5940*/  FFMA.FTZ R232, R232, UR4, -R7.reuse ;  /* 0x00000004e8e87c23 */ /* 0x100fe40008010807 */
[----:B------:R-:W4:Y:S01]  /*5950*/  MUFU.TANH R21, R21 ;  /* 0x0000001500157308 */ /* 0x000f220000002400 */
[----:B-1----:R-:W-:Y:S02]  /*5960*/  FSEL R227, R13, -INF , P3 ;  /* 0xff8000000de37808 */ /* 0x002fe40001800000 */
[----:B------:R-:W-:Y:S01]  /*5970*/  ISETP.GT.AND P3, PT, R27, 0x41, PT ;  /* 0x000000411b00780c */ /* 0x000fe20003f64270 */
[----:B------:R-:W-:Y:S02]  /*5980*/  FMUL.FTZ R27, R41, UR61 ;  /* 0x0000003d291b7c20 */ /* 0x000fe40008410000 */
[----:B------:R-:W-:Y:S02]  /*5990*/  FFMA.FTZ R227, R227, UR4, -R7 ;  /* 0x00000004e3e37c23 */ /* 0x000fe40008010807 */
[----:B------:R-:W1:Y:S01]  /*59a0*/  MUFU.TANH R24, R24 ;  /* 0x0000001800187308 */ /* 0x000e620000002400 */
[----:B--2---:R-:W-:-:S02]  /*59b0*/  FSEL R224, R20, -INF , P4 ;  /* 0xff80000014e07808 */ /* 0x004fc40002000000 */
[----:B------:R-:W-:-:S03]  /*59c0*/  ISETP.GT.AND P4, PT, R34, RZ, PT ;  /* 0x000000ff2200720c */ /* 0x000fc60003f84270 */
[----:B------:R-:W-:Y:S02]  /*59d0*/  FFMA.FTZ R224, R224, UR4, -R7 ;  /* 0x00000004e0e07c23 */ /* 0x000fe40008010807 */
[----:B------:R-:W2:Y:S01]  /*59e0*/  MUFU.TANH R25, R25 ;  /* 0x0000001900197308 */ /* 0x000ea20000002400 */
[----:B----4-:R-:W-:Y:S02]  /*59f0*/  FSEL R41, R21, -INF , P5 ;  /* 0xff80000015297808 */ /* 0x010fe40002800000 */
[----:B------:R-:W-:-:S03]  /*5a00*/  ISETP.GT.AND P5, PT, R34, 0x1, PT ;  /* 0x000000012200780c */ /* 0x000fc60003fa4270 */
[----:B------:R-:W-:Y:S02]  /*5a10*/  FFMA.FTZ R41, R41, UR4, -R7 ;  /* 0x0000000429297c23 */ /* 0x000fe40008010807 */
[----:B------:R-:W4:Y:S01]  /*5a20*/  MUFU.TANH R10, R10 ;  /* 0x0000000a000a7308 */ /* 0x000f220000002400 */
[----:B-1----:R-:W-:Y:S02]  /*5a30*/  FSEL R32, R24, -INF , P6 ;  /* 0xff80000018207808 */ /* 0x002fe40003000000 */
[----:B------:R-:W-:-:S03]  /*5a40*/  ISETP.GT.AND P6, PT, R34, 0x10, PT ;  /* 0x000000102200780c */ /* 0x000fc60003fc4270 */
[----:B------:R-:W-:Y:S02]  /*5a50*/  FFMA.FTZ R32, R32, UR4, -R7 ;  /* 0x0000000420207c23 */ /* 0x000fe40008010807 */
[----:B------:R-:W1:Y:S01]  /*5a60*/  MUFU.TANH R11, R11 ;  /* 0x0000000b000b7308 */ /* 0x000e620000002400 */
[----:B--2---:R-:W-:Y:S02]  /*5a70*/  FSEL R31, R25, -INF , P1 ;  /* 0xff800000191f7808 */ /* 0x004fe40000800000 */
[----:B------:R-:W-:-:S03]  /*5a80*/  ISETP.GT.AND P1, PT, R34, 0x11, PT ;  /* 0x000000112200780c */ /* 0x000fc60003f24270 */
[----:B------:R-:W-:Y:S02]  /*5a90*/  FFMA.FTZ R31, R31, UR4, -R7 ;  /* 0x000000041f1f7c23 */ /* 0x000fe40008010807 */
[----:B------:R-:W2:Y:S01]  /*5aa0*/  MUFU.TANH R14, R14 ;  /* 0x0000000e000e7308 */ /* 0x000ea20000002400 */
[----:B----4-:R-:W-:Y:S02]  /*5ab0*/  FSEL R37, R10, -INF , P4 ;  /* 0xff8000000a257808 */ /* 0x010fe40002000000 */
[----:B------:R-:W-:-:S05]  /*5ac0*/  ISETP.GT.AND P4, PT, R34, 0x30, PT ;  /* 0x000000302200780c */ /* 0x000fca0003f84270 */
[----:B------:R-:W4:Y:S01]  /*5ad0*/  MUFU.TANH R15, R15 ;  /* 0x0000000f000f7308 */ /* 0x000f220000002400 */
[----:B-1----:R-:W-:Y:S02]  /*5ae0*/  FSEL R234, R11, -INF , P5 ;  /* 0xff8000000bea7808 */ /* 0x002fe40002800000 */
[----:B------:R-:W-:-:S03]  /*5af0*/  ISETP.GT.AND P5, PT, R34, 0x31, PT ;  /* 0x000000312200780c */ /* 0x000fc60003fa4270 */
[----:B---3--:R-:W-:Y:S02]  /*5b00*/  FFMA.FTZ R234, R234, UR4, -R6 ;  /* 0x00000004eaea7c23 */ /* 0x008fe40008010806 */
[----:B------:R-:W1:Y:S01]  /*5b10*/  MUFU.TANH R26, R26 ;  /* 0x0000001a001a7308 */ /* 0x000e620000002400 */
[----:B--2---:R-:W-:Y:S02]  /*5b20*/  FSEL R35, R14, -INF , P6 ;  /* 0xff8000000e237808 */ /* 0x004fe40003000000 */
[----:B------:R-:W-:-:S03]  /*5b30*/  ISETP.GT.AND P6, PT, R34, 0x40, PT ;  /* 0x000000402200780c */ /* 0x000fc60003fc4270 */
[----:B------:R-:W-:Y:S02]  /*5b40*/  FFMA.FTZ R35, R35, UR4, -R6 ;  /* 0x0000000423237c23 */ /* 0x000fe40008010806 */
[----:B------:R-:W2:Y:S01]  /*5b50*/  MUFU.TANH R27, R27 ;  /* 0x0000001b001b7308 */ /* 0x000ea20000002400 */
[----:B----4-:R-:W-:Y:S02]  /*5b60*/  FSEL R36, R15, -INF , P1 ;  /* 0xff8000000f247808 */ /* 0x010fe40000800000 */
[----:B------:R-:W-:-:S05]  /*5b70*/  ISETP.GT.AND P1, PT, R34, 0x41, PT ;  /* 0x000000412200780c */ /* 0x000fca0003f24270 */
[----:B------:R-:W3:Y:S01]  /*5b80*/  MUFU.TANH R22, R22 ;  /* 0x0000001600167308 */ /* 0x000ee20000002400 */
[----:B-1----:R-:W-:Y:S02]  /*5b90*/  FSEL R33, R26, -INF , P2 ;  /* 0xff8000001a217808 */ /* 0x002fe40001000000 */
[----:B------:R-:W-:-:S03]  /*5ba0*/  ISETP.GT.AND P2, PT, R34, 0x20, PT ;  /* 0x000000202200780c */ /* 0x000fc60003f44270 */
[--C-:B------:R-:W-:Y:S02]  /*5bb0*/  FFMA.FTZ R33, R33, UR4, -R7.reuse ;  /* 0x0000000421217c23 */ /* 0x100fe40008010807 */
[----:B------:R-:W1:Y:S01]  /*5bc0*/  MUFU.TANH R23, R23 ;  /* 0x0000001700177308 */ /* 0x000e620000002400 */
[----:B--2---:R-:W-:Y:S02]  /*5bd0*/  FSEL R39, R27, -INF , P3 ;  /* 0xff8000001b277808 */ /* 0x004fe40001800000 */
[----:B------:R-:W-:Y:S01]  /*5be0*/  ISETP.GT.AND P3, PT, R34, 0x21, PT ;  /* 0x000000212200780c */ /* 0x000fe20003f64270 */
[----:B------:R-:W-:Y:S01]  /*5bf0*/  FMUL.FTZ R34, R43, UR61 ;  /* 0x0000003d2b227c20 */ /* 0x000fe20008410000 */
[--C-:B------:R-:W-:Y:S01]  /*5c00*/  FFMA.FTZ R43, R36, UR4, -R6.reuse ;  /* 0x00000004242b7c23 */ /* 0x100fe20008010806 */
[----:B------:R-:W-:Y:S01]  /*5c10*/  FFMA.FTZ R39, R39, UR4, -R7 ;  /* 0x0000000427277c23 */ /* 0x000fe20008010807 */
[----:B------:R-:W-:Y:S01]  /*5c20*/  FFMA.FTZ R7, R37, UR4, -R6 ;  /* 0x0000000425077c23 */ /* 0x000fe20008010806 */
[----:B------:R-:W2:Y:S01]  /*5c30*/  MUFU.TANH R28, R28 ;  /* 0x0000001c001c7308 */ /* 0x000ea20000002400 */
[----:B---3--:R-:W-:-:S05]  /*5c40*/  FSEL R38, R22, -INF , P2 ;  /* 0xff80000016267808 */ /* 0x008fca0001000000 */
[----:B------:R-:W-:Y:S02]  /*5c50*/  FFMA.FTZ R38, R38, UR4, -R6 ;  /* 0x0000000426267c23 */ /* 0x000fe40008010806 */
        /* <DEDUP_REMOVED lines=9> */
[----:B------:R-:W3:Y:S01]  /*5cf0*/  MUFU.EX2 R235, R235 ;  /* 0x000000eb00eb7308 */ /* 0x000ee20000000800 */
[----:B-1----:R-:W-:-:S05]  /*5d00*/  FSEL R36, R30, -INF , P6 ;  /* 0xff8000001e247808 */ /* 0x002fca0003000000 */
[----:B------:R-:W-:Y:S02]  /*5d10*/  FFMA.FTZ R36, R36, UR4, -R6 ;  /* 0x0000000424247c23 */ /* 0x000fe40008010806 */
[----:B------:R-:W-:Y:S01]  /*5d20*/  MUFU.EX2 R233, R233 ;  /* 0x000000e900e97308 */ /* 0x000fe20000000800 */
[----:B--2---:R-:W-:-:S05]  /*5d30*/  FSEL R226, R34, -INF , P1 ;  /* 0xff80000022e27808 */ /* 0x004fca0000800000 */
[----:B------:R-:W-:Y:S01]  /*5d40*/  FFMA.FTZ R226, R226, UR4, -R6 ;  /* 0x00000004e2e27c23 */ /* 0x000fe20008010806 */
[----:B------:R-:W-:Y:S01]  /*5d50*/  IMAD R6, R18, 0x4, R17 ;  /* 0x0000000412067824 */ /* 0x000fe200078e0211 */
[----:B------:R-:W-:Y:S04]  /*5d60*/  MUFU.EX2 R234, R234 ;  /* 0x000000ea00ea7308 */ /* 0x000fe80000000800 */
[----:B------:R-:W1:Y:S04]  /*5d70*/  LDS R225, [R6+0x2c300] ;  /* 0x02c3000006e17984 */ /* 0x000e680000000800 */
[----:B------:R2:W4:Y:S01]  /*5d80*/  LDS R236, [R6+0x2c320] ;  /* 0x02c3200006ec7984 */ /* 0x0005220000000800 */
[----:B------:R-:W-:-:S02]  /*5d90*/  WARPGROUP.DEPBAR.LE gsb0, 0x0 ;  /* 0x00008000000079c5 */ /* 0x000fc40000010000 */
[----:B------:R-:W-:Y:S01]  /*5da0*/  MUFU.EX2 R232, R232 ;  /* 0x000000e800e87308 */ /* 0x000fe20000000800 */
[----:B--2---:R-:W-:-:S07]  /*5db0*/  FFMA.FTZ R6, -R8, R8, 1 ;  /* 0x3f80000008067423 */ /* 0x004fce0000010108 */
[----:B------:R-:W2:Y:S08]  /*5dc0*/  MUFU.EX2 R8, R7 ;  /* 0x0000000700087308 */ /* 0x000eb00000000800 */
[----:B------:R-:W5:Y:S08]  /*5dd0*/  MUFU.EX2 R31, R31 ;  /* 0x0000001f001f7308 */ /* 0x000f700000000800 */
[----:B------:R-:W-:Y:S08]  /*5de0*/  MUFU.EX2 R227, R227 ;  /* 0x000000e300e37308 */ /* 0x000ff00000000800 */
[----:B------:R-:W-:Y:S01]  /*5df0*/  MUFU.EX2 R224, R224 ;  /* 0x000000e000e07308 */ /* 0x000fe20000000800 */
[--C-:B-1----:R-:W-:Y:S01]  /*5e00*/  FADD.FTZ R44, R44, -R225.reuse ;  /* 0x800000e12c2c7221 */ /* 0x102fe20000010000 */
[----:B------:R-:W-:-:S06]  /*5e10*/  FADD.FTZ R45, R45, -R225 ;  /* 0x800000e12d2d7221 */ /* 0x000fcc0000010000 */
[----:B------:R-:W1:Y:S01]  /*5e20*/  MUFU.EX2 R33, R33 ;  /* 0x0000002100217308 */ /* 0x000e620000000800 */
[----:B---3--:R-:W-:Y:S01]  /*5e30*/  FMUL.FTZ R44, R235, R44 ;  /* 0x0000002ceb2c7220 */ /* 0x008fe20000410000 */
[----:B--2---:R-:W-:Y:S01]  /*5e40*/  F2FP.BF16.F32.PACK_AB R7, R234, R8 ;  /* 0x00000008ea07723e */ /* 0x004fe200000010ff */
[----:B------:R-:W-:Y:S01]  /*5e50*/  FMUL.FTZ R45, R233, R45 ;  /* 0x0000002de92d7220 */ /* 0x000fe20000410000 */
[--C-:B------:R-:W-:Y:S01]  /*5e60*/  FADD.FTZ R217, R217, -R225.reuse ;  /* 0x800000e1d9d97221 */ /* 0x100fe20000010000 */
[----:B------:R-:W-:Y:S01]  /*5e70*/  FMUL.FTZ R44, R6, R44 ;  /* 0x0000002c062c7220 */ /* 0x000fe20000410000 */
[----:B------:R-:W-:Y:S01]  /*5e80*/  F2FP.BF16.F32.PACK_AB R6, R233, R235 ;  /* 0x000000ebe906723e */ /* 0x000fe200000010ff */
[----:B------:R-:W-:Y:S01]  /*5e90*/  BAR.SYNC.DEFER_BLOCKING 0x9, 0x100 ;  /* 0x0244000000007b1d */ /* 0x000fe20000010000 */
[----:B------:R-:W-:Y:S01]  /*5ea0*/  FMUL.FTZ R9, R9, R45 ;  /* 0x0000002d09097220 */ /* 0x000fe20000410000 */
[--C-:B------:R-:W-:Y:S01]  /*5eb0*/  FADD.FTZ R45, R52, -R225.reuse ;  /* 0x800000e1342d7221 */ /* 0x100fe20000010000 */
[--C-:B------:R-:W-:Y:S01]  /*5ec0*/  FADD.FTZ R52, R53, -R225.reuse ;  /* 0x800000e135347221 */ /* 0x100fe20000010000 */
[----:B----4-:R-:W-:Y:S01]  /*5ed0*/  FADD.FTZ R53, R46, -R236 ;  /* 0x800000ec2e357221 */ /* 0x010fe20000010000 */
[--C-:B------:R-:W-:Y:S01]  /*5ee0*/  FADD.FTZ R220, R220, -R225.reuse ;  /* 0x800000e1dcdc7221 */ /* 0x100fe20000010000 */
[----:B------:R-:W-:-:S02]  /*5ef0*/  FADD.FTZ R48, R48, -R225 ;  /* 0x800000e130307221 */ /* 0x000fc40000010000 */
[----:B------:R-:W-:Y:S01]  /*5f00*/  FMUL.FTZ R53, R8, R53 ;  /* 0x0000003508357220 */ /* 0x000fe20000410000 */
[----:B------:R-:W-:Y:S01]  /*5f10*/  FFMA.FTZ R8, -R20, R20, 1 ;  /* 0x3f80000014087423 */ /* 0x000fe20000010114 */
[----:B------:R-:W-:Y:S01]  /*5f20*/  FFMA.FTZ R20, -R24, R24, 1 ;  /* 0x3f80000018147423 */ /* 0x000fe20000010118 */
[----:B------:R-:W-:Y:S01]  /*5f30*/  FFMA.FTZ R24, -R26, R26, 1 ;  /* 0x3f8000001a187423 */ /* 0x000fe2000001011a */
[----:B------:R-:W-:Y:S01]  /*5f40*/  FADD.FTZ R221, R221, -R225 ;  /* 0x800000e1dddd7221 */ /* 0x000fe20000010000 */
[----:B------:R-:W-:Y:S01]  /*5f50*/  MUFU.EX2 R35, R35 ;  /* 0x0000002300237308 */ /* 0x000fe20000000800 */
[----:B------:R-:W-:Y:S01]  /*5f60*/  FFMA.FTZ R10, -R10, R10, 1 ;  /* 0x3f8000000a0a7423 */ /* 0x000fe2000001010a */
[--C-:B------:R-:W-:Y:S01]  /*5f70*/  FADD.FTZ R50, R50, -R236.reuse ;  /* 0x800000ec32327221 */ /* 0x100fe20000010000 */
[----:B------:R-:W-:-:S05]  /*5f80*/  FADD.FTZ R51, R51, -R236 ;  /* 0x800000ec33337221 */ /* 0x000fca0000010000 */
[----:B------:R-:W-:Y:S01]  /*5f90*/  MUFU.EX2 R226, R226 ;  /* 0x000000e200e27308 */ /* 0x000fe20000000800 */
[----:B------:R-:W-:-:S07]  /*5fa0*/  FADD.FTZ R55, R55, -R236 ;  /* 0x800000ec37377221 */ /* 0x000fce0000010000 */
[----:B------:R-:W-:Y:S01]  /*5fb0*/  MUFU.EX2 R41, R41 ;  /* 0x0000002900297308 */ /* 0x000fe20000000800 */
[----:B------:R2:W-:Y:S01]  /*5fc0*/  STSM.16.M88.2 [R0+0x2c500], R6 ;  /* 0x02c5000600007844 */ /* 0x0005e20000000100 */
[----:B------:R-:W-:Y:S01]  /*5fd0*/  FMUL.FTZ R48, R232, R48 ;  /* 0x00000030e8307220 */ /* 0x000fe20000410000 */
[----:B-----5:R-:W-:-:S05]  /*5fe0*/  FMUL.FTZ R26, R31, R217 ;  /* 0x000000d91f1a7220 */ /* 0x020fca0000410000 */
[----:B------:R-:W-:Y:S01]  /*5ff0*/  MUFU.EX2 R32, R32 ;  /* 0x0000002000207308 */ /* 0x000fe20000000800 */
[----:B------:R-:W-:-:S07]  /*6000*/  FMUL.FTZ R12, R12, R48 ;  /* 0x000000300c0c7220 */ /* 0x000fce0000410000 */
[----:B------:R-:W-:Y:S01]  /*6010*/  MUFU.EX2 R42, R42 ;  /* 0x0000002a002a7308 */ /* 0x000fe20000000800 */
[--C-:B------:R-:W-:Y:S01]  /*6020*/  FADD.FTZ R54, R54, -R236.reuse ;  /* 0x800000ec36367221 */ /* 0x100fe20000010000 */
[----:B------:R-:W-:Y:S01]  /*6030*/  FFMA.FTZ R23, -R23, R23, 1 ;  /* 0x3f80000017177423 */ /* 0x000fe20000010117 */
[--C-:B------:R-:W-:Y:S01]  /*6040*/  FADD.FTZ R223, R223, -R236.reuse ;  /* 0x800000ecdfdf7221 */ /* 0x100fe20000010000 */
[----:B------:R-:W-:Y:S01]  /*6050*/  FFMA.FTZ R22, -R22, R22, 1 ;  /* 0x3f80000016167423 */ /* 0x000fe20000010116 */
[--C-:B------:R-:W-:Y:S01]  /*6060*/  FADD.FTZ R218, R218, -R236.reuse ;  /* 0x800000ecdada7221 */ /* 0x100fe20000010000 */
[--C-:B------:R-:W-:Y:S01]  /*6070*/  FADD.FTZ R222, R222, -R236.reuse ;  /* 0x800000ecdede7221 */ /* 0x100fe20000010000 */
[--C-:B------:R-:W-:Y:S01]  /*6080*/  FADD.FTZ R219, R219, -R236.reuse ;  /* 0x800000ecdbdb7221 */ /* 0x100fe20000010000 */
[----:B--2---:R-:W2:Y:S01]  /*6090*/  MUFU.EX2 R6, R39 ;  /* 0x0000002700067308 */ /* 0x004ea20000000800 */
[----:B------:R-:W-:Y:S01]  /*60a0*/  FFMA.FTZ R7, -R13, R13, 1 ;  /* 0x3f8000000d077423 */ /* 0x000fe2000001010d */
[----:B------:R-:W-:Y:S01]  /*60b0*/  FFMA.FTZ R13, -R21, R21, 1 ;  /* 0x3f800000150d7423 */ /* 0x000fe20000010115 */
[----:B------:R-:W-:Y:S01]  /*60c0*/  FFMA.FTZ R21, -R25, R25, 1 ;  /* 0x3f80000019157423 */ /* 0x000fe20000010119 */
[----:B-1----:R-:W-:Y:S01]  /*60d0*/  FMUL.FTZ R25, R33, R220 ;  /* 0x000000dc21197220 */ /* 0x002fe20000410000 */
[----:B------:R-:W-:Y:S01]  /*60e0*/  FFMA.FTZ R29, -R29, R29, 1 ;  /* 0x3f8000001d1d7423 */ /* 0x000fe2000001011d */
[----:B------:R-:W-:Y:S01]  /*60f0*/  FADD.FTZ R47, R47, -R236 ;  /* 0x800000ec2f2f7221 */ /* 0x000fe20000010000 */
[----:B------:R-:W-:Y:S01]  /*6100*/  FMUL.FTZ R21, R21, R26 ;  /* 0x0000001a15157220 */ /* 0x000fe20000410000 */
[----:B------:R-:W-:Y:S01]  /*6110*/  FMUL.FTZ R24, R24, R25 ;  /* 0x0000001918187220 */ /* 0x000fe20000410000 */
[----:B------:R-:W-:Y:S01]  /*6120*/  FFMA.FTZ R25, -R27, R27, 1 ;  /* 0x3f8000001b197423 */ /* 0x000fe2000001011b */
[----:B------:R-:W1:Y:S01]  /*6130*/  MUFU.EX2 R46, R43 ;  /* 0x0000002b002e7308 */ /* 0x000e620000000800 */
[----:B------:R-:W-:Y:S01]  /*6140*/  FADD.FTZ R48, R49, -R225 ;  /* 0x800000e131307221 */ /* 0x000fe20000010000 */
[----:B------:R-:W-:Y:S01]  /*6150*/  FFMA.FTZ R28, -R28, R28, 1 ;  /* 0x3f8000001c1c7423 */ /* 0x000fe2000001011c */
[----:B------:R-:W-:Y:S01]  /*6160*/  FFMA.FTZ R30, -R30, R30, 1 ;  /* 0x3f8000001e1e7423 */ /* 0x000fe2000001011e */
[----:B------:R-:W-:Y:S01]  /*6170*/  UMOV UR57, 0x40000040 ;  /* 0x4000004000397882 */ /* 0x000fe20000000000 */
[----:B------:R-:W-:Y:S01]  /*6180*/  UMOV UR59, 0x40 ;  /* 0x00000040003b7882 */ /* 0x000fe20000000000 */
[----:B------:R-:W-:Y:S01]  /*6190*/  UMOV UR15, 0x40 ;  /* 0x00000040000f7882 */ /* 0x000fe20000000000 */
[----:B--2---:R-:W-:Y:S01]  /*61a0*/  FMUL.FTZ R26, R6, R221 ;  /* 0x000000dd061a7220 */ /* 0x004fe20000410000 */
[----:B------:R-:W-:Y:S01]  /*61b0*/  UMOV UR11, 0x40 ;  /* 0x00000040000b7882 */ /* 0x000fe20000000000 */
[----:B------:R-:W-:Y:S01]  /*61c0*/  UMOV UR19, 0x40 ;  /* 0x0000004000137882 */ /* 0x000fe20000000000 */
[----:B------:R-:W-:Y:S01]  /*61d0*/  UMOV UR49, 0x40000040 ;  /* 0x4000004000317882 */ /* 0x000fe20000000000 */
[----:B------:R-:W-:Y:S01]  /*61e0*/  FMUL.FTZ R25, R25, R26 ;  /* 0x0000001a19197220 */ /* 0x000fe20000410000 */
[----:B------:R-:W-:Y:S01]  /*61f0*/  FFMA.FTZ R26, -R14, R14, 1 ;  /* 0x3f8000000e1a7423 */ /* 0x000fe2000001010e */
[----:B------:R-:W-:-:S02]  /*6200*/  VIADD R14, R17, 0x2c500 ;  /* 0x0002c500110e7836 */ /* 0x000fc40000000000 */
[----:B------:R-:W-:Y:S01]  /*6210*/  FMUL.FTZ R48, R227, R48 ;  /* 0x00000030e3307220 */ /* 0x000fe20000410000 */
[----:B------:R-:W-:Y:S01]  /*6220*/  FMUL.FTZ R53, R10, R53 ;  /* 0x000000350a357220 */ /* 0x000fe20000410000 */
[----:B------:R-:W-:Y:S01]  /*6230*/  UMOV UR51, 0x40 ;  /* 0x0000004000337882 */ /* 0x000fe20000000000 */
[----:B------:R-:W-:Y:S01]  /*6240*/  UMOV UR55, 0x40 ;  /* 0x0000004000377882 */ /* 0x000fe20000000000 */
[----:B------:R-:W-:Y:S01]  /*6250*/  SHF.R.U32.HI R14, RZ, 0x4, R14 ;  /* 0x00000004ff0e7819 */ /* 0x000fe2000001160e */
[----:B------:R-:W-:Y:S01]  /*6260*/  FMUL.FTZ R7, R7, R48 ;  /* 0x0000003007077220 */ /* 0x000fe20000410000 */
[----:B------:R2:W3:Y:S01]  /*6270*/  MUFU.EX2 R10, R37 ;  /* 0x00000025000a7308 */ /* 0x0004e20000000800 */
[----:B------:R-:W-:Y:S01]  /*6280*/  FFMA.FTZ R48, -R11, R11, 1 ;  /* 0x3f8000000b307423 */ /* 0x000fe2000001010b */
[----:B------:R-:W-:Y:S01]  /*6290*/  FADD.FTZ R49, R216, -R225 ;  /* 0x800000e1d8317221 */ /* 0x000fe20000010000 */
[----:B------:R-:W-:Y:S01]  /*62a0*/  FMUL.FTZ R11, R35, R50 ;  /* 0x00000032230b7220 */ /* 0x000fe20000410000 */
[----:B------:R-:W-:Y:S01]  /*62b0*/  LOP3.LUT R27, R14, 0x3fff, RZ, 0xc0, !PT ;  /* 0x00003fff0e1b7812 */ /* 0x000fe200078ec0ff */
[----:B-1----:R-:W-:Y:S01]  /*62c0*/  FMUL.FTZ R14, R46, R51 ;  /* 0x000000332e0e7220 */ /* 0x002fe20000410000 */
[----:B------:R-:W-:Y:S01]  /*62d0*/  UMOV UR47, 0x40 ;  /* 0x00000040002f7882 */ /* 0x000fe20000000000 */
[----:B------:R-:W-:Y:S01]  /*62e0*/  UMOV UR29, 0x40000040 ;  /* 0x40000040001d7882 */ /* 0x000fe20000000000 */
[----:B------:R-:W1:Y:S01]  /*62f0*/  MUFU.EX2 R225, R38 ;  /* 0x0000002600e17308 */ /* 0x000e620000000800 */
[----:B--2---:R-:W-:Y:S01]  /*6300*/  FFMA.FTZ R37, -R15, R15, 1 ;  /* 0x3f8000000f257423 */ /* 0x004fe2000001010f */
[----:B------:R-:W-:Y:S01]  /*6310*/  LOP3.LUT R27, R27, 0x80000, RZ, 0xfc, !PT ;  /* 0x000800001b1b7812 */ /* 0x000fe200078efcff */
[----:B------:R-:W-:Y:S01]  /*6320*/  FMUL.FTZ R26, R26, R11 ;  /* 0x0000000b1a1a7220 */ /* 0x000fe20000410000 */
[----:B------:R-:W-:Y:S01]  /*6330*/  UMOV UR31, 0x40 ;  /* 0x00000040001f7882 */ /* 0x000fe20000000000 */
[----:B------:R-:W-:Y:S01]  /*6340*/  FMUL.FTZ R37, R37, R14 ;  /* 0x0000000e25257220 */ /* 0x000fe20000410000 */
[----:B------:R-:W-:Y:S01]  /*6350*/  UMOV UR43, 0x40 ;  /* 0x00000040002b7882 */ /* 0x000fe20000000000 */
[----:B------:R-:W-:Y:S01]  /*6360*/  UMOV UR39, 0x40 ;  /* 0x0000004000277882 */ /* 0x000fe20000000000 */
[----:B------:R-:W2:Y:S01]  /*6370*/  MUFU.EX2 R11, R40 ;  /* 0x00000028000b7308 */ /* 0x000ea20000000800 */
[----:B------:R-:W-:Y:S01]  /*6380*/  VIADD R14, R27, 0x80 ;  /* 0x000000801b0e7836 */ /* 0x000fe20000000000 */
[----:B------:R-:W-:Y:S01]  /*6390*/  UMOV UR35, 0x40 ;  /* 0x0000004000237882 */ /* 0x000fe20000000000 */
[----:B------:R-:W-:Y:S01]  /*63a0*/  UMOV UR27, 0x40 ;  /* 0x00000040001b7882 */ /* 0x000fe20000000000 */
[----:B------:R-:W-:Y:S01]  /*63b0*/  UMOV UR23, 0x40 ;  /* 0x0000004000177882 */ /* 0x000fe20000000000 */
[----:B------:R-:W4:Y:S01]  /*63c0*/  LDL R235, [R1] ;  /* 0x0000000001eb7983 */ /* 0x000f220000100800 */
[----:B------:R-:W-:Y:S01]  /*63d0*/  R2UR UR4, R14 ;  /* 0x000000000e0472ca */ /* 0x000fe200000e0000 */
[----:B---3--:R-:W-:Y:S01]  /*63e0*/  FMUL.FTZ R14, R10, R55 ;  /* 0x000000370a0e7220 */ /* 0x008fe20000410000 */
[----:B------:R3:W5:Y:S01]  /*63f0*/  MUFU.EX2 R15, R36 ;  /* 0x00000024000f7308 */ /* 0x0007620000000800 */
[----:B-1----:R-:W-:Y:S01]  /*6400*/  FMUL.FTZ R39, R225, R54 ;  /* 0x00000036e1277220 */ /* 0x002fe20000410000 */
[----:B------:R-:W-:Y:S01]  /*6410*/  FMUL.FTZ R223, R226, R223 ;  /* 0x000000dfe2df7220 */ /* 0x000fe20000410000 */
[----:B------:R-:W-:Y:S01]  /*6420*/  FMUL.FTZ R23, R23, R14 ;  /* 0x0000000e17177220 */ /* 0x000fe20000410000 */
[----:B------:R-:W-:Y:S01]  /*6430*/  FFMA.FTZ R14, -R34, R34, 1 ;  /* 0x3f800000220e7423 */ /* 0x000fe20000010122 */
[----:B------:R-:W-:Y:S01]  /*6440*/  FMUL.FTZ R45, R224, R45 ;  /* 0x0000002de02d7220 */ /* 0x000fe20000410000 */
[----:B------:R-:W-:Y:S01]  /*6450*/  F2FP.BF16.F32.PACK_AB R232, R227, R232 ;  /* 0x000000e8e3e8723e */ /* 0x000fe200000010ff */
[----:B------:R-:W-:Y:S01]  /*6460*/  FMUL.FTZ R47, R234, R47 ;  /* 0x0000002fea2f7220 */ /* 0x000fe20000410000 */
[----:B------:R-:W-:Y:S01]  /*6470*/  F2FP.BF16.F32.PACK_AB R233, R46, R35 ;  /* 0x000000232ee9723e */ /* 0x000fe200000010ff */
[----:B---3--:R-:W-:Y:S01]  /*6480*/  FMUL.FTZ R36, R22, R39 ;  /* 0x0000002716247220 */ /* 0x008fe20000410000 */
[----:B--2---:R-:W-:Y:S01]  /*6490*/  FMUL.FTZ R39, R11, R218 ;  /* 0x000000da0b277220 */ /* 0x004fe20000410000 */
[----:B------:R-:W-:Y:S01]  /*64a0*/  F2FP.BF16.F32.PACK_AB R224, R41, R224 ;  /* 0x000000e029e0723e */ /* 0x000fe200000010ff */
[----:B------:R-:W-:Y:S01]  /*64b0*/  FMUL.FTZ R223, R14, R223 ;  /* 0x000000df0edf7220 */ /* 0x000fe20000410000 */
[----:B------:R-:W-:Y:S01]  /*64c0*/  F2FP.BF16.F32.PACK_AB R225, R10, R225 ;  /* 0x000000e10ae1723e */ /* 0x000fe200000010ff */
[----:B------:R-:W-:Y:S01]  /*64d0*/  STSM.16.M88.2 [R0+0x2cd00], R232 ;  /* 0x02cd00e800007844 */ /* 0x000fe20000000100 */
[----:B------:R-:W-:Y:S01]  /*64e0*/  F2FP.BF16.F32.PACK_AB R10, R31, R32 ;  /* 0x000000201f0a723e */ /* 0x000fe200000010ff */
[C---:B------:R-:W-:Y:S01]  /*64f0*/  FMUL.FTZ R22, R42.reuse, R219 ;  /* 0x000000db2a167220 */ /* 0x040fe20000410000 */
[----:B-----5:R-:W-:Y:S01]  /*6500*/  FMUL.FTZ R43, R15, R222 ;  /* 0x000000de0f2b7220 */ /* 0x020fe20000410000 */
[----:B------:R-:W-:Y:S01]  /*6510*/  F2FP.BF16.F32.PACK_AB R11, R42, R11 ;  /* 0x0000000b2a0b723e */ /* 0x000fe200000010ff */
[----:B------:R-:W-:Y:S01]  /*6520*/  STSM.16.M88.2 [R0+0x2d500], R224 ;  /* 0x02d500e000007844 */ /* 0x000fe20000000100 */
[----:B------:R-:W-:Y:S01]  /*6530*/  F2FP.BF16.F32.PACK_AB R14, R6, R33 ;  /* 0x00000021060e723e */ /* 0x000fe200000010ff */
[----:B------:R-:W-:Y:S01]  /*6540*/  FMUL.FTZ R29, R29, R22 ;  /* 0x000000161d1d7220 */ /* 0x000fe20000410000 */
[----:B------:R-:W-:Y:S01]  /*6550*/  F2FP.BF16.F32.PACK_AB R15, R226, R15 ;  /* 0x0000000fe20f723e */ /* 0x000fe200000010ff */
[----:B------:R-:W-:Y:S01]  /*6560*/  STSM.16.M88.2 [R0+0x2dd00], R10 ;  /* 0x02dd000a00007844 */ /* 0x000fe20000000100 */
[----:B------:R-:W-:-:S02]  /*6570*/  IMAD R22, R4, 0x2000, R5 ;  /* 0x0000200004167824 */ /* 0x000fc400078e0205 */
[----:B------:R-:W-:Y:S01]  /*6580*/  FMUL.FTZ R52, R41, R52 ;  /* 0x0000003429347220 */ /* 0x000fe20000410000 */
[----:B------:R-:W-:Y:S01]  /*6590*/  FMUL.FTZ R49, R32, R49 ;  /* 0x0000003120317220 */ /* 0x000fe20000410000 */
[----:B------:R1:W-:Y:S01]  /*65a0*/  STSM.16.M88.2 [R0+0x2e500], R14 ;  /* 0x02e5000e00007844 */ /* 0x0003e20000000100 */
[----:B------:R-:W-:Y:S01]  /*65b0*/  VIADD R38, R27, 0x100 ;  /* 0x000001001b267836 */ /* 0x000fe20000000000 */
[----:B------:R-:W-:Y:S01]  /*65c0*/  SHF.R.U32.HI R6, RZ, 0x4, R22 ;  /* 0x00000004ff067819 */ /* 0x000fe20000011616 */
[----:B------:R-:W-:Y:S01]  /*65d0*/  FMUL.FTZ R48, R48, R47 ;  /* 0x0000002f30307220 */ /* 0x000fe20000410000 */
[----:B------:R2:W-:Y:S06]  /*65e0*/  MEMBAR.ALL.CTA ;  /* 0x0000000000007992 */ /* 0x0005ec0000008000 */
[----:B--2---:R-:W2:Y:S01]  /*65f0*/  FENCE.VIEW.ASYNC.S ;  /* 0x00000000000073c6 */ /* 0x004ea20000000000 */
[----:B------:R-:W-:Y:S01]  /*6600*/  FMUL.FTZ R8, R8, R45 ;  /* 0x0000002d08087220 */ /* 0x000fe20000410000 */
[----:B------:R-:W-:Y:S01]  /*6610*/  FMUL.FTZ R13, R13, R52 ;  /* 0x000000340d0d7220 */ /* 0x000fe20000410000 */
[----:B------:R-:W-:Y:S01]  /*6620*/  FMUL.FTZ R20, R20, R49 ;  /* 0x0000003114147220 */ /* 0x000fe20000410000 */
[----:B------:R-:W-:Y:S01]  /*6630*/  R2UR UR5, R38 ;  /* 0x00000000260572ca */ /* 0x000fe200000e0000 */
[----:B------:R-:W-:Y:S01]  /*6640*/  FMUL.FTZ R28, R28, R39 ;  /* 0x000000271c1c7220 */ /* 0x000fe20000410000 */
[----:B------:R-:W-:Y:S01]  /*6650*/  LOP3.LUT R6, R6, 0x3fff, RZ, 0xc0, !PT ;  /* 0x00003fff06067812 */ /* 0x000fe200078ec0ff */
[----:B------:R-:W-:-:S02]  /*6660*/  VIADD R38, R27, 0x180 ;  /* 0x000001801b267836 */ /* 0x000fc40000000000 */
[----:B------:R-:W-:Y:S01]  /*6670*/  FMUL.FTZ R34, R30, R43 ;  /* 0x0000002b1e227220 */ /* 0x000fe20000410000 */
[----:B------:R-:W-:Y:S01]  /*6680*/  F2FP.BF16.F32.PACK_AB R44, R9, R44 ;  /* 0x0000002c092c723e */ /* 0x000fe200000010ff */
[----:B------:R-:W-:Y:S01]  /*6690*/  VIADD R5, R27, 0x200 ;  /* 0x000002001b057836 */ /* 0x000fe20000000000 */
[----:B------:R-:W-:Y:S01]  /*66a0*/  F2FP.BF16.F32.PACK_AB R45, R48, R53 ;  /* 0x00000035302d723e */ /* 0x000fe200000010ff */
[----:B------:R-:W-:Y:S01]  /*66b0*/  UMOV UR13, UR57 ;  /* 0x00000039000d7c82 */ /* 0x000fe20008000000 */
        /* <DEDUP_REMOVED lines=9> */
[C---:B------:R-:W-:Y:S01]  /*6750*/  VIADD R7, R27.reuse, 0x10 ;  /* 0x000000101b077836 */ /* 0x040fe20000000000 */
[C---:B------:R-:W-:Y:S01]  /*6760*/  R2UR UR56, R6.reuse ;  /* 0x00000000063872ca */ /* 0x040fe200000e0000 */
[----:B--2---:R-:W-:Y:S01]  /*6770*/  BAR.SYNC.DEFER_BLOCKING 0x9, 0x100 ;  /* 0x0244000000007b1d */ /* 0x004fe20000010000 */
[----:B------:R-:W-:Y:S01]  /*6780*/  R2UR UR58, R27 ;  /* 0x000000001b3a72ca */ /* 0x000fe200000e0000 */
[----:B-1----:R-:W-:Y:S01]  /*6790*/  VIADD R14, R6, 0x180 ;  /* 0x00000180060e7836 */ /* 0x002fe20000000000 */
[----:B------:R-:W-:Y:S01]  /*67a0*/  F2FP.BF16.F32.PACK_AB R21, R29, R28 ;  /* 0x0000001c1d15723e */ /* 0x000fe200000010ff */
[----:B------:R-:W-:Y:S01]  /*67b0*/  VIADD R15, R27, 0x30 ;  /* 0x000000301b0f7836 */ /* 0x000fe20000000000 */
[----:B------:R-:W-:Y:S01]  /*67c0*/  F2FP.BF16.F32.PACK_AB R24, R25, R24 ;  /* 0x000000181918723e */ /* 0x000fe200000010ff */
[----:B------:R-:W-:Y:S01]  /*67d0*/  UMOV UR53, UR49 ;  /* 0x0000003100357c82 */ /* 0x000fe20008000000 */
[----:B------:R-:W-:Y:S01]  /*67e0*/  R2UR UR6, R38 ;  /* 0x00000000260672ca */ /* 0x000fe200000e0000 */
[----:B------:R-:W-:Y:S01]  /*67f0*/  UMOV UR45, UR49 ;  /* 0x00000031002d7c82 */ /* 0x000fe20008000000 */
[----:B------:R-:W-:Y:S01]  /*6800*/  F2FP.BF16.F32.PACK_AB R25, R223, R34 ;  /* 0x00000022df19723e */ /* 0x000fe200000010ff */
        /* <DEDUP_REMOVED lines=8> */
[----:B------:R-:W-:Y:S01]  /*6890*/  UMOV UR37, UR29 ;  /* 0x0000001d00257c82 */ /* 0x000fe20008000000 */
[----:B------:R-:W-:Y:S01]  /*68a0*/  UMOV UR33, UR29 ;  /* 0x0000001d00217c82 */ /* 0x000fe20008000000 */
[----:B------:R-:W-:Y:S01]  /*68b0*/  UMOV UR18, UR6 ;  /* 0x0000000600127c82 */ /* 0x000fe20008000000 */
[----:B------:R-:W-:Y:S01]  /*68c0*/  R2UR UR48, R5 ;  /* 0x00000000053072ca */ /* 0x000fe200000e0000 */
[----:B------:R-:W-:Y:S01]  /*68d0*/  VIADD R5, R27, 0x90 ;  /* 0x000000901b057836 */ /* 0x000fe20000000000 */
[----:B------:R-:W-:Y:S01]  /*68e0*/  R2UR UR5, R7 ;  /* 0x00000000070572ca */ /* 0x000fe200000e0000 */
[----:B------:R-:W-:Y:S01]  /*68f0*/  STSM.16.M88.2 [R0+0x2ed00], R44 ;  /* 0x02ed002c00007844 */ /* 0x000fe20000000100 */
[----:B------:R-:W-:Y:S01]  /*6900*/  VIADD R7, R27, 0x20 ;  /* 0x000000201b077836 */ /* 0x000fe20000000000 */
[----:B------:R-:W-:Y:S01]  /*6910*/  UMOV UR25, UR29 ;  /* 0x0000001d00197c82 */ /* 0x000fe20008000000 */
[----:B------:R-:W-:Y:S01]  /*6920*/  R2UR UR4, R5 ;  /* 0x00000000050472ca */ /* 0x000fe200000e0000 */
[----:B------:R-:W-:Y:S01]  /*6930*/  STSM.16.M88.2 [R0+0x2f500], R30 ;  /* 0x02f5001e00007844 */ /* 0x000fe20000000100 */
[----:B------:R-:W-:Y:S01]  /*6940*/  VIADD R5, R27, 0x190 ;  /* 0x000001901b057836 */ /* 0x000fe20000000000 */
[----:B------:R-:W-:Y:S01]  /*6950*/  R2UR UR30, R7 ;  /* 0x00000000071e72ca */ /* 0x000fe200000e0000 */
[----:B------:R-:W-:Y:S01]  /*6960*/  VIADD R7, R27, 0x120 ;  /* 0x000001201b077836 */ /* 0x000fe20000000000 */
[----:B------:R-:W-:Y:S01]  /*6970*/  STSM.16.M88.2 [R0+0x2fd00], R8 ;  /* 0x02fd000800007844 */ /* 0x000fe20000000100 */
[----:B------:R-:W-:Y:S01]  /*6980*/  MOV R216, UR58 ;  /* 0x0000003a00d87c02 */ /* 0x000fe20008000f00 */
[----:B------:R-:W-:Y:S01]  /*6990*/  UMOV UR52, UR48 ;  /* 0x0000003000347c82 */ /* 0x000fe20008000000 */
[----:B------:R-:W-:Y:S01]  /*69a0*/  R2UR UR54, R5 ;  /* 0x00000000053672ca */ /* 0x000fe200000e0000 */
[----:B------:R1:W-:Y:S01]  /*69b0*/  STSM.16.M88.2 [R0+0x30500], R20 ;  /* 0x0305001400007844 */ /* 0x0003e20000000100 */
[----:B------:R-:W-:Y:S01]  /*69c0*/  VIADD R5, R27, 0x210 ;  /* 0x000002101b057836 */ /* 0x000fe20000000000 */
[----:B------:R-:W-:Y:S01]  /*69d0*/  UMOV UR44, UR48 ;  /* 0x00000030002c7c82 */ /* 0x000fe20008000000 */
[----:B------:R-:W-:Y:S01]  /*69e0*/  R2UR UR38, R7 ;  /* 0x00000000072672ca */ /* 0x000fe200000e0000 */
[----:B------:R2:W-:Y:S01]  /*69f0*/  STSM.16.M88.2 [R0+0x30d00], R24 ;  /* 0x030d001800007844 */ /* 0x0005e20000000100 */
[----:B------:R-:W-:Y:S01]  /*6a00*/  WARPGROUP.ARRIVE ;  /* 0x00000000000079c5 */ /* 0x000fe20000000000 */
[----:B------:R-:W-:Y:S01]  /*6a10*/  R2UR UR46, R5 ;  /* 0x00000000052e72ca */ /* 0x000fe200000e0000 */
[----:B------:R-:W-:Y:S01]  /*6a20*/  VIADD R5, R6, 0x100 ;  /* 0x0000010006057836 */ /* 0x000fe20000000000 */
[----:B------:R-:W-:Y:S01]  /*6a30*/  MOV R217, UR59 ;  /* 0x0000003b00d97c02 */ /* 0x000fe20008000f00 */
[----:B------:R-:W-:-:S02]  /*6a40*/  VIADD R7, R17, 0x2ed00 ;  /* 0x0002ed0011077836 */ /* 0x000fc40000000000 */
[----:B------:R-:W-:Y:S01]  /*6a50*/  HGMMA.64x16x16.F32.BF16 R56, gdesc[UR56].tnspA.tnspB, R56 ;  /* 0x60200000383879f0 */ /* 0x000fe20008701838 */
[----:B------:R-:W-:Y:S01]  /*6a60*/  R2UR UR28, R5 ;  /* 0x00000000051c72ca */ /* 0x000fe200000e0000 */
[C---:B------:R-:W-:Y:S01]  /*6a70*/  VIADD R5, R27.reuse, 0xa0 ;  /* 0x000000a01b057836 */ /* 0x040fe20000000000 */
[----:B------:R-:W-:Y:S01]  /*6a80*/  SHF.R.U32.HI R7, RZ, 0x4, R7 ;  /* 0x00000004ff077819 */ /* 0x000fe20000011607 */
[----:B------:R-:W-:Y:S01]  /*6a90*/  HGMMA.64x16x16.F32.BF16 R64, gdesc[UR12].tnspA.tnspB, R64 ;  /* 0x602000000c4079f0 */ /* 0x000fe20008701840 */
[----:B-1----:R-:W-:Y:S01]  /*6aa0*/  VIADD R20, R27, 0xb0 ;  /* 0x000000b01b147836 */ /* 0x002fe20000000000 */
[----:B------:R-:W-:Y:S01]  /*6ab0*/  UMOV UR12, UR14 ;  /* 0x0000000e000c7c82 */ /* 0x000fe20008000000 */
        /* <DEDUP_REMOVED lines=21> */
[----:B------:R-:W-:Y:S01]  /*6c10*/  UMOV UR40, UR28 ;  /* 0x0000001c00287c82 */ /* 0x000fe20008000000 */
[----:B------:R-:W-:Y:S01]  /*6c20*/  UMOV UR36, UR28 ;  /* 0x0000001c00247c82 */ /* 0x000fe20008000000 */
[----:B------:R-:W-:Y:S01]  /*6c30*/  UMOV UR32, UR28 ;  /* 0x0000001c00207c82 */ /* 0x000fe20008000000 */
[----:B------:R-:W-:Y:S01]  /*6c40*/  UMOV UR24, UR28 ;  /* 0x0000001c00187c82 */ /* 0x000fe20008000000 */
[----:B------:R-:W-:Y:S01]  /*6c50*/  R2UR UR26, R5 ;  /* 0x00000000051a72ca */ /* 0x000fe200000e0000 */
[----:B------:R-:W-:Y:S01]  /*6c60*/  IMAD R5, R4, 0x2800, R17 ;  /* 0x0000280004057824 */ /* 0x000fe200078e0211 */
[----:B------:R-:W-:Y:S01]  /*6c70*/  LOP3.LUT R23, R7, 0x3fff, RZ, 0xc0, !PT ;  /* 0x00003fff07177812 */ /* 0x000fe200078ec0ff */
[----:B------:R-:W-:Y:S01]  /*6c80*/  UMOV UR13, UR15 ;  /* 0x0000000f000d7c82 */ /* 0x000fe20008000000 */
[----:B------:R-:W-:Y:S01]  /*6c90*/  MOV R8, UR56 ;  /* 0x0000003800087c02 */ /* 0x000fe20008000f00 */
[----:B------:R-:W-:Y:S01]  /*6ca0*/  UMOV UR56, UR12 ;  /* 0x0000000c00387c82 */ /* 0x000fe20008000000 */
[----:B------:R-:W-:Y:S01]  /*6cb0*/  SHF.R.U32.HI R5, RZ, 0x4, R5 ;  /* 0x00000004ff057819 */ /* 0x000fe20000011605 */
[----:B------:R-:W-:Y:S01]  /*6cc0*/  UMOV UR15, 0x40 ;  /* 0x00000040000f7882 */ /* 0x000fe20000000000 */
[----:B------:R-:W-:-:S02]  /*6cd0*/  LOP3.LUT R7, R23, 0x400000, RZ, 0xfc, !PT ;  /* 0x0040000017077812 */ /* 0x000fc400078efcff */
[----:B------:R-:W-:Y:S02]  /*6ce0*/  LOP3.LUT R5, R5, 0x3fff, RZ, 0xc0, !PT ;  /* 0x00003fff05057812 */ /* 0x000fe400078ec0ff */
[----:B------:R-:W-:Y:S02]  /*6cf0*/  R2UR UR4, R7 ;  /* 0x00000000070472ca */ /* 0x000fe400000e0000 */
[----:B------:R-:W-:Y:S01]  /*6d00*/  MOV R219, UR57 ;  /* 0x0000003900db7c02 */ /* 0x000fe20008000f00 */
[----:B------:R-:W-:Y:S01]  /*6d10*/  UMOV UR57, UR13 ;  /* 0x0000000d00397c82 */ /* 0x000fe20008000000 */
[----:B------:R-:W-:Y:S02]  /*6d20*/  MOV R12, UR56 ;  /* 0x00000038000c7c02 */ /* 0x000fe40008000f00 */
        /* <DEDUP_REMOVED lines=17> */
[----:B------:R-:W-:Y:S01]  /*6e40*/  HGMMA.64x16x16.F32.BF16 R88, gdesc[UR44].tnspA.tnspB, R88 ;  /* 0x602000002c5879f0 */ /* 0x000fe20008701858 */
[----:B------:R-:W-:Y:S01]  /*6e50*/  R2UR UR8, R14 ;  /* 0x000000000e0872ca */ /* 0x000fe200000e0000 */
[----:B------:R-:W-:Y:S01]  /*6e60*/  VIADD R14, R27, 0x130 ;  /* 0x000001301b0e7836 */ /* 0x000fe20000000000 */
        /* <DEDUP_REMOVED lines=54> */
[----:B------:R-:W-:Y:S02]  /*71d0*/  R2UR UR4, R14 ;  /* 0x000000000e0472ca */ /* 0x000fe400000e0000 */
        /* <DEDUP_REMOVED lines=8> */
[----:B------:R-:W-:Y:S02]  /*7260*/  IMAD.U32 R14, RZ, RZ, UR58 ;  /* 0x0000003aff0e7e24 */ /* 0x000fe4000f8e00ff */
[----:B------:R-:W-:Y:S01]  /*7270*/  IMAD.U32 R15, RZ, RZ, UR59 ;  /* 0x0000003bff0f7e24 */ /* 0x000fe2000f8e00ff */
[----:B------:R-:W-:Y:S01]  /*7280*/  HGMMA.64x64x16.F32.BF16 R24, gdesc[UR56].tnspA, R24 ;  /* 0x20e00000381879f0 */ /* 0x000fe20008701818 */
[----:B------:R-:W-:Y:S01]  /*7290*/  R2UR UR57, R13 ;  /* 0x000000000d3972ca */ /* 0x000fe200000e0000 */
[----:B------:R-:W-:Y:S01]  /*72a0*/  VIADD R13, R7, 0x100 ;  /* 0x00000100070d7836 */ /* 0x000fe20000000000 */
[----:B------:R-:W-:Y:S01]  /*72b0*/  R2UR UR56, R12 ;  /* 0x000000000c3872ca */ /* 0x000fe200000e0000 */
[----:B------:R-:W-:Y:S01]  /*72c0*/  VIADD R12, R5, 0x100 ;  /* 0x00000100050c7836 */ /* 0x000fe20000000000 */
[----:B------:R-:W-:-:S02]  /*72d0*/  R2UR UR59, R221 ;  /* 0x00000000dd3b72ca */ /* 0x000fc400000e0000 */
[----:B------:R-:W-:Y:S02]  /*72e0*/  R2UR UR58, R220 ;  /* 0x00000000dc3a72ca */ /* 0x000fe400000e0000 */
[----:B------:R-:W-:Y:S02]  /*72f0*/  R2UR UR4, R12 ;  /* 0x000000000c0472ca */ /* 0x000fe400000e0000 */
[----:B------:R-:W-:-:S03]  /*7300*/  R2UR UR5, R13 ;  /* 0x000000000d0572ca */ /* 0x000fc600000e0000 */
[----:B------:R-:W-:Y:S01]  /*7310*/  UMOV UR33, UR57 ;  /* 0x0000003900217c82 */ /* 0x000fe20008000000 */
[----:B------:R-:W-:Y:S01]  /*7320*/  UMOV UR57, 0x40000040 ;  /* 0x4000004000397882 */ /* 0x000fe20000000000 */
[----:B------:R-:W-:Y:S02]  /*7330*/  UMOV UR32, UR56 ;  /* 0x0000003800207c82 */ /* 0x000fe40008000000 */
[----:B------:R-:W-:Y:S01]  /*7340*/  UMOV UR37, UR59 ;  /* 0x0000003b00257c82 */ /* 0x000fe20008000000 */
[----:B------:R-:W-:Y:S01]  /*7350*/  UMOV UR59, 0x8 ;  /* 0x00000008003b7882 */ /* 0x000fe20000000000 */
[----:B------:R-:W-:Y:S01]  /*7360*/  UMOV UR36, UR58 ;  /* 0x0000003a00247c82 */ /* 0x000fe20008000000 */
[----:B------:R-:W-:Y:S01]  /*7370*/  IMAD.U32 R13, RZ, RZ, UR59 ;  /* 0x0000003bff0d7e24 */ /* 0x000fe2000f8e00ff */
[----:B------:R-:W-:Y:S02]  /*7380*/  UMOV UR56, UR4 ;  /* 0x0000000400387c82 */ /* 0x000fe40008000000 */
[----:B------:R-:W-:-:S02]  /*7390*/  UMOV UR58, UR5 ;  /* 0x00000005003a7c82 */ /* 0x000fc40008000000 */
[----:B------:R-:W-:Y:S01]  /*73a0*/  IMAD.U32 R12, RZ, RZ, UR58 ;  /* 0x0000003aff0c7e24 */ /* 0x000fe2000f8e00ff */
[----:B------:R-:W-:Y:S01]  /*73b0*/  HGMMA.64x64x16.F32.BF16 R24, gdesc[UR56].tnspA, R24 ;  /* 0x20e00000381879f0 */ /* 0x000fe20008701818 */
[----:B------:R-:W-:Y:S01]  /*73c0*/  R2UR UR59, R11 ;  /* 0x000000000b3b72ca */ /* 0x000fe200000e0000 */
[----:B------:R-:W-:Y:S01]  /*73d0*/  VIADD R11, R7, 0x180 ;  /* 0x00000180070b7836 */ /* 0x000fe20000000000 */
[----:B------:R-:W-:Y:S01]  /*73e0*/  R2UR UR58, R10 ;  /* 0x000000000a3a72ca */ /* 0x000fe200000e0000 */
[----:B------:R-:W-:Y:S01]  /*73f0*/  VIADD R10, R5, 0x180 ;  /* 0x00000180050a7836 */ /* 0x000fe20000000000 */
        /* <DEDUP_REMOVED lines=8> */
[----:B------:R-:W-:Y:S01]  /*7480*/  UMOV UR58, UR5 ;  /* 0x00000005003a7c82 */ /* 0x000fe20008000000 */
[----:B------:R-:W-:Y:S01]  /*7490*/  R2UR UR5, R7 ;  /* 0x00000000070572ca */ /* 0x000fe200000e0000 */
[----:B------:R-:W-:Y:S01]  /*74a0*/  UMOV UR56, UR4 ;  /* 0x0000000400387c82 */ /* 0x000fe20008000000 */
        /* <DEDUP_REMOVED lines=52> */
[----:B----4-:R-:W-:Y:S02]  /*77f0*/  LEA.HI.X.SX32 R7, R7, R235, 0x1, P1 ;  /* 0x000000eb07077211 */ /* 0x010fe400008f0eff */
        /* <DEDUP_REMOVED lines=65> */
[----:B------:R-:W-:Y:S01]  /*7c10*/  UMOV UR7, 0x40 ;  /* 0x0000004000077882 */ /* 0x000fe20000000000 */
        /* <DEDUP_REMOVED lines=53> */
[----:B------:R-:W-:Y:S01]  /*7f70*/  HGMMA.64x16x16.F32.BF16 R136, gdesc[UR44].tnspA.tnspB, R136 ;  /* 0x602000002c8879f0 */ /* 0x000fe20008701888 */
[----:B------:R-:W-:Y:S01]  /*7f80*/  IMAD.U32 R222, RZ, RZ, UR10 ;  /* 0x0000000affde7e24 */ /* 0x000fe2000f8e00ff */
[----:B------:R-:W-:Y:S01]  /*7f90*/  UMOV UR48, UR44 ;  /* 0x0000002c00307c82 */ /* 0x000fe20008000000 */
        /* <DEDUP_REMOVED lines=15> */
[----:B------:R1:W-:Y:S01]  /*8090*/  REDG.E.ADD.F32x4.FTZ.RN.STRONG.GPU desc[UR56][R6.64+0x1800], R36 ;  /* 0x00180024060079a6 */ /* 0x0003e2000c10f7b8 */
[----:B------:R-:W-:-:S02]  /*80a0*/  VIADD R25, R232, 0x100 ;  /* 0x00000100e8197836 */ /* 0x000fc40000000000 */
[----:B------:R-:W-:Y:S01]  /*80b0*/  R2UR UR26, R26 ;  /* 0x000000001a1a72ca */ /* 0x000fe200000e0000 */
[----:B------:R-:W-:Y:S01]  /*80c0*/  IMAD.U32 R226, RZ, RZ, UR10 ;  /* 0x0000000affe27e24 */ /* 0x000fe2000f8e00ff */
[----:B------:R-:W-:Y:S01]  /*80d0*/  UMOV UR5, 0x40000040 ;  /* 0x4000004000057882 */ /* 0x000fe20000000000 */
[----:B------:R-:W-:Y:S01]  /*80e0*/  HGMMA.64x16x16.F32.BF16 R168, gdesc[UR48].tnspA.tnspB, R168 ;  /* 0x6020000030a879f0 */ /* 0x000fe200087018a8 */
[----:B------:R-:W-:Y:S01]  /*80f0*/  R2UR UR24, R25 ;  /* 0x00000000191872ca */ /* 0x000fe200000e0000 */
[C---:B------:R-:W-:Y:S01]  /*8100*/  VIADD R25, R24.reuse, 0x120 ;  /* 0x0000012018197836 */ /* 0x040fe20000000000 */
[----:B------:R1:W-:Y:S04]  /*8110*/  REDG.E.ADD.F32x4.FTZ.RN.STRONG.GPU desc[UR56][R6.64+0x2000], R40 ;  /* 0x00200028060079a6 */ /* 0x0003e8000c10f7b8 */
[----:B------:R-:W-:Y:S01]  /*8120*/  R2UR UR38, R25 ;  /* 0x00000000192672ca */ /* 0x000fe200000e0000 */
[----:B------:R-:W-:-:S02]  /*8130*/  VIADD R25, R24, 0x1a0 ;  /* 0x000001a018197836 */ /* 0x000fc40000000000 */
[C---:B------:R-:W-:Y:S01]  /*8140*/  VIADD R26, R24.reuse, 0xa0 ;  /* 0x000000a0181a7836 */ /* 0x040fe20000000000 */
[----:B------:R-:W-:Y:S01]  /*8150*/  UMOV UR21, UR5 ;  /* 0x0000000500157c82 */ /* 0x000fe20008000000 */
[----:B------:R-:W-:Y:S01]  /*8160*/  UMOV UR17, UR5 ;  /* 0x0000000500117c82 */ /* 0x000fe20008000000 */
[----:B------:R-:W-:Y:S01]  /*8170*/  R2UR UR34, R25 ;  /* 0x00000000192272ca */ /* 0x000fe200000e0000 */
[----:B------:R-:W-:Y:S01]  /*8180*/  VIADD R25, R24, 0x220 ;  /* 0x0000022018197836 */ /* 0x000fe20000000000 */
[----:B------:R-:W-:Y:S01]  /*8190*/  R2UR UR42, R26 ;  /* 0x000000001a2a72ca */ /* 0x000fe200000e0000 */
[----:B------:R-:W-:Y:S01]  /*81a0*/  UMOV UR40, UR24 ;  /* 0x0000001800287c82 */ /* 0x000fe20008000000 */
[----:B------:R-:W-:Y:S01]  /*81b0*/  UMOV UR36, UR24 ;  /* 0x0000001800247c82 */ /* 0x000fe20008000000 */
[----:B------:R-:W-:Y:S01]  /*81c0*/  UMOV UR32, UR24 ;  /* 0x0000001800207c82 */ /* 0x000fe20008000000 */
[----:B------:R-:W-:Y:S01]  /*81d0*/  R2UR UR30, R25 ;  /* 0x00000000191e72ca */ /* 0x000fe200000e0000 */
[----:B------:R-:W-:Y:S01]  /*81e0*/  UMOV UR28, UR24 ;  /* 0x00000018001c7c82 */ /* 0x000fe20008000000 */
[----:B------:R-:W-:Y:S01]  /*81f0*/  HGMMA.64x16x16.F32.BF16 R136, gdesc[UR24].tnspA.tnspB, R136 ;  /* 0x60200000188879f0 */ /* 0x000fe20008701888 */
[----:B------:R-:W-:Y:S01]  /*8200*/  IMAD.U32 R227, RZ, RZ, UR11 ;  /* 0x0000000bffe37e24 */ /* 0x000fe2000f8e00ff */
[----:B------:R-:W-:Y:S01]  /*8210*/  UMOV UR13, UR5 ;  /* 0x00000005000d7c82 */ /* 0x000fe20008000000 */
[----:B------:R-:W-:-:S04]  /*8220*/  UMOV UR9, UR5 ;  /* 0x0000000500097c82 */ /* 0x000fc80008000000 */
[----:B------:R-:W-:Y:S01]  /*8230*/  HGMMA.64x16x16.F32.BF16 R144, gdesc[UR40].tnspA.tnspB, R144 ;  /* 0x60200000289079f0 */ /* 0x000fe20008701890 */
[----:B------:R1:W-:Y:S01]  /*8240*/  REDG.E.ADD.F32x4.FTZ.RN.STRONG.GPU desc[UR56][R6.64+0x2800], R44 ;  /* 0x0028002c060079a6 */ /* 0x0003e2000c10f7b8 */
[----:B------:R-:W-:Y:S02]  /*8250*/  VIADD R25, R232, 0x180 ;  /* 0x00000180e8197836 */ /* 0x000fe40000000000 */
[----:B------:R-:W-:Y:S01]  /*8260*/  VIADD R26, R24, 0x30 ;  /* 0x00000030181a7836 */ /* 0x000fe20000000000 */
[----:B------:R-:W-:Y:S01]  /*8270*/  UMOV UR11, 0x40 ;  /* 0x00000040000b7882 */ /* 0x000fe20000000000 */
[----:B------:R-:W-:Y:S01]  /*8280*/  HGMMA.64x16x16.F32.BF16 R152, gdesc[UR36].tnspA.tnspB, R152 ;  /* 0x60200000249879f0 */ /* 0x000fe20008701898 */
[----:B------:R1:W-:Y:S01]  /*8290*/  REDG.E.ADD.F32x4.FTZ.RN.STRONG.GPU desc[UR56][R6.64+0x3000], R48 ;  /* 0x00300030060079a6 */ /* 0x0003e2000c10f7b8 */
[----:B------:R-:W-:Y:S02]  /*82a0*/  R2UR UR4, R25 ;  /* 0x00000000190472ca */ /* 0x000fe400000e0000 */
[----:B------:R-:W-:Y:S01]  /*82b0*/  HGMMA.64x16x16.F32.BF16 R160, gdesc[UR32].tnspA.tnspB, R160 ;  /* 0x6020000020a079f0 */ /* 0x000fe200087018a0 */
[----:B------:R-:W-:Y:S01]  /*82c0*/  R2UR UR6, R26 ;  /* 0x000000001a0672ca */ /* 0x000fe200000e0000 */
[----:B------:R1:W-:Y:S01]  /*82d0*/  REDG.E.ADD.F32x4.FTZ.RN.STRONG.GPU desc[UR56][R6.64+0x3800], R52 ;  /* 0x00380034060079a6 */ /* 0x0003e2000c10f7b8 */
[----:B------:R-:W-:-:S02]  /*82e0*/  VIADD R25, R24, 0x130 ;  /* 0x0000013018197836 */ /* 0x000fc40000000000 */
[C---:B------:R-:W-:Y:S01]  /*82f0*/  VIADD R26, R24.reuse, 0xb0 ;  /* 0x000000b0181a7836 */ /* 0x040fe20000000000 */
[----:B------:R-:W-:Y:S02]  /*8300*/  HGMMA.64x16x16.F32.BF16 R168, gdesc[UR28].tnspA.tnspB, R168 ;  /* 0x602000001ca879f0 */ /* 0x000fe400087018a8 */
[----:B------:R-:W-:Y:S01]  /*8310*/  R2UR UR18, R25 ;  /* 0x00000000191272ca */ /* 0x000fe200000e0000 */
[----:B------:R-:W-:Y:S01]  /*8320*/  VIADD R25, R24, 0x1b0 ;  /* 0x000001b018197836 */ /* 0x000fe20000000000 */
[----:B------:R-:W-:Y:S01]  /*8330*/  R2UR UR22, R26 ;  /* 0x000000001a1672ca */ /* 0x000fe200000e0000 */
[----:B------:R-:W-:Y:S01]  /*8340*/  VIADD R24, R24, 0x230 ;  /* 0x0000023018187836 */ /* 0x000fe20000000000 */
[----:B------:R-:W-:Y:S01]  /*8350*/  UMOV UR20, UR4 ;  /* 0x0000000400147c82 */ /* 0x000fe20008000000 */
[----:B------:R-:W-:Y:S01]  /*8360*/  UMOV UR16, UR4 ;  /* 0x0000000400107c82 */ /* 0x000fe20008000000 */
[----:B------:R-:W-:Y:S01]  /*8370*/  R2UR UR14, R25 ;  /* 0x00000000190e72ca */ /* 0x000fe200000e0000 */
[----:B------:R-:W-:Y:S01]  /*8380*/  UMOV UR12, UR4 ;  /* 0x00000004000c7c82 */ /* 0x000fe20008000000 */
[----:B------:R-:W-:Y:S01]  /*8390*/  R2UR UR10, R24 ;  /* 0x00000000180a72ca */ /* 0x000fe200000e0000 */
[----:B------:R-:W-:Y:S01]  /*83a0*/  UMOV UR8, UR4 ;  /* 0x0000000400087c82 */ /* 0x000fe20008000000 */
[----:B------:R-:W-:Y:S05]  /*83b0*/  HGMMA.64x16x16.F32.BF16 R136, gdesc[UR4].tnspA.tnspB, R136 ;  /* 0x60200000048879f0 */ /* 0x000fea0008701888 */
[----:B------:R-:W-:Y:S04]  /*83c0*/  HGMMA.64x16x16.F32.BF16 R144, gdesc[UR20].tnspA.tnspB, R144 ;  /* 0x60200000149079f0 */ /* 0x000fe80008701890 */
[----:B------:R-:W-:Y:S04]  /*83d0*/  HGMMA.64x16x16.F32.BF16 R152, gdesc[UR16].tnspA.tnspB, R152 ;  /* 0x60200000109879f0 */ /* 0x000fe80008701898 */
[----:B------:R-:W-:Y:S04]  /*83e0*/  HGMMA.64x16x16.F32.BF16 R160, gdesc[UR12].tnspA.tnspB, R160 ;  /* 0x602000000ca079f0 */ /* 0x000fe800087018a0 */
[----:B------:R-:W-:Y:S03]  /*83f0*/  HGMMA.64x16x16.F32.BF16 R168, gdesc[UR8].tnspA.tnspB, R168, gsb0 ;  /* 0x6020000008a879f0 */ /* 0x000fe600080018a8 */
[----:B------:R-:W-:-:S02]  /*8400*/  WARPGROUP.DEPBAR.LE gsb0, 0x1 ;  /* 0x00008000000079c5 */ /* 0x000fc40000010100 */
[----:B-1----:R-:W-:Y:S05]  /*8410*/  @!P0 BRA `(.L_x_1013) ;  /* 0x0000000000048947 */ /* 0x002fea0003800000 */
[----:B------:R-:W-:Y:S01]  /*8420*/  BPT.TRAP 0x1 ;  /* 0x000000040000795c */ /* 0x000fe20000300000 */
.L_x_1013:
        /* <DEDUP_REMOVED lines=112> */
.L_x_1014:
[----:B------:R-:W-:Y:S01]  /*8b30*/  VIADD R3, R3, 0x1 ;  /* 0x0000000103037836 */ /* 0x000fe20000000000 */
[----:B------:R-:W-:Y:S01]  /*8b40*/  ULOP3.LUT UR60, UR60, 0x1, URZ, 0x3c, !UPT ;  /* 0x000000013c3c7892 */ /* 0x000fe2000f8e3c3f */
        /* <DEDUP_REMOVED lines=92> */
.L_x_1002:
[----:B------:R-:W-:Y:S05]  /*9110*/  @P0 BRA `(.L_x_998) ;  /* 0x0000002c00a40947 */ /* 0x000fea0003800000 */
[----:B------:R-:W3:Y:S01]  /*9120*/  LDL.LU R7, [R1+0x10] ;  /* 0x0000100001077983 */ /* 0x000ee20000300800 */
[----:B------:R-:W1:Y:S03]  /*9130*/  LDC.64 R2, c[0x0][0x878] ;  /* 0x00021e00ff027b82 */ /* 0x000e660000000a00 */
[----:B------:R-:W4:Y:S04]  /*9140*/  LDL.LU R23, [R1+0xc] ;  /* 0x00000c0001177983 */ /* 0x000f280000300800 */
[----:B------:R-:W5:Y:S01]  /*9150*/  LDL.LU R22, [R1+0x8] ;  /* 0x0000080001167983 */ /* 0x000f620000300800 */
[----:B------:R-:W-:Y:S01]  /*9160*/  ULDC.64 UR4, c[0x0][0x208] ;  /* 0x0000820000047ab9 */ /* 0x000fe20000000a00 */
[----:B------:R-:W5:Y:S01]  /*9170*/  LDC R0, c[0x0][0x850] ;  /* 0x00021400ff007b82 */ /* 0x000f620000000800 */
[----:B------:R-:W5:Y:S07]  /*9180*/  S2R R20, SR_TID.X ;  /* 0x0000000000147919 */ /* 0x000f6e0000002100 */
[----:B------:R-:W3:Y:S01]  /*9190*/  LDC.64 R10, c[0x0][0x840] ;  /* 0x00021000ff0a7b82 */ /* 0x000ee20000000a00 */
[----:B-1----:R-:W-:-:S07]  /*91a0*/  ISETP.NE.U32.AND P0, PT, R2, RZ, PT ;  /* 0x000000ff0200720c */ /* 0x002fce0003f05070 */
[----:B------:R-:W1:Y:S01]  /*91b0*/  LDC.64 R8, c[0x0][0x818] ;  /* 0x00020600ff087b82 */ /* 0x000e620000000a00 */
[----:B------:R-:W-:-:S07]  /*91c0*/  ISETP.NE.AND.EX P0, PT, R3, RZ, PT, P0 ;  /* 0x000000ff0300720c */ /* 0x000fce0003f05300 */
[----:B------:R-:W1:Y:S08]  /*91d0*/  LDC.64 R12, c[0x0][0x820] ;  /* 0x00020800ff0c7b82 */ /* 0x000e700000000a00 */
[----:B------:R-:W5:Y:S08]  /*91e0*/  @P0 LDC.64 R2, c[0x0][0x878] ;  /* 0x00021e00ff020b82 */ /* 0x000f700000000a00 */
[----:B------:R-:W1:Y:S08]  /*91f0*/  LDC.64 R14, c[0x0][0x848] ;  /* 0x00021200ff0e7b82 */ /* 0x000e700000000a00 */
[----:B--2---:R-:W2:Y:S08]  /*9200*/  LDC.64 R16, c[0x0][0x800] ;  /* 0x00020000ff107b82 */ /* 0x004eb00000000a00 */
[----:B------:R-:W2:Y:S01]  /*9210*/  LDC.64 R18, c[0x0][0x828] ;  /* 0x00020a00ff127b82 */ /* 0x000ea20000000a00 */
[----:B-----5:R-:W-:-:S06]  /*9220*/  @P0 IMAD.WIDE R2, R22, 0x4, R2 ;  /* 0x0000000416020825 */ /* 0x020fcc00078e0202 */
[----:B------:R5:W2:Y:S01]  /*9230*/  @P0 LDG.E R2, desc[UR4][R2.64] ;  /* 0x0000000402020981 */ /* 0x000aa2000c1e1900 */
[----:B------:R-:W-:Y:S01]  /*9240*/  VIADD R21, R20, 0xffffff80 ;  /* 0xffffff8014157836 */ /* 0x000fe20000000000 */
[----:B------:R-:W1:Y:S08]  /*9250*/  S2UR UR5, SR_CgaCtaId ;  /* 0x00000000000579c3 */ /* 0x000e700000008800 */
[----:B------:R-:W-:Y:S01]  /*9260*/  BAR.SYNC.DEFER_BLOCKING 0x1, 0x100 ;  /* 0x0044000000007b1d */ /* 0x000fe20000010000 */
[----:B------:R-:W-:-:S02]  /*9270*/  ISETP.NE.AND P1, PT, R0, 0x1, PT ;  /* 0x000000010000780c */ /* 0x000fc40003f25270 */
[----:B------:R-:W-:-:S03]  /*9280*/  SHF.R.S32.HI R0, RZ, 0x1f, R21 ;  /* 0x0000001fff007819 */ /* 0x000fc60000011415 */
[----:B------:R-:W-:Y:S01]  /*9290*/  UMOV UR4, 0x400 ;  /* 0x0000040000047882 */ /* 0x000fe20000000000 */
[----:B------:R-:W-:Y:S01]  /*92a0*/  LEA.HI R6, R0, R21, RZ, 0x7 ;  /* 0x0000001500067211 */ /* 0x000fe200078f38ff */
[----:B------:R-:W-:Y:S03]  /*92b0*/  BSSY B1, `(.L_x_1016) ;  /* 0x0000055000017945 */ /* 0x000fe60003800000 */
[----:B------:R-:W-:Y:S02]  /*92c0*/  LOP3.LUT R0, R6, 0x3fffff80, RZ, 0xc0, !PT ;  /* 0x3fffff8006007812 */ /* 0x000fe400078ec0ff */
[----:B-----5:R-:W-:Y:S01]  /*92d0*/  SHF.R.S32.HI R3, RZ, 0x7, R6 ;  /* 0x00000007ff037819 */ /* 0x020fe20000011406 */
[----:B------:R-:W4:Y:S02]  /*92e0*/  @P1 LDC R4, c[0x0][0x854] ;  /* 0x00021500ff041b82 */ /* 0x000f240000000800 */
[----:B------:R-:W-:-:S04]  /*92f0*/  IMAD.IADD R0, R21, 0x1, -R0 ;  /* 0x0000000115007824 */ /* 0x000fc800078e0a00 */
[----:B------:R-:W-:Y:S02]  /*9300*/  IMAD R0, R3, 0xa00, R0 ;  /* 0x00000a0003007824 */ /* 0x000fe400078e0200 */
[----:B------:R-:W5:Y:S01]  /*9310*/  @P1 LDC R5, c[0x0][0x858] ;  /* 0x00021600ff051b82 */ /* 0x000f620000000800 */
[----:B-1----:R-:W-:Y:S01]  /*9320*/  ULEA UR4, UR5, UR4, 0x18 ;  /* 0x0000000405047291 */ /* 0x002fe2000f8ec03f */
[----:B------:R-:W-:-:S05]  /*9330*/  IMAD.SHL.U32 R3, R0, 0x4, RZ ;  /* 0x0000000400037824 */ /* 0x000fca00078e00ff */
[----:B------:R-:W-:-:S05]  /*9340*/  LEA R6, R3, UR4, 0x2 ;  /* 0x0000000403067c11 */ /* 0x000fca000f8e10ff */
[----:B------:R1:W-:Y:S01]  /*9350*/  STS.128 [R6], R56 ;  /* 0x0000003806007388 */ /* 0x0003e20000000c00 */
[----:B----4-:R-:W-:-:S03]  /*9360*/  @P1 IMAD.HI.U32 R0, R23, R4, RZ ;  /* 0x0000000417001227 */ /* 0x010fc600078e00ff */
[----:B------:R1:W-:Y:S04]  /*9370*/  STS.128 [R6+0x800], R60 ;  /* 0x0008003c06007388 */ /* 0x0003e80000000c00 */
[----:B------:R1:W-:Y:S01]  /*9380*/  STS.128 [R6+0x1000], R96 ;  /* 0x0010006006007388 */ /* 0x0003e20000000c00 */
[----:B-----5:R-:W-:Y:S01]  /*9390*/  @P1 SHF.R.U32.HI R23, RZ, R5, R0 ;  /* 0x00000005ff171219 */ /* 0x020fe20000011600 */
[----:B---3--:R-:W-:Y:S02]  /*93a0*/  IMAD R5, R7, 0x5000, RZ ;  /* 0x0000500007057824 */ /* 0x008fe400078e02ff */
[----:B------:R1:W-:Y:S01]  /*93b0*/  STS.128 [R6+0x1800], R100 ;  /* 0x0018006406007388 */ /* 0x0003e20000000c00 */
[----:B------:R-:W-:-:S03]  /*93c0*/  SHF.R.S32.HI R7, RZ, 0x1f, R23 ;  /* 0x0000001fff077819 */ /* 0x000fc60000011417 */
[----:B------:R1:W-:Y:S02]  /*93d0*/  @P1 STL [R1+0xc], R23 ;  /* 0x00000c1701001387 */ /* 0x0003e40000100800 */
[----:B------:R-:W-:Y:S02]  /*93e0*/  IMAD R0, R7, R8, RZ ;  /* 0x0000000807007224 */ /* 0x000fe400078e02ff */
[----:B------:R1:W-:Y:S02]  /*93f0*/  STS.128 [R6+0x2000], R64 ;  /* 0x0020004006007388 */ /* 0x0003e40000000c00 */
[----:B------:R-:W-:Y:S02]  /*9400*/  IMAD R9, R23, R9, R0 ;  /* 0x0000000917097224 */ /* 0x000fe400078e0200 */
        /* <DEDUP_REMOVED lines=22> */
[----:B------:R-:W-:-:S05]  /*9570*/  @P0 IMAD R2, R3, 0x5000, RZ ;  /* 0x0000500003020824 */ /* 0x000fca00078e02ff */
[----:B------:R-:W-:Y:S02]  /*9580*/  @P0 SHF.R.S32.HI R3, RZ, 0x1f, R2 ;  /* 0x0000001fff030819 */ /* 0x000fe40000011402 */
[----:B------:R-:W-:Y:S01]  /*9590*/  @!P0 CS2R R2, SRZ ;  /* 0x0000000000028805 */ /* 0x000fe2000001ff00 */
[----:B---3--:R-:W-:Y:S05]  /*95a0*/  BAR.SYNC.DEFER_BLOCKING 0x1, 0x100 ;  /* 0x0044000000007b1d */ /* 0x008fea0000010000 */
[----:B------:R-:W-:Y:S01]  /*95b0*/  IADD3 R4, P1, R5, R2, RZ ;  /* 0x0000000205047210 */ /* 0x000fe20007f3e0ff */
[----:B------:R-:W-:Y:S01]  /*95c0*/  IMAD R2, R7, R10, RZ ;  /* 0x0000000a07027224 */ /* 0x000fe200078e02ff */
[----:B------:R-:W-:-:S02]  /*95d0*/  SEL R7, R22, RZ, !P0 ;  /* 0x000000ff16077207 */ /* 0x000fc40004000000 */
[----:B------:R-:W-:Y:S01]  /*95e0*/  LEA.HI.X.SX32 R5, R5, R3, 0x1, P1 ;  /* 0x0000000305057211 */ /* 0x000fe200008f0eff */
[C---:B------:R-:W-:Y:S02]  /*95f0*/  IMAD R11, R23.reuse, R11, R2 ;  /* 0x0000000b170b7224 */ /* 0x040fe400078e0202 */
[----:B------:R-:W-:-:S04]  /*9600*/  IMAD.WIDE.U32 R2, R23, R8, R4 ;  /* 0x0000000817027225 */ /* 0x000fc800078e0004 */
[----:B------:R-:W-:Y:S01]  /*9610*/  IMAD.IADD R3, R3, 0x1, R9 ;  /* 0x0000000103037824 */ /* 0x000fe200078e0209 */
[----:B------:R-:W-:Y:S01]  /*9620*/  SEL R9, R0, RZ, !P0 ;  /* 0x000000ff00097207 */ /* 0x000fe20004000000 */
[----:B------:R-:W-:Y:S01]  /*9630*/  IMAD.WIDE.U32 R4, R23, R10, R4 ;  /* 0x0000000a17047225 */ /* 0x000fe200078e0004 */
[----:B------:R-:W-:-:S03]  /*9640*/  ISETP.NE.AND P0, PT, R21, RZ, PT ;  /* 0x000000ff1500720c */ /* 0x000fc60003f05270 */
[----:B------:R-:W-:Y:S02]  /*9650*/  IMAD.IADD R5, R5, 0x1, R11 ;  /* 0x0000000105057824 */ /* 0x000fe400078e020b */
[C---:B------:R-:W-:Y:S02]  /*9660*/  IMAD R0, R9.reuse, R12, RZ ;  /* 0x0000000c09007224 */ /* 0x040fe400078e02ff */
[----:B------:R-:W-:Y:S02]  /*9670*/  IMAD R8, R9, R14, RZ ;  /* 0x0000000e09087224 */ /* 0x000fe400078e02ff */
        /* <DEDUP_REMOVED lines=17> */
.L_x_1018:
[----:B------:R-:W-:Y:S01]  /*9790*/  @P0 ELECT P1, URZ, PT ;  /* 0x00000000003f082f */ /* 0x000fe20003820000 */
[----:B------:R1:W-:-:S12]  /*97a0*/  UBLKRED.G.S.ADD.F32.RN [UR6], [UR4], UR5, desc[UR8] ;  /* 0x00000806040073bb */ /* 0x0003d800080a1405 */
[----:B------:R-:W-:Y:S02]  /*97b0*/  @P1 PLOP3.LUT P0, PT, P1, PT, PT, 0x8, 0x0 ;  /* 0x000000000000181c */ /* 0x000fe40000f0e170 */
[----:B------:R-:W-:-:S11]  /*97c0*/  PLOP3.LUT P1, PT, PT, PT, PT, 0x8, 0x0 ;  /* 0x000000000000781c */ /* 0x000fd60003f2e170 */
[----:B-1----:R-:W-:Y:S05]  /*97d0*/  @P0 BRA.U.ANY `(.L_x_1018) ;  /* 0xfffffffd00ec0947 */ /* 0x002fea000393ffff */
[----:B------:R0:W-:Y:S01]  /*97e0*/  UTMACMDFLUSH ;  /* 0x00000000000079b7 */ /* 0x0001e20000000000 */
[----:B------:R-:W-:-:S04]  /*97f0*/  DEPBAR.LE SB0, 0x0 ;  /* 0x000080000000791a */ /* 0x000fc80000000000 */
.L_x_1017:
[----:B------:R-:W-:Y:S05]  /*9800*/  BSYNC B1 ;  /* 0x0000000000017941 */ /* 0x000fea0003800000 */
.L_x_1016:
        /* <DEDUP_REMOVED lines=26> */
[----:B------:R-:W-:Y:S01]  /*99b0*/  R2UR UR6, R16 ;  /* 0x00000000100672ca */ /* 0x000fe200000e0000 */
[----:B------:R-:W-:Y:S01]  /*99c0*/  UMOV UR5, 0x1400 ;  /* 0x0000140000057882 */ /* 0x000fe20000000000 */
[----:B------:R-:W-:Y:S01]  /*99d0*/  R2UR UR7, R3 ;  /* 0x00000000030772ca */ /* 0x000fe200000e0000 */
[----:B------:R-:W-:Y:S01]  /*99e0*/  UMOV UR8, 0x0 ;  /* 0x0000000000087882 */ /* 0x000fe20000000000 */
[----:B------:R-:W-:Y:S01]  /*99f0*/  PLOP3.LUT P0, PT, PT, PT, PT, 0x80, 0x0 ;  /* 0x000000000000781c */ /* 0x000fe20003f0f070 */
[----:B------:R-:W-:-:S12]  /*9a00*/  UMOV UR9, 0x14f00000 ;  /* 0x14f0000000097882 */ /* 0x000fd80000000000 */
.L_x_1019:
[----:B------:R-:W-:Y:S01]  /*9a10*/  @P0 ELECT P1, URZ, PT ;  /* 0x00000000003f082f */ /* 0x000fe20003820000 */
[----:B------:R2:W-:-:S12]  /*9a20*/  UBLKRED.G.S.ADD.F32.RN [UR6], [UR4], UR5, desc[UR8] ;  /* 0x00000806040073bb */ /* 0x0005d800080a1405 */
[----:B------:R-:W-:Y:S02]  /*9a30*/  @P1 PLOP3.LUT P0, PT, P1, PT, PT, 0x8, 0x0 ;  /* 0x000000000000181c */ /* 0x000fe40000f0e170 */
[----:B------:R-:W-:-:S11]  /*9a40*/  PLOP3.LUT P1, PT, PT, PT, PT, 0x8, 0x0 ;  /* 0x000000000000781c */ /* 0x000fd60003f2e170 */
[----:B--2---:R-:W-:Y:S05]  /*9a50*/  @P0 BRA.U.ANY `(.L_x_1019) ;  /* 0xfffffffd00ec0947 */ /* 0x004fea000393ffff */
[----:B------:R0:W-:Y:S01]  /*9a60*/  UTMACMDFLUSH ;  /* 0x00000000000079b7 */ /* 0x0001e20000000000 */
[----:B------:R-:W-:-:S04]  /*9a70*/  DEPBAR.LE SB0, 0x0 ;  /* 0x000080000000791a */ /* 0x000fc80000000000 */
[----:B------:R-:W-:Y:S05]  /*9a80*/  BRA `(.L_x_998) ;  /* 0x0000002400487947 */ /* 0x000fea0003800000 */
.L_x_991:
        /* <DEDUP_REMOVED lines=8> */
[----:B------:R-:W-:-:S11]  /*9b10*/  UISETP.NE.AND UP0, UPT, UR9, 0x1, UPT ;  /* 0x000000010900788c */ /* 0x000fd6000bf05270 */
[----:B------:R-:W-:Y:S01]  /*9b20*/  @UP0 ULDC UR4, c[0x0][0x8dc] ;  /* 0x0002370000040ab9 */ /* 0x000fe20000000800 */
[----:B------:R-:W-:Y:S01]  /*9b30*/  @UP0 ULDC UR7, c[0x0][0x8e0] ;  /* 0x0002380000070ab9 */ /* 0x000fe20000000800 */
[----:B-1----:R-:W-:Y:S02]  /*9b40*/  UIMAD.WIDE.U32 UR4, UR6, UR4, URZ ;  /* 0x00000004060472a5 */ /* 0x002fe4000f8e003f */
        /* <DEDUP_REMOVED lines=16> */
.L_x_1020:
[----:B------:R-:W-:Y:S01]  /*9c50*/  ULDC UR5, c[0x0][0x8cc] ;  /* 0x0002330000057ab9 */ /* 0x000fe20000000800 */
[----:B------:R-:W-:Y:S01]  /*9c60*/  UMOV UR4, UR9 ;  /* 0x0000000900047c82 */ /* 0x000fe20008000000 */
[----:B------:R-:W-:-:S11]  /*9c70*/  UISETP.NE.AND UP0, UPT, UR5, 0x1, UPT ;  /* 0x000000010500788c */ /* 0x000fd6000bf05270 */
[----:B------:R-:W-:Y:S02]  /*9c80*/  @UP0 ULDC.64 UR10, c[0x0][0x8d0] ;  /* 0x00023400000a0ab9 */ /* 0x000fe40000000a00 */
[----:B------:R-:W-:-:S04]  /*9c90*/  UIMAD.WIDE.U32 UR6, UR9, UR10, URZ ;  /* 0x0000000a090672a5 */ /* 0x000fc8000f8e003f */
[----:B------:R-:W-:-:S04]  /*9ca0*/  @UP0 USHF.R.U32.HI UR4, URZ, UR11, UR7 ;  /* 0x0000000b3f040299 */ /* 0x000fc80008011607 */
[----:B------:R-:W-:-:S12]  /*9cb0*/  UIMAD UR5, UR4, UR5, URZ ;  /* 0x00000005040572a4 */ /* 0x000fd8000f8e023f */
.L_x_1021:
        /* <DEDUP_REMOVED lines=24> */
.L_x_1022:
        /* <DEDUP_REMOVED lines=15> */
.L_x_1024:
[----:B------:R-:W-:-:S05]  /*9f30*/  ULDC UR5, c[0x0][0x8f4] ;  /* 0x00023d0000057ab9 */ /* 0x000fca0000000800 */
.L_x_1023:
        /* <DEDUP_REMOVED lines=34> */
[----:B-1----:R-:W-:Y:S02]  /*a160*/  IMAD.U32 R2, RZ, RZ, UR12 ;  /* 0x0000000cff027e24 */ /* 0x002fe4000f8e00ff */
[----:B------:R-:W-:-:S05]  /*a170*/  IMAD.U32 R3, RZ, RZ, UR13 ;  /* 0x0000000dff037e24 */ /* 0x000fca000f8e00ff */
[----:B------:R1:W4:Y:S02]  /*a180*/  @P2 LDG.E R5, desc[UR16][R2.64] ;  /* 0x0000001002052981 */ /* 0x000324000c1e1900 */
[----:B-1----:R-:W-:Y:S02]  /*a190*/  IMAD.U32 R2, RZ, RZ, UR6 ;  /* 0x00000006ff027e24 */ /* 0x002fe4000f8e00ff */
        /* <DEDUP_REMOVED lines=27> */
.L_x_1026:
        /* <DEDUP_REMOVED lines=14> */
.L_x_1027:
        /* <DEDUP_REMOVED lines=9> */
.L_x_1028:
        /* <DEDUP_REMOVED lines=40> */
.L_x_1044:
[----:B------:R-:W-:Y:S01]  /*a740*/  ISETP.NE.AND P0, PT, R11, RZ, PT ;  /* 0x000000ff0b00720c */ /* 0x000fe20003f05270 */
[----:B------:R-:W-:Y:S02]  /*a750*/  IMAD.U32 R14, RZ, RZ, UR20 ;  /* 0x00000014ff0e7e24 */ /* 0x000fe4000f8e00ff */
[----:B------:R-:W-:-:S03]  /*a760*/  IMAD.MOV.U32 R4, RZ, RZ, 0x1 ;  /* 0x00000001ff047424 */ /* 0x000fc600078e00ff */
[----:B------:R-:W-:-:S07]  /*a770*/  SHF.R.S32.HI R14, RZ, 0x1f, R14 ;  /* 0x0000001fff0e7819 */ /* 0x000fce000001140e */
[----:B------:R-:W-:Y:S05]  /*a780*/  @P0 BRA `(.L_x_1030) ;  /* 0x0000000000140947 */ /* 0x000fea0003800000 */
[----:B------:R-:W-:Y:S01]  /*a790*/  LOP3.LUT P1, RZ, R21, 0x1f, RZ, 0xc0, !PT ;  /* 0x0000001f15ff7812 */ /* 0x000fe2000782c0ff */
[----:B-1----:R-:W-:-:S04]  /*a7a0*/  IMAD.MOV.U32 R3, RZ, RZ, 0x8100 ;  /* 0x00008100ff037424 */ /* 0x002fc800078e00ff */
[----:B------:R2:W-:Y:S08]  /*a7b0*/  SYNCS.ARRIVE.TRANS64 RZ, [R6+URZ+0x31810], R3 ;  /* 0x0318100306ff79a7 */ /* 0x0005f0000800003f */
[----:B------:R-:W-:Y:S05]  /*a7c0*/  @!P1 BRA `(.L_x_1030) ;  /* 0x0000000000049947 */ /* 0x000fea0003800000 */
[----:B------:R-:W-:Y:S01]  /*a7d0*/  BPT.TRAP 0x1 ;  /* 0x000000040000795c */ /* 0x000fe20000300000 */
.L_x_1030:
        /* <DEDUP_REMOVED lines=13> */
[----:B-12---:R-:W-:Y:S01]  /*a8b0*/  IMAD.MOV.U32 R3, RZ, RZ, 0x14000 ;  /* 0x00014000ff037424 */ /* 0x006fe200078e00ff */
        /* <DEDUP_REMOVED lines=140> */
.L_x_1036:
[----:B------:R-:W-:-:S04]  /*b180*/  SHF.L.U32 R5, R9, 0x1f, RZ ;  /* 0x0000001f09057819 */ /* 0x000fc800000006ff */
[----:B------:R-:W1:Y:S02]  /*b190*/  SYNCS.PHASECHK.TRANS64.TRYWAIT P1, [R6+URZ+0x31838], R5 ;  /* 0x03183805060075a7 */ /* 0x000e64000802017f */
[----:B-1----:R-:W-:Y:S05]  /*b1a0*/  @!P1 BRA `(.L_x_1032) ;  /* 0x0000000c00d89947 */ /* 0x002fea0003800000 */
.L_x_1045:
[----:B------:R-:W-:Y:S05]  /*b1b0*/  @P0 BRA `(.L_x_1033) ;  /* 0x0000000000140947 */ /* 0x000fea0003800000 */
[----:B------:R-:W-:Y:S01]  /*b1c0*/  ISETP.NE.AND P1, PT, R15, RZ, PT ;  /* 0x000000ff0f00720c */ /* 0x000fe20003f25270 */
[----:B-1----:R-:W-:-:S04]  /*b1d0*/  IMAD.MOV.U32 R5, RZ, RZ, 0x8100 ;  /* 0x00008100ff057424 */ /* 0x002fc800078e00ff */
[----:B------:R2:W-:Y:S08]  /*b1e0*/  SYNCS.ARRIVE.TRANS64 RZ, [R6+URZ+0x31830], R5 ;  /* 0x0318300506ff79a7 */ /* 0x0005f0000800003f */
[----:B------:R-:W-:Y:S05]  /*b1f0*/  @!P1 BRA `(.L_x_1033) ;  /* 0x0000000000049947 */ /* 0x000fea0003800000 */
[----:B------:R-:W-:Y:S01]  /*b200*/  BPT.TRAP 0x1 ;  /* 0x000000040000795c */ /* 0x000fe20000300000 */
.L_x_1033:
        /* <DEDUP_REMOVED lines=47> */
.L_x_1047:
[----:B------:R-:W-:Y:S01]  /*b500*/  LOP3.LUT R9, R9, 0x1, RZ, 0x3c, !PT ;  /* 0x0000000109097812 */ /* 0x000fe200078e3cff */
[----:B------:R-:W-:Y:S06]  /*b510*/  @P2 BRA `(.L_x_1035) ;  /* 0x0000000000142947 */ /* 0x000fec0003800000 */
[----:B------:R-:W-:Y:S01]  /*b520*/  ISETP.NE.AND P1, PT, R15, RZ, PT ;  /* 0x000000ff0f00720c */ /* 0x000fe20003f25270 */
[----:B-1----:R-:W-:-:S04]  /*b530*/  IMAD.MOV.U32 R2, RZ, RZ, 0x8100 ;  /* 0x00008100ff027424 */ /* 0x002fc800078e00ff */
[----:B------:R2:W-:Y:S08]  /*b540*/  SYNCS.ARRIVE.TRANS64 RZ, [R20+URZ+0x31810], R2 ;  /* 0x0318100214ff79a7 */ /* 0x0005f0000800003f */
[----:B------:R-:W-:Y:S05]  /*b550*/  @!P1 BRA `(.L_x_1035) ;  /* 0x0000000000049947 */ /* 0x000fea0003800000 */
[----:B------:R-:W-:Y:S01]  /*b560*/  BPT.TRAP 0x1 ;  /* 0x000000040000795c */ /* 0x000fe20000300000 */
.L_x_1035:
        /* <DEDUP_REMOVED lines=53> */
.L_x_1031:
[----:B------:R-:W-:Y:S01]  /*b8c0*/  SHF.L.U32 R15, R9, 0x1f, RZ ;  /* 0x0000001f090f7819 */ /* 0x000fe200000006ff */
[----:B------:R-:W1:Y:S01]  /*b8d0*/  LDC.64 R12, c[0x0][0x730] ;  /* 0x0001cc00ff0c7b82 */ /* 0x000e620000000a00 */
[----:B------:R-:W-:Y:S02]  /*b8e0*/  IMAD.U32 R16, RZ, RZ, UR38 ;  /* 0x00000026ff107e24 */ /* 0x000fe4000f8e00ff */
[----:B------:R-:W-:Y:S02]  /*b8f0*/  IMAD.U32 R2, RZ, RZ, UR38 ;  /* 0x00000026ff027e24 */ /* 0x000fe4000f8e00ff */
[----:B------:R-:W-:Y:S02]  /*b900*/  IMAD.U32 R3, RZ, RZ, UR39 ;  /* 0x00000027ff037e24 */ /* 0x000fe4000f8e00ff */
[----:B------:R-:W-:Y:S01]  /*b910*/  IMAD.MOV.U32 R2, RZ, RZ, R16 ;  /* 0x000000ffff027224 */ /* 0x000fe200078e0010 */
        /* <DEDUP_REMOVED lines=11> */
.L_x_1048:
[----:B------:R-:W-:Y:S01]  /*b9d0*/  IMAD.IADD R10, R11, 0x1, R3 ;  /* 0x000000010b0a7824 */ /* 0x000fe200078e0203 */
[----:B------:R-:W-:Y:S06]  /*b9e0*/  @P0 BRA `(.L_x_1038) ;  /* 0x0000000000140947 */ /* 0x000fec0003800000 */
[----:B------:R-:W-:Y:S01]  /*b9f0*/  LOP3.LUT P0, RZ, R21, 0x1f, RZ, 0xc0, !PT ;  /* 0x0000001f15ff7812 */ /* 0x000fe2000780c0ff */
[----:B------:R-:W-:-:S04]  /*ba00*/  IMAD.MOV.U32 R11, RZ, RZ, 0x8100 ;  /* 0x00008100ff0b7424 */ /* 0x000fc800078e00ff */
[----:B------:R2:W-:Y:S08]  /*ba10*/  SYNCS.ARRIVE.TRANS64 RZ, [R6+URZ+0x31830], R11 ;  /* 0x0318300b06ff79a7 */ /* 0x0005f0000800003f */
[----:B------:R-:W-:Y:S05]  /*ba20*/  @!P0 BRA `(.L_x_1038) ;  /* 0x0000000000048947 */ /* 0x000fea0003800000 */
[----:B------:R-:W-:Y:S01]  /*ba30*/  BPT.TRAP 0x1 ;  /* 0x000000040000795c */ /* 0x000fe20000300000 */
.L_x_1038:
        /* <DEDUP_REMOVED lines=53> */
.L_x_1025:
[----:B------:R-:W-:Y:S05]  /*bd90*/  WARPSYNC.ALL ;  /* 0x0000000000007948 */ /* 0x000fea0003800000 */
[----:B------:R-:W-:-:S13]  /*bda0*/  ELECT P0, URZ, PT ;  /* 0x00000000003f782f */ /* 0x000fda0003800000 */
[----:B------:R-:W-:Y:S05]  /*bdb0*/  @!P0 BRA `(.L_x_998) ;  /* 0x00000000007c8947 */ /* 0x000fea0003800000 */
[----:B------:R-:W3:Y:S02]  /*bdc0*/  LDL R0, [R1+0x14] ;  /* 0x0000140001007983 */ /* 0x000ee40000100800 */
[----:B---3--:R-:W-:-:S13]  /*bdd0*/  R2UR UR4, R0 ;  /* 0x00000000000472ca */ /* 0x008fda00000e0000 */
[----:B------:R-:W-:-:S06]  /*bde0*/  ULOP3.LUT UR4, UR4, 0x2, URZ, 0xfc, !UPT ;  /* 0x0000000204047892 */ /* 0x000fcc000f8efc3f */
[----:B------:R-:W-:-:S05]  /*bdf0*/  IMAD.U32 R0, RZ, RZ, UR4 ;  /* 0x00000004ff007e24 */ /* 0x000fca000f8e00ff */
[----:B------:R-:W-:-:S13]  /*be00*/  ISETP.NE.AND P1, PT, R0, 0x3, PT ;  /* 0x000000030000780c */ /* 0x000fda0003f25270 */
[----:B------:R-:W-:Y:S05]  /*be10*/  @!P1 BRA `(.L_x_1039) ;  /* 0x0000000000049947 */ /* 0x000fea0003800000 */
[----:B------:R-:W-:Y:S01]  /*be20*/  BPT.TRAP 0x1 ;  /* 0x000000040000795c */ /* 0x000fe20000300000 */
.L_x_1039:
        /* <DEDUP_REMOVED lines=8> */
.L_x_1049:
        /* <DEDUP_REMOVED lines=9> */
.L_x_1050:
[----:B------:R-:W-:Y:S05]  /*bf40*/  @!P1 BRA `(.L_x_1042) ;  /* 0x0000000000049947 */ /* 0x000fea0003800000 */
[----:B------:R-:W-:Y:S01]  /*bf50*/  BPT.TRAP 0x1 ;  /* 0x000000040000795c */ /* 0x000fe20000300000 */
.L_x_1042:
[----:B------:R-:W-:-:S07]  /*bf60*/  SHF.L.U32 R9, R9, 0x1f, RZ ;  /* 0x0000001f09097819 */ /* 0x000fce00000006ff */
.L_x_1043:
[----:B----4-:R4:W1:Y:S02]  /*bf70*/  SYNCS.PHASECHK.TRANS64.TRYWAIT P0, [R2+URZ+0x31838], R9 ;  /* 0x03183809020075a7 */ /* 0x010864000800017f */
[----:B-1----:R-:W-:Y:S05]  /*bf80*/  @!P0 NANOSLEEP.SYNCS 0x989680 ;  /* 0x009896800000895d */ /* 0x002fea0003900000 */
[----:B------:R-:W1:Y:S02]  /*bf90*/  @!P0 SYNCS.PHASECHK.TRANS64 P0, [R2+URZ+0x31838], R9 ;  /* 0x03183809020085a7 */ /* 0x000e64000800007f */
[----:B-1----:R-:W-:Y:S05]  /*bfa0*/  @!P0 BRA `(.L_x_1043) ;  /* 0xfffffffc00f08947 */ /* 0x002fea000383ffff */
.L_x_998:
[----:B------:R-:W-:Y:S05]  /*bfb0*/  BSYNC B0 ;  /* 0x0000000000007941 */ /* 0x000fea0003800000 */
.L_x_990:
[----:B------:R-:W-:Y:S05]  /*bfc0*/  EXIT ;  /* 0x000000000000794d */ /* 0x000fea0003800000 */
.L_x_1004:
[----:B-1----:R1:W2:Y:S02]  /*bfd0*/  SYNCS.PHASECHK.TRANS64.TRYWAIT P0, [R17+URZ+0x31800], R16 ;  /* 0x03180010110075a7 */ /* 0x0022a4000800017f */
[----:B--2---:R-:W-:Y:S05]  /*bfe0*/  @!P0 NANOSLEEP.SYNCS 0x989680 ;  /* 0x009896800000895d */ /* 0x004fea0003900000 */
[----:B------:R-:W2:Y:S02]  /*bff0*/  @!P0 SYNCS.PHASECHK.TRANS64 P0, [R17+URZ+0x31800], R16 ;  /* 0x03180010110085a7 */ /* 0x000ea4000800007f */
[----:B--2---:R-:W-:Y:S05]  /*c000*/  @!P0 BRA `(.L_x_1004) ;  /* 0xfffffffc00f08947 */ /* 0x004fea000383ffff */
[----:B------:R-:W-:Y:S05]  /*c010*/  BRA `(.L_x_1003) ;  /* 0xffffff5400687947 */ /* 0x000fea000383ffff */
.L_x_1008:
[----:B--2---:R2:W3:Y:S02]  /*c020*/  SYNCS.PHASECHK.TRANS64.TRYWAIT P1, [R16+URZ+0x31810], R9 ;  /* 0x03181009100075a7 */ /* 0x0044e4000802017f */
[----:B---3--:R-:W-:Y:S05]  /*c030*/  @!P1 NANOSLEEP.SYNCS 0x989680 ;  /* 0x009896800000995d */ /* 0x008fea0003900000 */
[----:B------:R-:W3:Y:S02]  /*c040*/  @!P1 SYNCS.PHASECHK.TRANS64 P1, [R16+URZ+0x31810], R9 ;  /* 0x03181009100095a7 */ /* 0x000ee4000802007f */
[----:B---3--:R-:W-:Y:S05]  /*c050*/  @!P1 BRA `(.L_x_1008) ;  /* 0xfffffffc00f09947 */ /* 0x008fea000383ffff */
[----:B------:R-:W-:Y:S05]  /*c060*/  BRA `(.L_x_1007) ;  /* 0xffffff5c00ac7947 */ /* 0x000fea000383ffff */
.L_x_1012:
[----:B----4-:R4:W1:Y:S02]  /*c070*/  SYNCS.PHASECHK.TRANS64.TRYWAIT P1, [R17+URZ+0x31830], R10 ;  /* 0x0318300a110075a7 */ /* 0x010864000802017f */
[----:B-1----:R-:W-:Y:S05]  /*c080*/  @!P1 NANOSLEEP.SYNCS 0x989680 ;  /* 0x009896800000995d */ /* 0x002fea0003900000 */
[----:B------:R-:W1:Y:S02]  /*c090*/  @!P1 SYNCS.PHASECHK.TRANS64 P1, [R17+URZ+0x31830], R10 ;  /* 0x0318300a110095a7 */ /* 0x000e64000802007f */
[----:B-1----:R-:W-:Y:S05]  /*c0a0*/  @!P1 BRA `(.L_x_1012) ;  /* 0xfffffffc00f09947 */ /* 0x002fea000383ffff */
[----:B------:R-:W-:Y:S05]  /*c0b0*/  BRA `(.L_x_1011) ;  /* 0xffffff7800b07947 */ /* 0x000fea000383ffff */
.L_x_1029:
[----:B-1----:R1:W2:Y:S02]  /*c0c0*/  SYNCS.PHASECHK.TRANS64.TRYWAIT P0, [R6+URZ+0x31820], R3 ;  /* 0x03182003060075a7 */ /* 0x0022a4000800017f */
[----:B--2---:R-:W-:Y:S05]  /*c0d0*/  @!P0 NANOSLEEP.SYNCS 0x989680 ;  /* 0x009896800000895d */ /* 0x004fea0003900000 */
[----:B------:R-:W2:Y:S02]  /*c0e0*/  @!P0 SYNCS.PHASECHK.TRANS64 P0, [R6+URZ+0x31820], R3 ;  /* 0x03182003060085a7 */ /* 0x000ea4000800007f */
[----:B--2---:R-:W-:Y:S05]  /*c0f0*/  @!P0 BRA `(.L_x_1029) ;  /* 0xfffffffc00f08947 */ /* 0x004fea000383ffff */
[----:B------:R-:W-:Y:S05]  /*c100*/  BRA `(.L_x_1044) ;  /* 0xffffffe4008c7947 */ /* 0x000fea000383ffff */
.L_x_1032:
[----:B-1----:R1:W2:Y:S02]  /*c110*/  SYNCS.PHASECHK.TRANS64.TRYWAIT P1, [R6+URZ+0x31838], R5 ;  /* 0x03183805060075a7 */ /* 0x0022a4000802017f */
[----:B--2---:R-:W-:Y:S05]  /*c120*/  @!P1 NANOSLEEP.SYNCS 0x989680 ;  /* 0x009896800000995d */ /* 0x004fea0003900000 */
[----:B------:R-:W2:Y:S02]  /*c130*/  @!P1 SYNCS.PHASECHK.TRANS64 P1, [R6+URZ+0x31838], R5 ;  /* 0x03183805060095a7 */ /* 0x000ea4000802007f */
[----:B--2---:R-:W-:Y:S05]  /*c140*/  @!P1 BRA `(.L_x_1032) ;  /* 0xfffffffc00f09947 */ /* 0x004fea000383ffff */
[----:B------:R-:W-:Y:S05]  /*c150*/  BRA `(.L_x_1045) ;  /* 0xfffffff000147947 */ /* 0x000fea000383ffff */
.L_x_1034:
[----:B------:R-:W-:-:S07]  /*c160*/  SHF.L.U32 R2, R4, 0x1f, RZ ;  /* 0x0000001f04027819 */ /* 0x000fce00000006ff */
.L_x_1046:
[----:B-1----:R1:W2:Y:S02]  /*c170*/  SYNCS.PHASECHK.TRANS64.TRYWAIT P1, [R20+URZ+0x31820], R2 ;  /* 0x03182002140075a7 */ /* 0x0022a4000802017f */
[----:B--2---:R-:W-:Y:S05]  /*c180*/  @!P1 NANOSLEEP.SYNCS 0x989680 ;  /* 0x009896800000995d */ /* 0x004fea0003900000 */
[----:B------:R-:W2:Y:S02]  /*c190*/  @!P1 SYNCS.PHASECHK.TRANS64 P1, [R20+URZ+0x31820], R2 ;  /* 0x03182002140095a7 */ /* 0x000ea4000802007f */
[----:B--2---:R-:W-:Y:S05]  /*c1a0*/  @!P1 BRA `(.L_x_1046) ;  /* 0xfffffffc00f09947 */ /* 0x004fea000383ffff */
[----:B------:R-:W-:Y:S05]  /*c1b0*/  BRA `(.L_x_1047) ;  /* 0xfffffff000d07947 */ /* 0x000fea000383ffff */
.L_x_1037:
[----:B-1----:R1:W2:Y:S02]  /*c1c0*/  SYNCS.PHASECHK.TRANS64.TRYWAIT P1, [R6+URZ+0x31838], R15 ;  /* 0x0318380f060075a7 */ /* 0x0022a4000802017f */
[----:B--2---:R-:W-:Y:S05]  /*c1d0*/  @!P1 NANOSLEEP.SYNCS 0x989680 ;  /* 0x009896800000995d */ /* 0x004fea0003900000 */
[----:B------:R-:W2:Y:S02]  /*c1e0*/  @!P1 SYNCS.PHASECHK.TRANS64 P1, [R6+URZ+0x31838], R15 ;  /* 0x0318380f060095a7 */ /* 0x000ea4000802007f */
[----:B--2---:R-:W-:Y:S05]  /*c1f0*/  @!P1 BRA `(.L_x_1037) ;  /* 0xfffffffc00f09947 */ /* 0x004fea000383ffff */
[----:B------:R-:W-:Y:S05]  /*c200*/  BRA `(.L_x_1048) ;  /* 0xfffffff400f07947 */ /* 0x000fea000383ffff */
.L_x_1040:
[----:B---3--:R3:W4:Y:S02]  /*c210*/  SYNCS.PHASECHK.TRANS64.TRYWAIT P0, [R5+URZ], R0 ;  /* 0x00000000050075a7 */ /* 0x008724000800017f */
[----:B----4-:R-:W-:Y:S05]  /*c220*/  @!P0 NANOSLEEP.SYNCS 0x989680 ;  /* 0x009896800000895d */ /* 0x010fea0003900000 */
[----:B------:R-:W4:Y:S02]  /*c230*/  @!P0 SYNCS.PHASECHK.TRANS64 P0, [R5+URZ], R0 ;  /* 0x00000000050085a7 */ /* 0x000f24000800007f */
[----:B----4-:R-:W-:Y:S05]  /*c240*/  @!P0 BRA `(.L_x_1040) ;  /* 0xfffffffc00f08947 */ /* 0x010fea000383ffff */
[----:B------:R-:W-:Y:S05]  /*c250*/  BRA `(.L_x_1049) ;  /* 0xfffffffc00147947 */ /* 0x000fea000383ffff */
.L_x_1041:
[----:B---3--:R3:W4:Y:S02]  /*c260*/  SYNCS.PHASECHK.TRANS64.TRYWAIT P0, [R3+URZ], R0 ;  /* 0x00000000030075a7 */ /* 0x008724000800017f */
[----:B----4-:R-:W-:Y:S05]  /*c270*/  @!P0 NANOSLEEP.SYNCS 0x989680 ;  /* 0x009896800000895d */ /* 0x010fea0003900000 */
[----:B------:R-:W4:Y:S02]  /*c280*/  @!P0 SYNCS.PHASECHK.TRANS64 P0, [R3+URZ], R0 ;  /* 0x00000000030085a7 */ /* 0x000f24000800007f */
[----:B----4-:R-:W-:Y:S05]  /*c290*/  @!P0 BRA `(.L_x_1041) ;  /* 0xfffffffc00f08947 */ /* 0x010fea000383ffff */
[----:B------:R-:W-:Y:S05]  /*c2a0*/  BRA `(.L_x_1050) ;  /* 0xfffffffc00247947 */ /* 0x000fea000383ffff */
.L_x_1051:
        /* <DEDUP_REMOVED lines=13> */
.L_x_2208:


//--------------------- .text._ZN7cutlass13device_kernelIN5flash11enable_sm90INS1_16FlashAttnBwdSm90INS1_25CollectiveMainloopBwdSm90ILi2ELi1ELi1EN4cute5tupleIJNS5_1CILi1EEES8_S8_EEENS6_IJNS7_ILi64EEENS7_ILi80EEENS7_ILi256EEEEEENS_10bfloat16_tEfNS_4arch4Sm90ELb0ELb0ELb0ELb0ELb0ELb0ELb1ELb1ELi2ELi1ELi1ELi1ELb0EEENS1_21CollectiveEpilogueBwdISD_SE_SG_Li256ELb0ELb1ELi2EEENS1_19SingleTileSchedulerILb0ELb0ELb0ELi80EEEEEEEEEvNT_6ParamsE --------------------------
	.section	.text._ZN7cutlass13device_kernelIN5flash11enable_sm90INS1_16FlashAttnBwdSm90INS1_25CollectiveMainloopBwdSm90ILi2ELi1ELi1EN4cute5tupleIJNS5_1CILi1EEES8_S8_EEENS6_IJNS7_ILi64EEENS7_ILi80EEENS7_ILi256EEEEEENS_10bfloat16_tEfNS_4arch4Sm90ELb0ELb0ELb0ELb0ELb0ELb0ELb1ELb1ELi2ELi1ELi1ELi1ELb0EEENS1_21CollectiveEpilogueBwdISD_SE_SG_Li256ELb0ELb1ELi2EEENS1_19SingleTileSchedulerILb0ELb0ELb0ELi80EEEEEEEEEvNT_6ParamsE,"ax",@progbits
	.align	128
.text._ZN7cutlass13device_kernelIN5flash11enable_sm90INS1_16FlashAttnBwdSm90INS1_25CollectiveMainloopBwdSm90ILi2ELi1ELi1EN4cute5tupleIJNS5_1CILi1EEES8_S8_EEENS6_IJNS7_ILi64EEENS7_ILi80EEENS7_ILi256EEEEEENS_10bfloat16_tEfNS_4arch4Sm90ELb0ELb0ELb0ELb0ELb0ELb0ELb1ELb1ELi2ELi1ELi1ELi1ELb0EEENS1_21CollectiveEpilogueBwdISD_SE_SG_Li256ELb0ELb1ELi2EEENS1_19SingleTileSchedulerILb0ELb0ELb0ELi80EEEEEEEEEvNT_6ParamsE:
        .type           _ZN7cutlass13device_kernelIN5flash11enable_sm90INS1_16FlashAttnBwdSm90INS1_25CollectiveMainloopBwdSm90ILi2ELi1ELi1EN4cute5tupleIJNS5_1CILi1EEES8_S8_EEENS6_IJNS7_ILi64EEENS7_ILi80EEENS7_ILi256EEEEEENS_10bfloat16_tEfNS_4arch4Sm90ELb0ELb0ELb0ELb0ELb0ELb0ELb1ELb1ELi2ELi1ELi1ELi1ELb0EEENS1_21CollectiveEpilogueBwdISD_SE_SG_Li256ELb0ELb1ELi2EEENS1_19SingleTileSchedulerILb0ELb0ELb0ELi80EEEEEEEEEvNT_6ParamsE,@function
        .size           _ZN7cutlass13device_kernelIN5flash11enable_sm90INS1_16FlashAttnBwdSm90INS1_25CollectiveMainloopBwdSm90ILi2ELi1ELi1EN4cute5tupleIJNS5_1CILi1EEES8_S8_EEENS6_IJNS7_ILi64EEENS7_ILi80EEENS7_ILi256EEEEEENS_10bfloat16_tEfNS_4arch4Sm90ELb0ELb0ELb0ELb0ELb0ELb0ELb1ELb1ELi2ELi1ELi1ELi1ELb0EEENS1_21CollectiveEpilogueBwdISD_SE_SG_Li256ELb0ELb1ELi2EEENS1_19SingleTileSchedulerILb0ELb0ELb0ELi80EEEEEEEEEvNT_6ParamsE,(.L_x_2209 - _ZN7cutlass13device_kernelIN5flash11enable_sm90INS1_16FlashAttnBwdSm90INS1_25CollectiveMainloopBwdSm90ILi2ELi1ELi1EN4cute5tupleIJNS5_1CILi1EEES8_S8_EEENS6_IJNS7_ILi64EEENS7_ILi80EEENS7_ILi256EEEEEENS_10bfloat16_tEfNS_4arch4Sm90ELb0ELb0ELb0ELb0ELb0ELb0ELb1ELb1ELi2ELi1ELi1ELi1ELb0EEENS1_21CollectiveEpilogueBwdISD_SE_SG_Li256ELb0ELb1ELi2EEENS1_19SingleTileSchedulerILb0ELb0ELb0ELi80EEEEEEEEEvNT_6ParamsE)
        .other          _ZN7cutlass13device_kernelIN5flash11enable_sm90INS1_16FlashAttnBwdSm90INS1_25CollectiveMainloopBwdSm90ILi2ELi1ELi1EN4cute5tupleIJNS5_1CILi1EEES8_S8_EEENS6_IJNS7_ILi64EEENS7_ILi80EEENS7_ILi256EEEEEENS_10bfloat16_tEfNS_4arch4Sm90ELb0ELb0ELb0ELb0ELb0ELb0ELb1ELb1ELi2ELi1ELi1ELi1ELb0EEENS1_21CollectiveEpilogueBwdISD_SE_SG_Li256ELb0ELb1ELi2EEENS1_19SingleTileSchedulerILb0ELb0ELb0ELi80EEEEEEEEEvNT_6ParamsE,@"STO_CUDA_ENTRY STV_DEFAULT"
_ZN7cutlass13device_kernelIN5flash11enable_sm90INS1_16FlashAttnBwdSm90INS1_25CollectiveMainloopBwdSm90ILi2ELi1ELi1EN4cute5tupleIJNS5_1CILi1EEES8_S8_EEENS6_IJNS7_ILi64EEENS7_ILi80EEENS7_ILi256EEEEEENS_10bfloat16_tEfNS_4arch4Sm90ELb0ELb0ELb0ELb0ELb0ELb0ELb1ELb1ELi2ELi1ELi1ELi1ELb0EEENS1_21CollectiveEpilogueBwdISD_SE_SG_Li256ELb0ELb1ELi2EEENS1_19SingleTileSchedulerILb0ELb0ELb0ELi80EEEEEEEEEvNT_6ParamsE:
        /* <DEDUP_REMOVED lines=29> */
.L_x_1053:
[----:B------:R-:W-:Y:S05]  /*01d0*/  BSYNC B0 ;  /* 0x0000000000007941 */ /* 0x000fea0003800000 */
.L_x_1052:
        /* <DEDUP_REMOVED lines=34> */
.L_x_1054:
        /* <DEDUP_REMOVED lines=20> */
.L_x_1055:
[----:B-1----:R-:W-:Y:S01]  /*0540*/  ISETP.NE.AND P0, PT, R0, RZ, PT ;  /* 0x000000ff0000720c */ /* 0x002fe20003f05270 */
[----:B------:R-:W-:Y:S01]  /*0550*/  IMAD.MOV.U32 R0, RZ, RZ, 0x1 ;  /* 0x00000001ff007424 */ /* 0x000fe200078e00ff */
[----:B------:R-:W-:Y:S01]  /*0560*/  NOP ;  /* 0x0000000000007918 */ /* 0x000fe20000000000 */
[----:B------:R-:W-:-:S03]  /*0570*/  LOP3.LUT R21, R4, 0x7f, RZ, 0xc0, !PT ;  /* 0x0000007f04157812 */ /* 0x000fc600078ec0ff */
[----:B------:R-:W-:Y:S01]  /*0580*/  SEL R0, R0, 0x2, !P0 ;  /* 0x0000000200007807 */ /* 0x000fe20004000000 */
[----:B--23--:R-:W-:Y:S06]  /*0590*/  BAR.SYNC.DEFER_BLOCKING 0x0 ;  /* 0x0000000000007b1d */ /* 0x00cfec0000010000 */
[----:B------:R-:W-:Y:S05]  /*05a0*/  @!P0 BRA `(.L_x_1056) ;  /* 0x000000a4002c8947 */ /* 0x000fea0003800000 */
.L_x_1057:
        /* <DEDUP_REMOVED lines=22> */
.L_x_1058:
[----:B------:R-:W-:Y:S01]  /*0710*/  IMAD.IADD R10, R5, 0x1, -R2 ;  /* 0x00000001050a7824 */ /* 0x000fe200078e0a02 */
[----:B------:R-:W2:Y:S01]  /*0720*/  S2UR UR4, SR_CTAID.Y ;  /* 0x00000000000479c3 */ /* 0x000ea20000002600 */
[----:B------:R-:W-:Y:S02]  /*0730*/  LEA.HI R13, R6, R5, RZ, 0x5 ;  /* 0x00000005060d7211 */ /* 0x000fe400078f28ff */
[----:B------:R-:W-:Y:S01]  /*0740*/  CS2R R214, SRZ ;  /* 0x0000000000d67805 */ /* 0x000fe2000001ff00 */
[--C-:B------:R-:W-:Y:S01]  /*0750*/  IMAD R2, R7, 0x800, R10.reuse ;  /* 0x0000080007027824 */ /* 0x100fe200078e020a */
[----:B------:R-:W-:Y:S02]  /*0760*/  SHF.R.S32.HI R9, RZ, 0x1f, R10 ;  /* 0x0000001fff097819 */ /* 0x000fe4000001140a */
[----:B------:R-:W-:Y:S02]  /*0770*/  CS2R R212, SRZ ;  /* 0x0000000000d47805 */ /* 0x000fe4000001ff00 */
[--C-:B------:R-:W-:Y:S01]  /*0780*/  SHF.R.S32.HI R234, RZ, 0x5, R13.reuse ;  /* 0x00000005ffea7819 */ /* 0x100fe2000001140d */
[----:B------:R-:W-:Y:S01]  /*0790*/  IMAD.SHL.U32 R2, R2, 0x4, RZ ;  /* 0x0000000402027824 */ /* 0x000fe200078e00ff */
[----:B------:R-:W-:Y:S01]  /*07a0*/  LEA.HI R12, R9, R10, RZ, 0x2 ;  /* 0x0000000a090c7211 */ /* 0x000fe200078f10ff */
[----:B------:R-:W4:Y:S01]  /*07b0*/  LDC.64 R16, c[0x0][0x2d8] ;  /* 0x0000b600ff107b82 */ /* 0x000f220000000a00 */
[----:B------:R-:W-:-:S02]  /*07c0*/  SHF.R.S32.HI R13, RZ, 0x1f, R13 ;  /* 0x0000001fff0d7819 */ /* 0x000fc4000001140d */
[----:B------:R-:W-:Y:S02]  /*07d0*/  CS2R R210, SRZ ;  /* 0x0000000000d27805 */ /* 0x000fe4000001ff00 */
[--C-:B-1----:R-:W-:Y:S02]  /*07e0*/  SHF.R.S32.HI R8, RZ, 0x2, R12.reuse ;  /* 0x00000002ff087819 */ /* 0x102fe4000001140c */
[----:B------:R-:W-:Y:S02]  /*07f0*/  CS2R R208, SRZ ;  /* 0x0000000000d07805 */ /* 0x000fe4000001ff00 */
[----:B------:R-:W-:Y:S02]  /*0800*/  SHF.R.S32.HI R3, RZ, 0x1f, R12 ;  /* 0x0000001fff037819 */ /* 0x000fe4000001140c */
[----:B------:R-:W-:Y:S02]  /*0810*/  CS2R R206, SRZ ;  /* 0x0000000000ce7805 */ /* 0x000fe4000001ff00 */
[----:B------:R-:W-:Y:S01]  /*0820*/  LEA.HI R13, R13, R234, RZ, 0x2 ;  /* 0x000000ea0d0d7211 */ /* 0x000fe200078f10ff */
[----:B------:R-:W1:Y:S01]  /*0830*/  LDC.64 R230, c[0x0][0x2e0] ;  /* 0x0000b800ffe67b82 */ /* 0x000e620000000a00 */
[----:B------:R-:W-:-:S02]  /*0840*/  LEA.HI R3, R3, R8, RZ, 0x3 ;  /* 0x0000000803037211 */ /* 0x000fc400078f18ff */
[----:B------:R-:W-:Y:S02]  /*0850*/  CS2R R204, SRZ ;  /* 0x0000000000cc7805 */ /* 0x000fe4000001ff00 */
[----:B------:R-:W-:Y:S02]  /*0860*/  LOP3.LUT R13, R13, 0xfffffffc, RZ, 0xc0, !PT ;  /* 0xfffffffc0d0d7812 */ /* 0x000fe400078ec0ff */
[----:B------:R-:W-:Y:S02]  /*0870*/  CS2R R202, SRZ ;  /* 0x0000000000ca7805 */ /* 0x000fe4000001ff00 */
[----:B------:R-:W-:Y:S02]  /*0880*/  LOP3.LUT R11, R3, 0xfffffff8, RZ, 0xc0, !PT ;  /* 0xfffffff8030b7812 */ /* 0x000fe400078ec0ff */
[----:B------:R-:W-:Y:S01]  /*0890*/  CS2R R200, SRZ ;  /* 0x0000000000c87805 */ /* 0x000fe2000001ff00 */
[----:B--2---:R-:W-:Y:S01]  /*08a0*/  USHF.R.S32.HI UR6, URZ, 0x1f, UR4 ;  /* 0x0000001f3f067899 */ /* 0x004fe20008011404 */
[----:B------:R-:W-:Y:S01]  /*08b0*/  SHF.R.S32.HI R3, RZ, 0x1f, R2 ;  /* 0x0000001fff037819 */ /* 0x000fe20000011402 */
[----:B------:R-:W-:Y:S01]  /*08c0*/  IMAD.IADD R234, R234, 0x1, -R13 ;  /* 0x00000001eaea7824 */ /* 0x000fe200078e0a0d */
[----:B------:R-:W-:Y:S01]  /*08d0*/  CS2R R198, SRZ ;  /* 0x0000000000c67805 */ /* 0x000fe2000001ff00 */
[----:B------:R-:W-:Y:S01]  /*08e0*/  IMAD.IADD R14, R8, 0x1, -R11 ;  /* 0x00000001080e7824 */ /* 0x000fe200078e0a0b */
[----:B------:R-:W-:-:S02]  /*08f0*/  LEA.HI R11, R9, R10, RZ, 0x5 ;  /* 0x0000000a090b7211 */ /* 0x000fc400078f28ff */
[----:B------:R-:W-:Y:S02]  /*0900*/  CS2R R196, SRZ ;  /* 0x0000000000c47805 */ /* 0x000fe4000001ff00 */
[----:B------:R-:W-:Y:S02]  /*0910*/  CS2R R194, SRZ ;  /* 0x0000000000c27805 */ /* 0x000fe4000001ff00 */
[----:B------:R-:W-:Y:S02]  /*0920*/  CS2R R192, SRZ ;  /* 0x0000000000c07805 */ /* 0x000fe4000001ff00 */
[----:B------:R-:W-:Y:S01]  /*0930*/  SHF.R.S32.HI R11, RZ, 0x5, R11 ;  /* 0x00000005ff0b7819 */ /* 0x000fe2000001140b */
[C---:B----4-:R-:W-:Y:S01]  /*0940*/  IMAD R8, R16.reuse, UR6, RZ ;  /* 0x0000000610087c24 */ /* 0x050fe2000f8e02ff */
[----:B------:R-:W-:Y:S01]  /*0950*/  CS2R R190, SRZ ;  /* 0x0000000000be7805 */ /* 0x000fe2000001ff00 */
[----:B------:R-:W-:Y:S01]  /*0960*/  IMAD.WIDE.U32 R2, R16, UR4, R2 ;  /* 0x0000000410027c25 */ /* 0x000fe2000f8e0002 */
[----:B------:R-:W-:-:S02]  /*0970*/  CS2R R188, SRZ ;  /* 0x0000000000bc7805 */ /* 0x000fc4000001ff00 */
[----:B------:R-:W-:Y:S02]  /*0980*/  CS2R R186, SRZ ;  /* 0x0000000000ba7805 */ /* 0x000fe4000001ff00 */
[----:B------:R-:W-:Y:S01]  /*0990*/  CS2R R184, SRZ ;  /* 0x0000000000b87805 */ /* 0x000fe2000001ff00 */
[----:B------:R-:W-:Y:S01]  /*09a0*/  IMAD R229, R11, 0x10, R14 ;  /* 0x000000100be57824 */ /* 0x000fe200078e020e */
[----:B------:R-:W-:Y:S01]  /*09b0*/  CS2R R182, SRZ ;  /* 0x0000000000b67805 */ /* 0x000fe2000001ff00 */
[----:B------:R-:W2:Y:S01]  /*09c0*/  LDC R11, c[0x0][0x280] ;  /* 0x0000a000ff0b7b82 */ /* 0x000ea20000000800 */
[----:B------:R-:W-:Y:S01]  /*09d0*/  IMAD R15, R17, UR4, R8 ;  /* 0x00000004110f7c24 */ /* 0x000fe2000f8e0208 */
[----:B------:R-:W-:Y:S01]  /*09e0*/  USHF.R.S32.HI UR4, URZ, 0x1f, UR5 ;  /* 0x0000001f3f047899 */ /* 0x000fe20008011405 */
[----:B---3--:R-:W-:Y:S02]  /*09f0*/  LEA.HI R8, R4, R4, RZ, 0x1 ;  /* 0x0000000404087211 */ /* 0x008fe400078f08ff */
[----:B------:R-:W-:Y:S01]  /*0a00*/  CS2R R180, SRZ ;  /* 0x0000000000b47805 */ /* 0x000fe2000001ff00 */
[----:B------:R-:W-:Y:S01]  /*0a10*/  IMAD.IADD R3, R3, 0x1, R15 ;  /* 0x0000000103037824 */ /* 0x000fe200078e020f */
[----:B------:R-:W-:-:S02]  /*0a20*/  CS2R R178, SRZ ;  /* 0x0000000000b27805 */ /* 0x000fc4000001ff00 */
[----:B------:R-:W-:Y:S01]  /*0a30*/  LOP3.LUT R9, R8, 0xfffffffe, RZ, 0xc0, !PT ;  /* 0xfffffffe08097812 */ /* 0x000fe200078ec0ff */
[----:B-1----:R-:W-:Y:S01]  /*0a40*/  IMAD R8, R230, UR4, RZ ;  /* 0x00000004e6087c24 */ /* 0x002fe2000f8e02ff */
[----:B------:R-:W-:Y:S02]  /*0a50*/  CS2R R176, SRZ ;  /* 0x0000000000b07805 */ /* 0x000fe4000001ff00 */
[----:B------:R-:W-:Y:S02]  /*0a60*/  CS2R R174, SRZ ;  /* 0x0000000000ae7805 */ /* 0x000fe4000001ff00 */
[----:B------:R-:W-:Y:S01]  /*0a70*/  CS2R R172, SRZ ;  /* 0x0000000000ac7805 */ /* 0x000fe2000001ff00 */
[----:B------:R-:W-:Y:S01]  /*0a80*/  IMAD R13, R231, UR5, R8 ;  /* 0x00000005e70d7c24 */ /* 0x000fe2000f8e0208 */
[----:B------:R-:W-:Y:S01]  /*0a90*/  CS2R R170, SRZ ;  /* 0x0000000000aa7805 */ /* 0x000fe2000001ff00 */
[----:B------:R-:W-:Y:S01]  /*0aa0*/  IMAD.IADD R4, R4, 0x1, -R9 ;  /* 0x0000000104047824 */ /* 0x000fe200078e0a09 */
[----:B------:R-:W-:Y:S01]  /*0ab0*/  CS2R R168, SRZ ;  /* 0x0000000000a87805 */ /* 0x000fe2000001ff00 */
[----:B------:R-:W-:Y:S01]  /*0ac0*/  IMAD.WIDE.U32 R230, R230, UR5, R2 ;  /* 0x00000005e6e67c25 */ /* 0x000fe2000f8e0002 */
        /* <DEDUP_REMOVED lines=58> */
[----:B------:R-:W1:Y:S01]  /*0e70*/  S2R R9, SR_CTAID.X ;  /* 0x0000000000097919 */ /* 0x000e620000002500 */
[----:B------:R-:W1:Y:S01]  /*0e80*/  LDC R14, c[0x0][0x290] ;  /* 0x0000a400ff0e7b82 */ /* 0x000e620000000800 */
[----:B------:R-:W-:Y:S01]  /*0e90*/  LEA.HI R6, R6, R5, RZ, 0x4 ;  /* 0x0000000506067211 */ /* 0x000fe200078f20ff */
[----:B------:R-:W-:Y:S01]  /*0ea0*/  VIADD R11, R11, 0x3f ;  /* 0x0000003f0b0b7836 */ /* 0x000fe20000000000 */
[----:B------:R-:W-:Y:S01]  /*0eb0*/  LEA.HI R2, R7, R7, RZ, 0x1 ;  /* 0x0000000707027211 */ /* 0x000fe200078f08ff */
[----:B------:R-:W-:Y:S01]  /*0ec0*/  IMAD.IADD R232, R231, 0x1, R13 ;  /* 0x00000001e7e87824 */ /* 0x000fe200078e020d */
[----:B------:R-:W-:Y:S01]  /*0ed0*/  LOP3.LUT R6, R6, 0xffffff0, RZ, 0xc0, !PT ;  /* 0x0ffffff006067812 */ /* 0x000fe200078ec0ff */
[----:B------:R-:W-:Y:S01]  /*0ee0*/  IMAD.MOV.U32 R16, RZ, RZ, RZ ;  /* 0x000000ffff107224 */ /* 0x000fe200078e00ff */
[----:B------:R-:W-:Y:S02]  /*0ef0*/  LOP3.LUT R2, R2, 0xfffffffe, RZ, 0xc0, !PT ;  /* 0xfffffffe02027812 */ /* 0x000fe400078ec0ff */
[----:B------:R-:W-:-:S02]  /*0f00*/  CS2R R18, SRZ ;  /* 0x0000000000127805 */ /* 0x000fc4000001ff00 */
[----:B------:R-:W-:Y:S01]  /*0f10*/  LOP3.LUT R3, R12, 0xfffffffc, RZ, 0xc0, !PT ;  /* 0xfffffffc0c037812 */ /* 0x000fe200078ec0ff */
[----:B------:R-:W-:Y:S01]  /*0f20*/  IMAD.IADD R6, R5, 0x1, -R6 ;  /* 0x0000000105067824 */ /* 0x000fe200078e0a06 */
[----:B------:R-:W-:Y:S01]  /*0f30*/  LOP3.LUT R228, R0, 0x1, RZ, 0xfc, !PT ;  /* 0x0000000100e47812 */ /* 0x000fe200078efcff */
[C---:B------:R-:W-:Y:S01]  /*0f40*/  IMAD.IADD R8, R7.reuse, 0x1, -R2 ;  /* 0x0000000107087824 */ /* 0x040fe200078e0a02 */
[----:B------:R-:W-:Y:S01]  /*0f50*/  ULDC UR61, c[0x0][0x744] ;  /* 0x0001d100003d7ab9 */ /* 0x000fe20000000800 */
[----:B------:R-:W-:Y:S02]  /*0f60*/  IMAD R7, R7, 0x40, R6 ;  /* 0x0000004007077824 */ /* 0x000fe400078e0206 */
[----:B------:R-:W-:Y:S01]  /*0f70*/  IMAD.IADD R2, R10, 0x1, -R3 ;  /* 0x000000010a027824 */ /* 0x000fe200078e0a03 */
[----:B------:R-:W-:Y:S01]  /*0f80*/  SHF.R.S32.HI R10, RZ, 0x1f, R11 ;  /* 0x0000001fff0a7819 */ /* 0x000fe2000001140b */
[----:B------:R-:W-:Y:S02]  /*0f90*/  IMAD R0, R234, 0x10, R7 ;  /* 0x00000010ea007824 */ /* 0x000fe400078e0207 */
[----:B------:R-:W-:Y:S01]  /*0fa0*/  IMAD.MOV.U32 R3, RZ, RZ, RZ ;  /* 0x000000ffff037224 */ /* 0x000fe200078e00ff */
[----:B------:R-:W-:Y:S01]  /*0fb0*/  LEA.HI R10, R10, R11, RZ, 0x6 ;  /* 0x0000000b0a0a7211 */ /* 0x000fe200078f30ff */
[----:B------:R-:W-:-:S02]  /*0fc0*/  IMAD.SHL.U32 R0, R0, 0x8, RZ ;  /* 0x0000000800007824 */ /* 0x000fc400078e00ff */
[----:B------:R-:W-:Y:S01]  /*0fd0*/  IMAD.MOV.U32 R215, RZ, RZ, RZ ;  /* 0x000000ffffd77224 */ /* 0x000fe200078e00ff */
[----:B------:R-:W-:Y:S02]  /*0fe0*/  SHF.R.S32.HI R233, RZ, 0x6, R10 ;  /* 0x00000006ffe97819 */ /* 0x000fe4000001140a */
[----:B------:R-:W-:Y:S01]  /*0ff0*/  LEA R0, R0, UR60, 0x1 ;  /* 0x0000003c00007c11 */ /* 0x000fe2000f8e08ff */
[----:B-1----:R-:W-:-:S04]  /*1000*/  IMAD R9, R9, -0x50, R14 ;  /* 0xffffffb009097824 */ /* 0x002fc800078e020e */
[----:B------:R-:W-:-:S04]  /*1010*/  IMAD R9, R8, -0x8, R9 ;  /* 0xfffffff808097824 */ /* 0x000fc800078e0209 */
[----:B------:R-:W-:-:S07]  /*1020*/  IMAD R2, R2, -0x2, R9 ;  /* 0xfffffffe02027824 */ /* 0x000fce00078e0209 */
.L_x_1071:
[----:B------:R-:W-:-:S13]  /*1030*/  ISETP.NE.AND P0, PT, R228, 0x3, PT ;  /* 0x00000003e400780c */ /* 0x000fda0003f05270 */
[----:B-1----:R-:W-:Y:S05]  /*1040*/  @!P0 BRA `(.L_x_1061) ;  /* 0x0000000000048947 */ /* 0x002fea0003800000 */
[----:B------:R-:W-:Y:S01]  /*1050*/  BPT.TRAP 0x1 ;  /* 0x000000040000795c */ /* 0x000fe20000300000 */
.L_x_1061:
[----:B------:R-:W-:Y:S02]  /*1060*/  LEA R17, R3, UR60, 0x3 ;  /* 0x0000003c03117c11 */ /* 0x000fe4000f8e18ff */
[----:B------:R-:W-:-:S04]  /*1070*/  SHF.L.U32 R10, R19, 0x1f, RZ ;  /* 0x0000001f130a7819 */ /* 0x000fc800000006ff */
[----:B------:R1:W2:Y:S01]  /*1080*/  SYNCS.PHASECHK.TRANS64.TRYWAIT P1, [R17+URZ+0x31810], R10 ;  /* 0x0318100a110075a7 */ /* 0x0002a2000802017f */
[----:B------:R-:W-:Y:S05]  /*1090*/  @!P0 BRA `(.L_x_1062) ;  /* 0x0000000000048947 */ /* 0x000fea0003800000 */
[----:B------:R-:W-:Y:S01]  /*10a0*/  BPT.TRAP 0x1 ;  /* 0x000000040000795c */ /* 0x000fe20000300000 */
.L_x_1062:
        /* <DEDUP_REMOVED lines=13> */
.L_x_1063:
        /* <DEDUP_REMOVED lines=596> */
.L_x_1065:
[----:B------:R-:W-:-:S04]  /*36c0*/  SHF.L.U32 R12, R18, 0x1f, RZ ;  /* 0x0000001f120c7819 */ /* 0x000fc800000006ff */
[----:B------:R4:W1:Y:S01]  /*36d0*/  SYNCS.PHASECHK.TRANS64.TRYWAIT P1, [UR60+0x31830], R12 ;  /* 0x0318300cff0075a7 */ /* 0x000862000802017c */
[----:B------:R-:W-:Y:S05]  /*36e0*/  @!P0 BRA `(.L_x_1066) ;  /* 0x0000000000048947 */ /* 0x000fea0003800000 */
[----:B------:R-:W-:Y:S01]  /*36f0*/  BPT.TRAP 0x1 ;  /* 0x000000040000795c */ /* 0x000fe20000300000 */
.L_x_1066:
[----:B------:R-:W-:Y:S02]  /*3700*/  VIADD R6, R6, 0xa000 ;  /* 0x0000a00006067836 */ /* 0x000fe40000000000 */
[----:B-1----:R-:W-:-:S03]  /*3710*/  VIADD R7, R5, 0x24100 ;  /* 0x0002410005077836 */ /* 0x002fc60000000000 */
[----:B------:R-:W-:Y:S02]  /*3720*/  SHF.R.U32.HI R6, RZ, 0x4, R6 ;  /* 0x00000004ff067819 */ /* 0x000fe40000011606 */
[----:B------:R-:W-:Y:S02]  /*3730*/  SHF.R.U32.HI R8, RZ, 0x4, R7 ;  /* 0x00000004ff087819 */ /* 0x000fe40000011607 */
[----:B------:R-:W-:Y:S02]  /*3740*/  LOP3.LUT R6, R6, 0x3fff, RZ, 0xc0, !PT ;  /* 0x00003fff06067812 */ /* 0x000fe400078ec0ff */
[----:B------:R-:W-:Y:S02]  /*3750*/  LOP3.LUT R8, R8, 0x3fff, RZ, 0xc0, !PT ;  /* 0x00003fff08087812 */ /* 0x000fe400078ec0ff */
[----:B------:R-:W-:-:S05]  /*3760*/  LOP3.LUT R6, R6, 0x10000, RZ, 0xfc, !PT ;  /* 0x0001000006067812 */ /* 0x000fca00078efcff */
[----:B------:R-:W-:Y:S01]  /*3770*/  VIADD R13, R6, 0x80 ;  /* 0x00000080060d7836 */ /* 0x000fe20000000000 */
[----:B------:R-:W-:Y:S06]  /*3780*/  @P1 BRA `(.L_x_1067) ;  /* 0x0000000000081947 */ /* 0x000fec0003800000 */
[----:B------:R-:W1:Y:S02]  /*3790*/  SYNCS.PHASECHK.TRANS64.TRYWAIT P1, [UR60+0x31830], R12 ;  /* 0x0318300cff0075a7 */ /* 0x000e64000802017c */
[----:B-1----:R-:W-:Y:S05]  /*37a0*/  @!P1 BRA `(.L_x_1068) ;  /* 0x0000008800f89947 */ /* 0x002fea0003800000 */
.L_x_1067:
[----:B------:R-:W-:Y:S01]  /*37b0*/  LOP3.LUT R11, R8, 0x10000, RZ, 0xfc, !PT ;  /* 0x00010000080b7812 */ /* 0x000fe200078efcff */
[----:B------:R-:W-:Y:S01]  /*37c0*/  WARPGROUP.ARRIVE ;  /* 0x00000000000079c5 */ /* 0x000fe20000000000 */
[C---:B------:R-:W-:Y:S01]  /*37d0*/  R2UR UR6, R6.reuse ;  /* 0x00000000060672ca */ /* 0x040fe200000e0000 */
[----:B------:R-:W-:Y:S01]  /*37e0*/  UMOV UR5, 0x40000040 ;  /* 0x4000004000057882 */ /* 0x000fe20000000000 */
[----:B------:R-:W-:Y:S01]  /*37f0*/  R2UR UR4, R11 ;  /* 0x000000000b0472ca */ /* 0x000fe200000e0000 */
[----:B------:R-:W-:Y:S01]  /*3800*/  UMOV UR7, 0x40000000 ;  /* 0x4000000000077882 */ /* 0x000fe20000000000 */
[----:B------:R-:W-:Y:S01]  /*3810*/  R2UR UR8, R13 ;  /* 0x000000000d0872ca */ /* 0x000fe200000e0000 */
[----:B------:R-:W-:Y:S01]  /*3820*/  VIADD R8, R6, 0x100 ;  /* 0x0000010006087836 */ /* 0x000fe20000000000 */
[----:B------:R-:W-:Y:S01]  /*3830*/  ISETP.GT.AND P1, PT, R2, RZ, PT ;  /* 0x000000ff0200720c */ /* 0x000fe20003f24270 */
[----:B----4-:R-:W-:Y:S01]  /*3840*/  VIADD R12, R6, 0x180 ;  /* 0x00000180060c7836 */ /* 0x010fe20000000000 */
[----:B------:R-:W-:Y:S01]  /*3850*/  ISETP.GT.AND P3, PT, R2, 0x10, PT ;  /* 0x000000100200780c */ /* 0x000fe20003f64270 */
[----:B------:R-:W-:Y:S01]  /*3860*/  VIADD R13, R11, 0x2 ;  /* 0x000000020b0d7836 */ /* 0x000fe20000000000 */
[----:B------:R-:W-:Y:S01]  /*3870*/  R2UR UR9, R8 ;  /* 0x00000000080972ca */ /* 0x000fe200000e0000 */
[----:B------:R-:W-:Y:S01]  /*3880*/  VIADD R8, R6, 0x200 ;  /* 0x0000020006087836 */ /* 0x000fe20000000000 */
[----:B------:R-:W-:Y:S01]  /*3890*/  R2UR UR10, R12 ;  /* 0x000000000c0a72ca */ /* 0x000fe200000e0000 */
[----:B------:R-:W-:Y:S01]  /*38a0*/  VIADD R12, R6, 0x2 ;  /* 0x00000002060c7836 */ /* 0x000fe20000000000 */
[----:B------:R-:W-:Y:S01]  /*38b0*/  R2UR UR13, R13 ;  /* 0x000000000d0d72ca */ /* 0x000fe200000e0000 */
[----:B------:R-:W-:Y:S01]  /*38c0*/  HGMMA.64x8x16.F32.BF16 R44, gdesc[UR4], RZ, !UPT, gsb0 ;  /* 0x00000000042c79f0 */ /* 0x000fe2000c0018ff */
[----:B------:R-:W-:Y:S01]  /*38d0*/  UMOV UR7, 0x40000000 ;  /* 0x4000000000077882 */ /* 0x000fe20000000000 */
[----:B------:R-:W-:Y:S01]  /*38e0*/  UMOV UR6, UR8 ;  /* 0x0000000800067c82 */ /* 0x000fe20008000000 */
[----:B------:R-:W-:Y:S01]  /*38f0*/  R2UR UR11, R8 ;  /* 0x00000000080b72ca */ /* 0x000fe200000e0000 */
[----:B------:R-:W-:Y:S01]  /*3900*/  VIADD R14, R6, 0x82 ;  /* 0x00000082060e7836 */ /* 0x000fe20000000000 */
[----:B------:R-:W-:Y:S01]  /*3910*/  R2UR UR12, R12 ;  /* 0x000000000c0c72ca */ /* 0x000fe200000e0000 */
[----:B------:R-:W-:Y:S01]  /*3920*/  VIADD R8, R6, 0x102 ;  /* 0x0000010206087836 */ /* 0x000fe20000000000 */
[----:B------:R-:W-:Y:S01]  /*3930*/  ISETP.GT.AND P2, PT, R2, 0x1, PT ;  /* 0x000000010200780c */ /* 0x000fe20003f44270 */
[----:B------:R-:W-:Y:S01]  /*3940*/  UMOV UR57, 0x40000040 ;  /* 0x4000004000397882 */ /* 0x000fe20000000000 */
[----:B------:R-:W-:Y:S01]  /*3950*/  R2UR UR14, R14 ;  /* 0x000000000e0e72ca */ /* 0x000fe200000e0000 */
[----:B------:R-:W-:Y:S01]  /*3960*/  UMOV UR59, 0x40 ;  /* 0x00000040003b7882 */ /* 0x000fe20000000000 */
[----:B------:R-:W-:Y:S01]  /*3970*/  R2UR UR15, R8 ;  /* 0x00000000080f72ca */ /* 0x000fe200000e0000 */
[----:B------:R-:W-:Y:S01]  /*3980*/  VIADD R8, R6, 0x182 ;  /* 0x0000018206087836 */ /* 0x000fe20000000000 */
[----:B------:R-:W-:Y:S01]  /*3990*/  ISETP.GT.AND P4, PT, R2, 0x11, PT ;  /* 0x000000110200780c */ /* 0x000fe20003f84270 */
[----:B------:R-:W-:Y:S01]  /*39a0*/  UMOV UR21, UR57 ;  /* 0x0000003900157c82 */ /* 0x000fe20008000000 */
[----:B------:R-:W-:Y:S01]  /*39b0*/  FSEL R13, R24, -INF , P1 ;  /* 0xff800000180d7808 */ /* 0x000fe20000800000 */
[----:B------:R-:W-:Y:S01]  /*39c0*/  UMOV UR23, 0x40 ;  /* 0x0000004000177882 */ /* 0x000fe20000000000 */
[----:B------:R-:W-:Y:S01]  /*39d0*/  R2UR UR8, R8 ;  /* 0x00000000080872ca */ /* 0x000fe200000e0000 */
[----:B------:R-:W-:Y:S01]  /*39e0*/  VIADD R8, R6, 0x202 ;  /* 0x0000020206087836 */ /* 0x000fe20000000000 */
[----:B------:R-:W-:Y:S01]  /*39f0*/  FSEL R20, R26, -INF , P1 ;  /* 0xff8000001a147808 */ /* 0x000fe20000800000 */
[----:B------:R-:W-:Y:S01]  /*3a00*/  UMOV UR19, 0x40 ;  /* 0x0000004000137882 */ /* 0x000fe20000000000 */
[----:B------:R-:W-:Y:S01]  /*3a10*/  FSEL R15, R28, -INF , P3 ;  /* 0xff8000001c0f7808 */ /* 0x000fe20001800000 */
[----:B------:R-:W-:Y:S01]  /*3a20*/  UMOV UR49, 0x40000040 ;  /* 0x4000004000317882 */ /* 0x000fe20000000000 */
[----:B------:R-:W-:Y:S01]  /*3a30*/  FSEL R25, R25, -INF , P2 ;  /* 0xff80000019197808 */ /* 0x000fe20001000000 */
[--C-:B---3--:R-:W-:Y:S01]  /*3a40*/  FFMA.FTZ R24, R20, UR61, -R9.reuse ;  /* 0x0000003d14187c23 */ /* 0x108fe20008010809 */
[----:B------:R-:W-:Y:S01]  /*3a50*/  FSEL R22, R27, -INF , P2 ;  /* 0xff8000001b167808 */ /* 0x000fe20001000000 */
[--C-:B--2---:R-:W-:Y:S01]  /*3a60*/  FFMA.FTZ R14, R15, UR61, -R10.reuse ;  /* 0x0000003d0f0e7c23 */ /* 0x104fe2000801080a */
[----:B------:R-:W-:Y:S01]  /*3a70*/  FSEL R30, R30, -INF , P3 ;  /* 0xff8000001e1e7808 */ /* 0x000fe20001800000 */
[--C-:B------:R-:W-:Y:S01]  /*3a80*/  FFMA.FTZ R23, R25, UR61, -R10.reuse ;  /* 0x0000003d19177c23 */ /* 0x100fe2000801080a */
[----:B------:R-:W-:Y:S01]  /*3a90*/  FSEL R29, R29, -INF , P4 ;  /* 0xff8000001d1d7808 */ /* 0x000fe20002000000 */
[--C-:B------:R-:W-:Y:S01]  /*3aa0*/  FFMA.FTZ R25, R22, UR61, -R9.reuse ;  /* 0x0000003d16197c23 */ /* 0x100fe20008010809 */
[----:B------:R-:W-:Y:S01]  /*3ab0*/  FSEL R28, R31, -INF , P4 ;  /* 0xff8000001f1c7808 */ /* 0x000fe20002000000 */
[----:B------:R-:W-:Y:S01]  /*3ac0*/  FFMA.FTZ R22, R30, UR61, -R9 ;  /* 0x0000003d1e167c23 */ /* 0x000fe20008010809 */
[C---:B------:R-:W-:Y:S01]  /*3ad0*/  ISETP.GT.AND P1, PT, R2.reuse, 0x20, PT ;  /* 0x000000200200780c */ /* 0x040fe20003f24270 */
[----:B------:R-:W-:Y:S01]  /*3ae0*/  FFMA.FTZ R21, R29, UR61, -R10 ;  /* 0x0000003d1d157c23 */ /* 0x000fe2000801080a */
[C---:B------:R-:W-:Y:S01]  /*3af0*/  ISETP.GT.AND P2, PT, R2.reuse, 0x21, PT ;  /* 0x000000210200780c */ /* 0x040fe20003f44270 */
[----:B------:R-:W-:Y:S01]  /*3b00*/  MUFU.EX2 R23, R23 ;  /* 0x0000001700177308 */ /* 0x000fe20000000800 */
[C---:B------:R-:W-:Y:S01]  /*3b10*/  ISETP.GT.AND P3, PT, R2.reuse, 0x30, PT ;  /* 0x000000300200780c */ /* 0x040fe20003f64270 */
[----:B------:R-:W-:Y:S01]  /*3b20*/  UMOV UR51, 0x40 ;  /* 0x0000004000337882 */ /* 0x000fe20000000000 */
[C---:B------:R-:W-:Y:S01]  /*3b30*/  ISETP.GT.AND P4, PT, R2.reuse, 0x31, PT ;  /* 0x000000310200780c */ /* 0x040fe20003f84270 */
[----:B------:R-:W-:Y:S01]  /*3b40*/  UMOV UR53, UR49 ;  /* 0x0000003100357c82 */ /* 0x000fe20008000000 */
[C---:B------:R-:W-:Y:S01]  /*3b50*/  ISETP.GT.AND P5, PT, R2.reuse, 0x40, PT ;  /* 0x000000400200780c */ /* 0x040fe20003fa4270 */
[----:B------:R-:W-:Y:S01]  /*3b60*/  UMOV UR55, 0x40 ;  /* 0x0000004000377882 */ /* 0x000fe20000000000 */
[----:B------:R-:W-:Y:S01]  /*3b70*/  ISETP.GT.AND P6, PT, R2, 0x41, PT ;  /* 0x000000410200780c */ /* 0x000fe20003fc4270 */
[----:B------:R-:W-:Y:S01]  /*3b80*/  MUFU.EX2 R24, R24 ;  /* 0x0000001800187308 */ /* 0x000fe20000000800 */
[----:B------:R-:W-:Y:S01]  /*3b90*/  FSEL R33, R33, -INF , P2 ;  /* 0xff80000021217808 */ /* 0x000fe20001000000 */
[----:B------:R-:W-:Y:S01]  /*3ba0*/  UMOV UR45, UR49 ;  /* 0x00000031002d7c82 */ /* 0x000fe20008000000 */
[----:B------:R-:W-:Y:S01]  /*3bb0*/  FSEL R27, R36, -INF , P3 ;  /* 0xff800000241b7808 */ /* 0x000fe20001800000 */
[----:B------:R-:W-:-:S02]  /*3bc0*/  WARPGROUP.DEPBAR.LE gsb0, 0x0 ;  /* 0x00008000000079c5 */ /* 0x000fc40000010000 */
[----:B------:R-:W-:Y:S01]  /*3bd0*/  WARPGROUP.ARRIVE ;  /* 0x00000000000079c5 */ /* 0x000fe20000000000 */
[----:B------:R-:W-:Y:S01]  /*3be0*/  FSEL R37, R37, -INF , P4 ;  /* 0xff80000025257808 */ /* 0x000fe20002000000 */
[----:B------:R-:W-:Y:S01]  /*3bf0*/  FFMA.FTZ R15, R33, UR61, -R10 ;  /* 0x0000003d210f7c23 */ /* 0x000fe2000801080a */
[----:B------:R-:W-:Y:S01]  /*3c00*/  FSEL R31, R40, -INF , P5 ;  /* 0xff800000281f7808 */ /* 0x000fe20002800000 */
[----:B------:R-:W-:Y:S01]  /*3c10*/  MUFU.EX2 R25, R25 ;  /* 0x0000001900197308 */ /* 0x000fe20000000800 */
[----:B------:R-:W-:Y:S01]  /*3c20*/  FSEL R41, R41, -INF , P6 ;  /* 0xff80000029297808 */ /* 0x000fe20003000000 */
[----:B------:R-:W-:Y:S01]  /*3c30*/  HGMMA.64x8x16.F32.BF16 R48, gdesc[UR4], RZ, !UPT, gsb0 ;  /* 0x00000000043079f0 */ /* 0x000fe2000c0018ff */
[----:B------:R-:W-:Y:S01]  /*3c40*/  UMOV UR6, UR9 ;  /* 0x0000000900067c82 */ /* 0x000fe20008000000 */
[----:B------:R-:W-:Y:S01]  /*3c50*/  UMOV UR7, 0x40000000 ;  /* 0x4000000000077882 */ /* 0x000fe20000000000 */
[----:B------:R-:W-:Y:S01]  /*3c60*/  R2UR UR9, R8 ;  /* 0x00000000080972ca */ /* 0x000fe200000e0000 */
[----:B------:R-:W-:-:S02]  /*3c70*/  VIADD R8, R6, 0x4 ;  /* 0x0000000406087836 */ /* 0x000fc40000000000 */
[--C-:B------:R-:W-:Y:S01]  /*3c80*/  FFMA.FTZ R37, R37, UR61, -R10.reuse ;  /* 0x0000003d25257c23 */ /* 0x100fe2000801080a */
[--C-:B------:R-:W-:Y:S01]  /*3c90*/  FFMA.FTZ R31, R31, UR61, -R10.reuse ;  /* 0x0000003d1f1f7c23 */ /* 0x100fe2000801080a */
[----:B------:R-:W-:Y:S01]  /*3ca0*/  FFMA.FTZ R41, R41, UR61, -R10 ;  /* 0x0000003d29297c23 */ /* 0x000fe2000801080a */
[----:B------:R-:W-:Y:S01]  /*3cb0*/  LEA R29, R229, UR60, 0x2 ;  /* 0x0000003ce51d7c11 */ /* 0x000fe2000f8e10ff */
[----:B------:R-:W-:Y:S01]  /*3cc0*/  MUFU.EX2 R14, R14 ;  /* 0x0000000e000e7308 */ /* 0x000fe20000000800 */
[----:B------:R-:W-:Y:S01]  /*3cd0*/  FSEL R34, R34, -INF , P1 ;  /* 0xff80000022227808 */ /* 0x000fe20000800000 */
[----:B------:R-:W-:Y:S01]  /*3ce0*/  UMOV UR47, 0x40 ;  /* 0x00000040002f7882 */ /* 0x000fe20000000000 */
[----:B------:R-:W-:Y:S01]  /*3cf0*/  FSEL R30, R35, -INF , P2 ;  /* 0xff800000231e7808 */ /* 0x000fe20001000000 */
[----:B------:R-:W-:Y:S01]  /*3d00*/  UMOV UR29, 0x40000040 ;  /* 0x40000040001d7882 */ /* 0x000fe20000000000 */
[----:B------:R-:W-:Y:S01]  /*3d10*/  FSEL R38, R38, -INF , P3 ;  /* 0xff80000026267808 */ /* 0x000fe20001800000 */
[----:B------:R-:W-:Y:S01]  /*3d20*/  UMOV UR31, 0x40 ;  /* 0x00000040001f7882 */ /* 0x000fe20000000000 */
[----:B------:R-:W-:Y:S01]  /*3d30*/  FSEL R42, R42, -INF , P5 ;  /* 0xff8000002a2a7808 */ /* 0x000fe20002800000 */
[----:B------:R-:W-:Y:S01]  /*3d40*/  MUFU.EX2 R21, R21 ;  /* 0x0000001500157308 */ /* 0x000fe20000000800 */
[----:B------:R-:W-:Y:S01]  /*3d50*/  UMOV UR41, UR29 ;  /* 0x0000001d00297c82 */ /* 0x000fe20008000000 */
[----:B------:R-:W-:Y:S01]  /*3d60*/  FFMA.FTZ R36, R38, UR61, -R9 ;  /* 0x0000003d26247c23 */ /* 0x000fe20008010809 */
[----:B------:R-:W-:Y:S01]  /*3d70*/  UMOV UR43, 0x40 ;  /* 0x00000040002b7882 */ /* 0x000fe20000000000 */
[----:B------:R-:W-:Y:S01]  /*3d80*/  UMOV UR37, UR29 ;  /* 0x0000001d00257c82 */ /* 0x000fe20008000000 */
[----:B------:R-:W-:Y:S01]  /*3d90*/  UMOV UR39, 0x40 ;  /* 0x0000004000277882 */ /* 0x000fe20000000000 */
[----:B------:R-:W-:Y:S01]  /*3da0*/  UMOV UR33, UR29 ;  /* 0x0000001d00217c82 */ /* 0x000fe20008000000 */
[----:B------:R-:W-:Y:S01]  /*3db0*/  UMOV UR35, 0x40 ;  /* 0x0000004000237882 */ /* 0x000fe20000000000 */
[----:B------:R-:W-:Y:S01]  /*3dc0*/  MUFU.EX2 R15, R15 ;  /* 0x0000000f000f7308 */ /* 0x000fe20000000800 */
[----:B------:R-:W-:Y:S01]  /*3dd0*/  UMOV UR25, UR29 ;  /* 0x0000001d00197c82 */ /* 0x000fe20008000000 */
[----:B------:R-:W-:Y:S01]  /*3de0*/  UMOV UR27, 0x40 ;  /* 0x00000040001b7882 */ /* 0x000fe20000000000 */
[----:B------:R-:W-:-:S05]  /*3df0*/  IMAD R5, R4, 0x2800, R5 ;  /* 0x0000280004057824 */ /* 0x000fca00078e0205 */
[----:B------:R-:W-:Y:S01]  /*3e00*/  MUFU.EX2 R22, R22 ;  /* 0x0000001600167308 */ /* 0x000fe20000000800 */
[----:B------:R-:W-:-:S04]  /*3e10*/  SHF.R.U32.HI R5, RZ, 0x4, R5 ;  /* 0x00000004ff057819 */ /* 0x000fc80000011605 */
[----:B------:R-:W-:-:S03]  /*3e20*/  LOP3.LUT R5, R5, 0x3fff, RZ, 0xc0, !PT ;  /* 0x00003fff05057812 */ /* 0x000fc600078ec0ff */
[----:B------:R-:W-:Y:S01]  /*3e30*/  MUFU.EX2 R36, R36 ;  /* 0x0000002400247308 */ /* 0x000fe20000000800 */
        /* <DEDUP_REMOVED lines=479> */
[C---:B------:R-:W-:Y:S02]  /*5c30*/  VIADD R8, R11.reuse, 0x604 ;  /* 0x000006040b087836 */ /* 0x040fe40000000000 */
[----:B------:R-:W-:-:S03]  /*5c40*/  VIADD R11, R11, 0x606 ;  /* 0x000006060b0b7836 */ /* 0x000fc60000000000 */
        /* <DEDUP_REMOVED lines=37> */
[----:B------:R-:W-:Y:S01]  /*5ea0*/  R2UR UR8, R8 ;  /* 0x00000000080872ca */ /* 0x000fe200000e0000 */
[----:B------:R-:W-:Y:S01]  /*5eb0*/  FFMA.FTZ R8, R13, UR61, -R10 ;  /* 0x0000003d0d087c23 */ /* 0x000fe2000801080a */
[----:B------:R-:W-:Y:S02]  /*5ec0*/  FSEL R13, R32, -INF , P1 ;  /* 0xff800000200d7808 */ /* 0x000fe40000800000 */
[----:B------:R-:W-:-:S03]  /*5ed0*/  FSEL R32, R39, -INF , P4 ;  /* 0xff80000027207808 */ /* 0x000fc60002000000 */
[--C-:B------:R-:W-:Y:S01]  /*5ee0*/  FFMA.FTZ R12, R13, UR61, -R10.reuse ;  /* 0x0000003d0d0c7c23 */ /* 0x100fe2000801080a */
[----:B------:R-:W-:Y:S01]  /*5ef0*/  FFMA.FTZ R13, R27, UR61, -R10 ;  /* 0x0000003d1b0d7c23 */ /* 0x000fe2000801080a */
[----:B------:R-:W-:Y:S02]  /*5f00*/  VIADD R10, R6, 0x786 ;  /* 0x00000786060a7836 */ /* 0x000fe40000000000 */
[--C-:B------:R-:W-:Y:S01]  /*5f10*/  FFMA.FTZ R27, R28, UR61, -R9.reuse ;  /* 0x0000003d1c1b7c23 */ /* 0x100fe20008010809 */
[----:B------:R-:W-:Y:S01]  /*5f20*/  FFMA.FTZ R28, R34, UR61, -R9 ;  /* 0x0000003d221c7c23 */ /* 0x000fe20008010809 */
[----:B------:R-:W-:Y:S01]  /*5f30*/  FSEL R34, R43, -INF , P6 ;  /* 0xff8000002b227808 */ /* 0x000fe20003000000 */
[----:B------:R-:W1:Y:S08]  /*5f40*/  MUFU.EX2 R8, R8 ;  /* 0x0000000800087308 */ /* 0x000e700000000800 */
[----:B------:R-:W2:Y:S08]  /*5f50*/  MUFU.EX2 R27, R27 ;  /* 0x0000001b001b7308 */ /* 0x000eb00000000800 */
[----:B------:R-:W3:Y:S08]  /*5f60*/  MUFU.EX2 R12, R12 ;  /* 0x0000000c000c7308 */ /* 0x000ef00000000800 */
[----:B------:R-:W-:Y:S01]  /*5f70*/  MUFU.EX2 R13, R13 ;  /* 0x0000000d000d7308 */ /* 0x000fe20000000800 */
[----:B------:R-:W-:-:S02]  /*5f80*/  WARPGROUP.DEPBAR.LE gsb0, 0x0 ;  /* 0x00008000000079c5 */ /* 0x000fc40000010000 */
[----:B------:R-:W-:-:S05]  /*5f90*/  WARPGROUP.ARRIVE ;  /* 0x00000000000079c5 */ /* 0x000fca0000000000 */
[----:B------:R-:W-:Y:S01]  /*5fa0*/  MUFU.EX2 R28, R28 ;  /* 0x0000001c001c7308 */ /* 0x000fe20000000800 */
        /* <DEDUP_REMOVED lines=38> */
[----:B------:R-:W-:Y:S01]  /*6210*/  VIADD R6, R6, 0x986 ;  /* 0x0000098606067836 */ /* 0x000fe20000000000 */
[----:B------:R4:W-:Y:S02]  /*6220*/  MUFU.EX2 R11, R31 ;  /* 0x0000001f000b7308 */ /* 0x0009e40000000800 */
[----:B------:R-:W-:Y:S02]  /*6230*/  R2UR UR9, R10 ;  /* 0x000000000a0972ca */ /* 0x000fe400000e0000 */
[----:B------:R-:W-:-:S04]  /*6240*/  R2UR UR11, R6 ;  /* 0x00000000060b72ca */ /* 0x000fc800000e0000 */
[----:B------:R5:W3:Y:S01]  /*6250*/  MUFU.EX2 R10, R37 ;  /* 0x00000025000a7308 */ /* 0x000ae20000000800 */
[----:B----4-:R-:W-:-:S07]  /*6260*/  FFMA.FTZ R31, R42, UR61, -R9 ;  /* 0x0000003d2a1f7c23 */ /* 0x010fce0008010809 */
[----:B------:R-:W-:Y:S01]  /*6270*/  MUFU.EX2 R6, R41 ;  /* 0x0000002900067308 */ /* 0x000fe20000000800 */
[----:B-----5:R-:W-:-:S07]  /*6280*/  FFMA.FTZ R37, R32, UR61, -R9 ;  /* 0x0000003d20257c23 */ /* 0x020fce0008010809 */
[----:B------:R-:W-:Y:S08]  /*6290*/  MUFU.EX2 R37, R37 ;  /* 0x0000002500257308 */ /* 0x000ff00000000800 */
[----:B------:R-:W-:Y:S01]  /*62a0*/  MUFU.EX2 R31, R31 ;  /* 0x0000001f001f7308 */ /* 0x000fe20000000800 */
        /* <DEDUP_REMOVED lines=24> */
[----:B------:R-:W-:Y:S01]  /*6430*/  UIADD3 UR4, UR60, 0x2c500, URZ ;  /* 0x0002c5003c047890 */ /* 0x000fe2000fffe03f */
[----:B------:R-:W-:-:S03]  /*6440*/  UMOV UR7, 0x40 ;  /* 0x0000004000077882 */ /* 0x000fc60000000000 */
[----:B------:R-:W-:-:S04]  /*6450*/  USHF.R.U32.HI UR4, URZ, 0x4, UR4 ;  /* 0x000000043f047899 */ /* 0x000fc80008011604 */
        /* <DEDUP_REMOVED lines=9> */
[----:B------:R-:W-:Y:S01]  /*64f0*/  UIADD3 UR6, UR4, 0x200, URZ ;  /* 0x0000020004067890 */ /* 0x000fe2000fffe03f */
[----:B------:R-:W-:Y:S01]  /*6500*/  UMOV UR8, UR22 ;  /* 0x0000001600087c82 */ /* 0x000fe20008000000 */
[----:B------:R-:W-:-:S03]  /*6510*/  UIADD3 UR54, UR4, 0x190, URZ ;  /* 0x0000019004367890 */ /* 0x000fc6000fffe03f */
[----:B------:R-:W-:Y:S01]  /*6520*/  UMOV UR18, UR5 ;  /* 0x0000000500127c82 */ /* 0x000fe20008000000 */
[----:B------:R-:W-:Y:S02]  /*6530*/  UIADD3 UR5, UR4, 0x90, URZ ;  /* 0x0000009004057890 */ /* 0x000fe4000fffe03f */
[----:B------:R-:W-:Y:S02]  /*6540*/  UIADD3 UR46, UR4, 0x210, URZ ;  /* 0x00000210042e7890 */ /* 0x000fe4000fffe03f */
[----:B------:R-:W-:Y:S02]  /*6550*/  UIADD3 UR30, UR4, 0x20, URZ ;  /* 0x00000020041e7890 */ /* 0x000fe4000fffe03f */
[----:B------:R-:W-:Y:S02]  /*6560*/  UIADD3 UR42, UR4, 0xa0, URZ ;  /* 0x000000a0042a7890 */ /* 0x000fe4000fffe03f */
[----:B------:R-:W-:Y:S02]  /*6570*/  UIADD3 UR38, UR4, 0x120, URZ ;  /* 0x0000012004267890 */ /* 0x000fe4000fffe03f */
[----:B------:R-:W-:-:S02]  /*6580*/  UIADD3 UR34, UR4, 0x1a0, URZ ;  /* 0x000001a004227890 */ /* 0x000fc4000fffe03f */
[----:B------:R-:W-:Y:S01]  /*6590*/  UIADD3 UR26, UR4, 0x220, URZ ;  /* 0x00000220041a7890 */ /* 0x000fe2000fffe03f */
[----:B------:R-:W-:Y:S02]  /*65a0*/  WARPGROUP.DEPBAR.LE gsb0, 0x0 ;  /* 0x00008000000079c5 */ /* 0x000fe40000010000 */
[----:B------:R-:W4:Y:S04]  /*65b0*/  LDS R26, [R29+0x2c300] ;  /* 0x02c300001d1a7984 */ /* 0x000f280000000800 */
[----:B------:R5:W1:Y:S02]  /*65c0*/  LDS R20, [R29+0x2c320] ;  /* 0x02c320001d147984 */ /* 0x000a640000000800 */
[--C-:B-----5:R-:W-:Y:S01]  /*65d0*/  FFMA.FTZ R29, R30, UR61, -R9.reuse ;  /* 0x0000003d1e1d7c23 */ /* 0x120fe20008010809 */
[----:B------:R-:W-:-:S05]  /*65e0*/  FFMA.FTZ R30, R34, UR61, -R9 ;  /* 0x0000003d221e7c23 */ /* 0x000fca0008010809 */
[----:B------:R-:W5:Y:S08]  /*65f0*/  MUFU.EX2 R29, R29 ;  /* 0x0000001d001d7308 */ /* 0x000f700000000800 */
[----:B------:R-:W5:Y:S01]  /*6600*/  MUFU.EX2 R30, R30 ;  /* 0x0000001e001e7308 */ /* 0x000f620000000800 */
        /* <DEDUP_REMOVED lines=10> */
[--C-:B-1----:R-:W-:Y:S01]  /*66b0*/  FADD.FTZ R26, R47, -R20.reuse ;  /* 0x800000142f1a7221 */ /* 0x102fe20000010000 */
[----:B------:R-:W-:Y:S01]  /*66c0*/  FMUL.FTZ R38, R8, R9 ;  /* 0x0000000908267220 */ /* 0x000fe20000410000 */
[--C-:B------:R-:W-:Y:S01]  /*66d0*/  FADD.FTZ R44, R51, -R20.reuse ;  /* 0x80000014332c7221 */ /* 0x100fe20000010000 */
[C---:B------:R-:W-:Y:S01]  /*66e0*/  F2FP.BF16.F32.PACK_AB R8, R23.reuse, R8 ;  /* 0x000000081708723e */ /* 0x040fe200000010ff */
[----:B------:R-:W-:Y:S01]  /*66f0*/  FMUL.FTZ R39, R23, R40 ;  /* 0x0000002817277220 */ /* 0x000fe20000410000 */
[C---:B------:R-:W-:Y:S01]  /*6700*/  F2FP.BF16.F32.PACK_AB R9, R25.reuse, R24 ;  /* 0x000000181909723e */ /* 0x040fe200000010ff */
[----:B------:R-:W-:Y:S01]  /*6710*/  BAR.SYNC.DEFER_BLOCKING 0x9, 0x100 ;  /* 0x0244000000007b1d */ /* 0x000fe20000010000 */
[----:B------:R-:W-:Y:S01]  /*6720*/  FMUL.FTZ R40, R25, R26 ;  /* 0x0000001a19287220 */ /* 0x000fe20000410000 */
[----:B------:R-:W-:Y:S01]  /*6730*/  FMUL.FTZ R35, R14, R35 ;  /* 0x000000230e237220 */ /* 0x000fe20000410000 */
[----:B------:R-:W-:Y:S01]  /*6740*/  F2FP.BF16.F32.PACK_AB R26, R21, R14 ;  /* 0x0000000e151a723e */ /* 0x000fe200000010ff */
[C---:B--2---:R-:W-:Y:S01]  /*6750*/  FMUL.FTZ R44, R27.reuse, R44 ;  /* 0x0000002c1b2c7220 */ /* 0x044fe20000410000 */
[----:B------:R-:W-:Y:S01]  /*6760*/  F2FP.BF16.F32.PACK_AB R27, R27, R22 ;  /* 0x000000161b1b723e */ /* 0x000fe200000010ff */
[C---:B------:R-:W-:Y:S01]  /*6770*/  FMUL.FTZ R32, R15.reuse, R32 ;  /* 0x000000200f207220 */ /* 0x040fe20000410000 */
[----:B---3--:R-:W-:Y:S01]  /*6780*/  F2FP.BF16.F32.PACK_AB R14, R15, R12 ;  /* 0x0000000c0f0e723e */ /* 0x008fe200000010ff */
[----:B------:R-:W-:Y:S01]  /*6790*/  FMUL.FTZ R217, R10, R217 ;  /* 0x000000d90ad97220 */ /* 0x000fe20000410000 */
[----:B-----5:R-:W-:Y:S01]  /*67a0*/  F2FP.BF16.F32.PACK_AB R15, R29, R28 ;  /* 0x0000001c1d0f723e */ /* 0x020fe200000010ff */
[----:B------:R-:W-:Y:S01]  /*67b0*/  FMUL.FTZ R220, R11, R220 ;  /* 0x000000dc0bdc7220 */ /* 0x000fe20000410000 */
[--C-:B------:R-:W-:Y:S01]  /*67c0*/  FADD.FTZ R47, R50, -R20.reuse ;  /* 0x80000014322f7221 */ /* 0x100fe20000010000 */
[----:B------:R-:W-:Y:S01]  /*67d0*/  FMUL.FTZ R34, R21, R34 ;  /* 0x0000002215227220 */ /* 0x000fe20000410000 */
[--C-:B------:R-:W-:Y:S01]  /*67e0*/  FADD.FTZ R45, R46, -R20.reuse ;  /* 0x800000142e2d7221 */ /* 0x100fe20000010000 */
[----:B------:R-:W-:Y:S01]  /*67f0*/  FADD.FTZ R43, R54, -R20 ;  /* 0x80000014362b7221 */ /* 0x000fe20000010000 */
[----:B------:R-:W-:Y:S01]  /*6800*/  FMUL.FTZ R21, R22, R47 ;  /* 0x0000002f16157220 */ /* 0x000fe20000410000 */
[----:B------:R-:W-:-:S02]  /*6810*/  IMAD R22, R4, 0x2000, R7 ;  /* 0x0000200004167824 */ /* 0x000fc400078e0207 */
[--C-:B------:R-:W-:Y:S01]  /*6820*/  FADD.FTZ R42, R55, -R20.reuse ;  /* 0x80000014372a7221 */ /* 0x100fe20000010000 */
[----:B------:R-:W-:Y:S01]  /*6830*/  FMUL.FTZ R23, R24, R45 ;  /* 0x0000002d18177220 */ /* 0x000fe20000410000 */
[--C-:B------:R-:W-:Y:S01]  /*6840*/  FADD.FTZ R41, R218, -R20.reuse ;  /* 0x80000014da297221 */ /* 0x100fe20000010000 */
[--C-:B------:R-:W-:Y:S01]  /*6850*/  FADD.FTZ R219, R219, -R20.reuse ;  /* 0x80000014dbdb7221 */ /* 0x100fe20000010000 */
[--C-:B------:R-:W-:Y:S01]  /*6860*/  FADD.FTZ R222, R222, -R20.reuse ;  /* 0x80000014dede7221 */ /* 0x100fe20000010000 */
[----:B------:R-:W-:Y:S01]  /*6870*/  FMUL.FTZ R221, R6, R221 ;  /* 0x000000dd06dd7220 */ /* 0x000fe20000410000 */
[----:B------:R-:W-:Y:S01]  /*6880*/  FADD.FTZ R20, R223, -R20 ;  /* 0x80000014df147221 */ /* 0x000fe20000010000 */
[----:B------:R1:W-:Y:S01]  /*6890*/  STSM.16.M88.2 [R0+0x2c500], R8 ;  /* 0x02c5000800007844 */ /* 0x0003e20000000100 */
[----:B------:R-:W-:Y:S01]  /*68a0*/  FMUL.FTZ R33, R12, R33 ;  /* 0x000000210c217220 */ /* 0x000fe20000410000 */
[----:B------:R-:W-:Y:S01]  /*68b0*/  FMUL.FTZ R43, R28, R43 ;  /* 0x0000002b1c2b7220 */ /* 0x000fe20000410000 */
[----:B------:R-:W-:Y:S01]  /*68c0*/  FMUL.FTZ R42, R29, R42 ;  /* 0x0000002a1d2a7220 */ /* 0x000fe20000410000 */
[----:B------:R-:W-:Y:S01]  /*68d0*/  STSM.16.M88.2 [R0+0x2cd00], R26 ;  /* 0x02cd001a00007844 */ /* 0x000fe20000000100 */
[----:B------:R-:W-:Y:S01]  /*68e0*/  F2FP.BF16.F32.PACK_AB R38, R39, R38 ;  /* 0x000000262726723e */ /* 0x000fe200000010ff */
[----:B------:R-:W-:Y:S01]  /*68f0*/  FMUL.FTZ R216, R13, R216 ;  /* 0x000000d80dd87220 */ /* 0x000fe20000410000 */
[----:B------:R-:W-:Y:S01]  /*6900*/  FMUL.FTZ R41, R36, R41 ;  /* 0x0000002924297220 */ /* 0x000fe20000410000 */
[----:B------:R-:W-:Y:S01]  /*6910*/  STSM.16.M88.2 [R0+0x2d500], R14 ;  /* 0x02d5000e00007844 */ /* 0x000fe20000000100 */
[----:B------:R-:W-:Y:S01]  /*6920*/  FMUL.FTZ R12, R37, R219 ;  /* 0x000000db250c7220 */ /* 0x000fe20000410000 */
[----:B------:R-:W-:Y:S01]  /*6930*/  F2FP.BF16.F32.PACK_AB R39, R40, R23 ;  /* 0x000000172827723e */ /* 0x000fe200000010ff */
[----:B------:R-:W-:Y:S01]  /*6940*/  FMUL.FTZ R222, R31, R222 ;  /* 0x000000de1fde7220 */ /* 0x000fe20000410000 */
[----:B-1----:R-:W-:Y:S01]  /*6950*/  F2FP.BF16.F32.PACK_AB R8, R10, R13 ;  /* 0x0000000d0a08723e */ /* 0x002fe200000010ff */
[----:B------:R-:W-:Y:S01]  /*6960*/  FMUL.FTZ R13, R30, R20 ;  /* 0x000000141e0d7220 */ /* 0x000fe20000410000 */
[----:B------:R-:W-:-:S02]  /*6970*/  F2FP.BF16.F32.PACK_AB R9, R37, R36 ;  /* 0x000000242509723e */ /* 0x000fc400000010ff */
[----:B------:R-:W-:Y:S02]  /*6980*/  F2FP.BF16.F32.PACK_AB R10, R6, R11 ;  /* 0x0000000b060a723e */ /* 0x000fe400000010ff */
[----:B------:R-:W-:Y:S01]  /*6990*/  F2FP.BF16.F32.PACK_AB R11, R30, R31 ;  /* 0x0000001f1e0b723e */ /* 0x000fe200000010ff */
[----:B------:R1:W-:Y:S01]  /*69a0*/  STSM.16.M88.2 [R0+0x2dd00], R8 ;  /* 0x02dd000800007844 */ /* 0x0003e20000000100 */
[----:B------:R-:W-:Y:S02]  /*69b0*/  SHF.R.U32.HI R6, RZ, 0x4, R22 ;  /* 0x00000004ff067819 */ /* 0x000fe40000011616 */
[----:B------:R-:W-:Y:S01]  /*69c0*/  F2FP.BF16.F32.PACK_AB R20, R34, R35 ;  /* 0x000000232214723e */ /* 0x000fe200000010ff */
[----:B------:R-:W-:Y:S01]  /*69d0*/  STSM.16.M88.2 [R0+0x2e500], R10 ;  /* 0x02e5000a00007844 */ /* 0x000fe20000000100 */
[----:B------:R-:W-:Y:S02]  /*69e0*/  LOP3.LUT R23, R6, 0x3fff, RZ, 0xc0, !PT ;  /* 0x00003fff06177812 */ /* 0x000fe400078ec0ff */
[----:B------:R-:W-:Y:S01]  /*69f0*/  F2FP.BF16.F32.PACK_AB R21, R44, R21 ;  /* 0x000000152c15723e */ /* 0x000fe200000010ff */
[----:B------:R-:W-:Y:S01]  /*6a00*/  @!PT LDS RZ, [RZ] ;  /* 0x00000000fffff984 */ /* 0x000fe20000000800 */
[----:B------:R-:W-:Y:S01]  /*6a10*/  @!PT LDS RZ, [RZ] ;  /* 0x00000000fffff984 */ /* 0x000fe20000000800 */
[----:B------:R-:W-:Y:S01]  /*6a20*/  @!PT LDS RZ, [RZ] ;  /* 0x00000000fffff984 */ /* 0x000fe20000000800 */
[----:B------:R-:W-:Y:S01]  /*6a30*/  @!PT LDS RZ, [RZ] ;  /* 0x00000000fffff984 */ /* 0x000fe20000000800 */
[----:B------:R2:W-:Y:S06]  /*6a40*/  MEMBAR.ALL.CTA ;  /* 0x0000000000007992 */ /* 0x0005ec0000008000 */
[----:B--2---:R-:W2:Y:S01]  /*6a50*/  FENCE.VIEW.ASYNC.S ;  /* 0x00000000000073c6 */ /* 0x004ea20000000000 */
[----:B------:R-:W-:Y:S01]  /*6a60*/  F2FP.BF16.F32.PACK_AB R32, R32, R33 ;  /* 0x000000212020723e */ /* 0x000fe200000010ff */
[----:B------:R-:W-:Y:S01]  /*6a70*/  VIADD R6, R23, 0x80 ;  /* 0x0000008017067836 */ /* 0x000fe20000000000 */
[----:B------:R-:W-:-:S02]  /*6a80*/  F2FP.BF16.F32.PACK_AB R33, R42, R43 ;  /* 0x0000002b2a21723e */ /* 0x000fc400000010ff */
[----:B------:R-:W-:Y:S02]  /*6a90*/  R2UR UR56, R23 ;  /* 0x00000000173872ca */ /* 0x000fe400000e0000 */
[----:B------:R-:W-:Y:S01]  /*6aa0*/  F2FP.BF16.F32.PACK_AB R40, R217, R216 ;  /* 0x000000d8d928723e */ /* 0x000fe200000010ff */
[----:B------:R-:W-:Y:S01]  /*6ab0*/  VIADD R217, R23, 0x500 ;  /* 0x0000050017d97836 */ /* 0x000fe20000000000 */
[----:B------:R-:W-:Y:S02]  /*6ac0*/  F2FP.BF16.F32.PACK_AB R41, R12, R41 ;  /* 0x000000290c29723e */ /* 0x000fe400000010ff */
[----:B------:R-:W-:Y:S02]  /*6ad0*/  F2FP.BF16.F32.PACK_AB R12, R221, R220 ;  /* 0x000000dcdd0c723e */ /* 0x000fe400000010ff */
[----:B------:R-:W-:Y:S02]  /*6ae0*/  F2FP.BF16.F32.PACK_AB R13, R13, R222 ;  /* 0x000000de0d0d723e */ /* 0x000fe400000010ff */
[----:B------:R-:W-:Y:S01]  /*6af0*/  R2UR UR48, R6 ;  /* 0x00000000063072ca */ /* 0x000fe200000e0000 */
[C---:B------:R-:W-:Y:S01]  /*6b00*/  VIADD R6, R23.reuse, 0x100 ;  /* 0x0000010017067836 */ /* 0x040fe20000000000 */
[----:B-1----:R-:W-:Y:S01]  /*6b10*/  MOV R8, UR31 ;  /* 0x0000001f00087c02 */ /* 0x002fe20008000f00 */
[----:B------:R-:W-:Y:S01]  /*6b20*/  UMOV UR20, UR56 ;  /* 0x0000003800147c82 */ /* 0x000fe20008000000 */
[----:B------:R-:W-:Y:S01]  /*6b30*/  UMOV UR12, UR56 ;  /* 0x00000038000c7c82 */ /* 0x000fe20008000000 */
[----:B------:R-:W-:Y:S01]  /*6b40*/  UMOV UR16, UR56 ;  /* 0x0000003800107c82 */ /* 0x000fe20008000000 */
[----:B------:R-:W-:Y:S01]  /*6b50*/  R2UR UR28, R6 ;  /* 0x00000000061c72ca */ /* 0x000fe200000e0000 */
[----:B------:R-:W-:Y:S01]  /*6b60*/  VIADD R6, R23, 0x180 ;  /* 0x0000018017067836 */ /* 0x000fe20000000000 */
[----:B------:R-:W-:Y:S01]  /*6b70*/  MOV R9, UR30 ;  /* 0x0000001e00097c02 */ /* 0x000fe20008000f00 */
[----:B--2---:R-:W-:Y:S06]  /*6b80*/  BAR.SYNC.DEFER_BLOCKING 0x9, 0x100 ;  /* 0x0244000000007b1d */ /* 0x004fec0000010000 */
[----:B------:R-:W-:Y:S01]  /*6b90*/  UMOV UR52, UR48 ;  /* 0x0000003000347c82 */ /* 0x000fe20008000000 */
[----:B------:R-:W-:-:S03]  /*6ba0*/  UMOV UR44, UR48 ;  /* 0x00000030002c7c82 */ /* 0x000fc60008000000 */
[----:B------:R-:W-:Y:S01]  /*6bb0*/  UMOV UR40, UR28 ;  /* 0x0000001c00287c82 */ /* 0x000fe20008000000 */
[----:B------:R-:W-:Y:S01]  /*6bc0*/  UMOV UR36, UR28 ;  /* 0x0000001c00247c82 */ /* 0x000fe20008000000 */
[----:B------:R-:W-:Y:S01]  /*6bd0*/  UMOV UR32, UR28 ;  /* 0x0000001c00207c82 */ /* 0x000fe20008000000 */
[----:B------:R-:W-:Y:S01]  /*6be0*/  UMOV UR24, UR28 ;  /* 0x0000001c00187c82 */ /* 0x000fe20008000000 */
[----:B------:R-:W-:Y:S04]  /*6bf0*/  STSM.16.M88.2 [R0+0x2ed00], R38 ;  /* 0x02ed002600007844 */ /* 0x000fe80000000100 */
[----:B------:R1:W-:Y:S04]  /*6c00*/  STSM.16.M88.2 [R0+0x2f500], R20 ;  /* 0x02f5001400007844 */ /* 0x0003e80000000100 */
[----:B------:R-:W-:Y:S04]  /*6c10*/  STSM.16.M88.2 [R0+0x2fd00], R32 ;  /* 0x02fd002000007844 */ /* 0x000fe80000000100 */
[----:B------:R2:W-:Y:S04]  /*6c20*/  STSM.16.M88.2 [R0+0x30500], R40 ;  /* 0x0305002800007844 */ /* 0x0005e80000000100 */
[----:B------:R3:W-:Y:S01]  /*6c30*/  STSM.16.M88.2 [R0+0x30d00], R12 ;  /* 0x030d000c00007844 */ /* 0x0007e20000000100 */
[----:B------:R-:W-:-:S06]  /*6c40*/  WARPGROUP.ARRIVE ;  /* 0x00000000000079c5 */ /* 0x000fcc0000000000 */
[----:B------:R-:W-:Y:S03]  /*6c50*/  HGMMA.64x16x16.F32.BF16 R56, gdesc[UR56].tnspA.tnspB, R56, gsb0 ;  /* 0x60200000383879f0 */ /* 0x000fe60008001838 */
        /* <DEDUP_REMOVED lines=72> */
[----:B-1----:R-:W-:Y:S01]  /*70e0*/  IMAD.U32 R21, RZ, RZ, UR31 ;  /* 0x0000001fff157e24 */ /* 0x002fe2000f8e00ff */
        /* <DEDUP_REMOVED lines=70> */
[----:B-1----:R-:W1:Y:S02]  /*7550*/  FENCE.VIEW.ASYNC.S ;  /* 0x00000000000073c6 */ /* 0x002e640000000000 */
[----:B-1----:R-:W-:Y:S06]  /*7560*/  BAR.SYNC.DEFER_BLOCKING 0x9, 0x100 ;  /* 0x0244000000007b1d */ /* 0x002fec0000010000 */
[----:B--2---:R-:W-:-:S06]  /*7570*/  WARPGROUP.ARRIVE ;  /* 0x00000000000079c5 */ /* 0x004fcc0000000000 */
        /* <DEDUP_REMOVED lines=19> */
[----:B---3--:R-:W-:Y:S02]  /*76b0*/  IMAD.U32 R12, RZ, RZ, UR30 ;  /* 0x0000001eff0c7e24 */ /* 0x008fe4000f8e00ff */
        /* <DEDUP_REMOVED lines=29> */
[----:B------:R-:W-:Y:S01]  /*7890*/  VIADD R8, R23, 0x480 ;  /* 0x0000048017087836 */ /* 0x000fe20000000000 */
        /* <DEDUP_REMOVED lines=284> */
.L_x_1069:
        /* <DEDUP_REMOVED lines=158> */
.L_x_1070:
        /* <DEDUP_REMOVED lines=12> */
.L_x_1060:
        /* <DEDUP_REMOVED lines=89> */
[----:B------:R-:W2:Y:S01]  /*9a90*/  LDC.64 R2, c[0x4][R2] ;  /* 0x0100000002027b82 */ /* 0x000ea20000000a00 */
        /* <DEDUP_REMOVED lines=9> */
[----:B-12---:R-:W-:Y:S05]  /*9b30*/  CALL.ABS.NOINC R2 ;  /* 0x0000000002007343 */ /* 0x006fea0003c00000 */
.L_x_1072:
[----:B------:R-:W-:-:S06]  /*9b40*/  UIADD3 UR4, UR60, 0xa000, URZ ;  /* 0x0000a0003c047890 */ /* 0x000fcc000fffe03f */
        /* <DEDUP_REMOVED lines=19> */
.L_x_1073:
        /* <DEDUP_REMOVED lines=18> */
.L_x_1074:
        /* <DEDUP_REMOVED lines=18> */
.L_x_1075:
[----:B------:R-:W1:Y:S01]  /*9ec0*/  S2R R0, SR_TID.X ;  /* 0x0000000000007919 */ /* 0x000e620000002100 */
[----:B------:R-:W-:Y:S01]  /*9ed0*/  IMAD.SHL.U32 R3, R234, 0x10, RZ ;  /* 0x00000010ea037824 */ /* 0x000fe200078e00ff */
[----:B------:R-:W-:Y:S05]  /*9ee0*/  WARPSYNC.ALL ;  /* 0x0000000000007948 */ /* 0x000fea0003800000 */
[----:B------:R-:W-:Y:S01]  /*9ef0*/  BAR.SYNC.DEFER_BLOCKING 0x1, 0x100 ;  /* 0x0044000000007b1d */ /* 0x000fe20000010000 */
        /* <DEDUP_REMOVED lines=19> */
[----:B------:R-:W-:Y:S02]  /*a030*/  LOP3.LUT R2, R0, 0x1c0, RZ, 0xc0, !PT ;  /* 0x000001c000027812 */ /* 0x000fe400078ec0ff */
[----:B------:R-:W-:Y:S02]  /*a040*/  SHF.R.S32.HI R4, RZ, 0x4, R5 ;  /* 0x00000004ff047819 */ /* 0x000fe40000011405 */
[----:B------:R-:W-:Y:S02]  /*a050*/  LEA.HI R0, R7, R6, RZ, 0x3 ;  /* 0x0000000607007211 */ /* 0x000fe400078f18ff */
[----:B------:R-:W-:-:S02]  /*a060*/  LEA.HI R5, R5, R4, RZ, 0x1 ;  /* 0x0000000405057211 */ /* 0x000fc400078f08ff */
[----:B------:R-:W-:Y:S02]  /*a070*/  LOP3.LUT R3, R2, 0x30, R3, 0xf8, !PT ;  /* 0x0000003002037812 */ /* 0x000fe400078ef803 */
[----:B------:R-:W-:Y:S02]  /*a080*/  LOP3.LUT R5, R5, 0x7ffffe, RZ, 0xc0, !PT ;  /* 0x007ffffe05057812 */ /* 0x000fe400078ec0ff */
[----:B------:R-:W-:Y:S02]  /*a090*/  LEA.HI R8, R7, R6, RZ, 0x7 ;  /* 0x0000000607087211 */ /* 0x000fe400078f38ff */
[----:B------:R-:W-:Y:S01]  /*a0a0*/  LOP3.LUT R0, R3, 0x8, R0, 0xf8, !PT ;  /* 0x0000000803007812 */ /* 0x000fe200078ef800 */
[----:B------:R-:W-:Y:S01]  /*a0b0*/  IMAD.IADD R5, R4, 0x1, -R5 ;  /* 0x0000000104057824 */ /* 0x000fe200078e0a05 */
[----:B------:R-:W-:Y:S02]  /*a0c0*/  SHF.R.U32.HI R3, RZ, 0x3, R2 ;  /* 0x00000003ff037819 */ /* 0x000fe40000011602 */
[----:B------:R-:W-:-:S02]  /*a0d0*/  SHF.R.S32.HI R8, RZ, 0x7, R8 ;  /* 0x00000007ff087819 */ /* 0x000fc40000011408 */
[----:B------:R-:W-:Y:S02]  /*a0e0*/  LOP3.LUT R0, R0, R3, RZ, 0x3c, !PT ;  /* 0x0000000300007212 */ /* 0x000fe400078e3cff */
[----:B------:R-:W-:Y:S01]  /*a0f0*/  F2FP.BF16.F32.PACK_AB R82, R85, R84 ;  /* 0x000000545552723e */ /* 0x000fe200000010ff */
[----:B------:R-:W-:Y:S01]  /*a100*/  IMAD R5, R8, 0xa, R5 ;  /* 0x0000000a08057824 */ /* 0x000fe200078e0205 */
[----:B------:R-:W-:Y:S02]  /*a110*/  F2FP.BF16.F32.PACK_AB R83, R87, R86 ;  /* 0x000000565753723e */ /* 0x000fe400000010ff */
[----:B------:R-:W-:Y:S01]  /*a120*/  F2FP.BF16.F32.PACK_AB R89, R91, R90 ;  /* 0x0000005a5b59723e */ /* 0x000fe200000010ff */
[----:B------:R-:W-:Y:S01]  /*a130*/  IMAD.U32 R0, R5, 0x200, R0 ;  /* 0x0000020005007824 */ /* 0x000fe200078e0000 */
[----:B------:R-:W-:Y:S02]  /*a140*/  F2FP.BF16.F32.PACK_AB R96, R97, R96 ;  /* 0x000000606160723e */ /* 0x000fe400000010ff */
[----:B------:R-:W-:-:S02]  /*a150*/  LEA.HI R2, R7, R6, RZ, 0x5 ;  /* 0x0000000607027211 */ /* 0x000fc400078f28ff */
        /* <DEDUP_REMOVED lines=25> */
[----:B------:R-:W-:-:S02]  /*a2f0*/  SHF.R.S32.HI R2, RZ, 0x5, R2 ;  /* 0x00000005ff027819 */ /* 0x000fc40000011402 */
[----:B------:R-:W-:Y:S02]  /*a300*/  F2FP.BF16.F32.PACK_AB R122, R125, R124 ;  /* 0x0000007c7d7a723e */ /* 0x000fe400000010ff */
[----:B------:R-:W-:Y:S02]  /*a310*/  F2FP.BF16.F32.PACK_AB R123, R127, R126 ;  /* 0x0000007e7f7b723e */ /* 0x000fe400000010ff */
[----:B------:R-:W-:Y:S01]  /*a320*/  F2FP.BF16.F32.PACK_AB R129, R131, R130 ;  /* 0x000000828381723e */ /* 0x000fe200000010ff */
[----:B------:R-:W1:Y:S01]  /*a330*/  SHFL.IDX PT, R2, R2, RZ, 0x1f ;  /* 0x00001fff02027589 */ /* 0x000e6200000e0000 */
        /* <DEDUP_REMOVED lines=8> */
[----:B------:R-:W-:Y:S02]  /*a3c0*/  F2FP.BF16.F32.PACK_AB R7, R143, R142 ;  /* 0x0000008e8f07723e */ /* 0x000fe400000010ff */
[----:B------:R-:W-:Y:S02]  /*a3d0*/  F2FP.BF16.F32.PACK_AB R145, R147, R146 ;  /* 0x000000929391723e */ /* 0x000fe400000010ff */
[----:B------:R-:W-:Y:S01]  /*a3e0*/  F2FP.BF16.F32.PACK_AB R152, R153, R152 ;  /* 0x000000989998723e */ /* 0x000fe200000010ff */
[----:B------:R2:W-:Y:S01]  /*a3f0*/  STSM.16.MT88.4 [R0], R4 ;  /* 0x0000000400007844 */ /* 0x0005e20000004200 */
        /* <DEDUP_REMOVED lines=99> */
.L_x_1077:
[----:B------:R-:W-:Y:S05]  /*aa30*/  BSYNC B0 ;  /* 0x0000000000007941 */ /* 0x000fea0003800000 */
.L_x_1076:
[----:B------:R-:W-:-:S04]  /*aa40*/  DEPBAR.LE SB0, 0x0 ;  /* 0x000080000000791a */ /* 0x000fc80000000000 */
[----:B------:R-:W-:Y:S05]  /*aa50*/  EXIT ;  /* 0x000000000000794d */ /* 0x000fea0003800000 */
.L_x_1056:
        /* <DEDUP_REMOVED lines=55> */
.L_x_1098:
        /* <DEDUP_REMOVED lines=10> */
.L_x_1081:
        /* <DEDUP_REMOVED lines=112> */
.L_x_1087:
[----:B------:R-:W-:-:S04]  /*b570*/  SHF.L.U32 R5, R10, 0x1f, RZ ;  /* 0x0000001f0a057819 */ /* 0x000fc800000006ff */
[----:B-1----:R-:W1:Y:S02]  /*b580*/  SYNCS.PHASECHK.TRANS64.TRYWAIT P1, [R8+URZ+0x31838], R5 ;  /* 0x03183805080075a7 */ /* 0x002e64000802017f */
[----:B-12--5:R-:W-:Y:S05]  /*b590*/  @!P1 BRA `(.L_x_1083) ;  /* 0x0000000c00a49947 */ /* 0x026fea0003800000 */
.L_x_1099:
[----:B------:R-:W-:Y:S05]  /*b5a0*/  @P0 BRA `(.L_x_1084) ;  /* 0x0000000000140947 */ /* 0x000fea0003800000 */
[----:B------:R-:W-:Y:S01]  /*b5b0*/  ISETP.NE.AND P1, PT, R16, RZ, PT ;  /* 0x000000ff1000720c */ /* 0x000fe20003f25270 */
[----:B-1----:R-:W-:-:S04]  /*b5c0*/  IMAD.MOV.U32 R5, RZ, RZ, 0x8100 ;  /* 0x00008100ff057424 */ /* 0x002fc800078e00ff */
[----:B------:R2:W-:Y:S08]  /*b5d0*/  SYNCS.ARRIVE.TRANS64 RZ, [R8+URZ+0x31830], R5 ;  /* 0x0318300508ff79a7 */ /* 0x0005f0000800003f */
[----:B------:R-:W-:Y:S05]  /*b5e0*/  @!P1 BRA `(.L_x_1084) ;  /* 0x0000000000049947 */ /* 0x000fea0003800000 */
[----:B------:R-:W-:Y:S01]  /*b5f0*/  BPT.TRAP 0x1 ;  /* 0x000000040000795c */ /* 0x000fe20000300000 */
.L_x_1084:
[----:B------:R3:W-:Y:S02]  /*b600*/  STL.64 [R1], R2 ;  /* 0x0000000201007387 */ /* 0x0007e40000100a00 */
[----:B---3--:R-:W3:Y:S02]  /*b610*/  LDC.64 R2, c[0x0][0x198] ;  /* 0x00006600ff027b82 */ /* 0x008ee40000000a00 */
[----:B---3--:R-:W-:-:S05]  /*b620*/  IMAD.MOV.U32 R4, RZ, RZ, R2 ;  /* 0x000000ffff047224 */ /* 0x008fca00078e0002 */
[----:B-12---:R-:W-:-:S04]  /*b630*/  IADD3 R5, P1, R4, 0x1f0, RZ ;  /* 0x000001f004057810 */ /* 0x006fc80007f3e0ff */
        /* <DEDUP_REMOVED lines=46> */
.L_x_1101:
[----:B------:R-:W-:Y:S01]  /*b920*/  LOP3.LUT R10, R10, 0x1, RZ, 0x3c, !PT ;  /* 0x000000010a0a7812 */ /* 0x000fe200078e3cff */
[----:B------:R-:W-:Y:S06]  /*b930*/  @P2 BRA `(.L_x_1086) ;  /* 0x0000000000142947 */ /* 0x000fec0003800000 */
[----:B------:R-:W-:Y:S01]  /*b940*/  ISETP.NE.AND P1, PT, R16, RZ, PT ;  /* 0x000000ff1000720c */ /* 0x000fe20003f25270 */
[----:B-1----:R-:W-:-:S04]  /*b950*/  IMAD.MOV.U32 R20, RZ, RZ, 0x8100 ;  /* 0x00008100ff147424 */ /* 0x002fc800078e00ff */
[----:B------:R2:W-:Y:S08]  /*b960*/  SYNCS.ARRIVE.TRANS64 RZ, [R19+URZ+0x31810], R20 ;  /* 0x0318101413ff79a7 */ /* 0x0005f0000800003f */
[----:B------:R-:W-:Y:S05]  /*b970*/  @!P1 BRA `(.L_x_1086) ;  /* 0x0000000000049947 */ /* 0x000fea0003800000 */
[----:B------:R-:W-:Y:S01]  /*b980*/  BPT.TRAP 0x1 ;  /* 0x000000040000795c */ /* 0x000fe20000300000 */
.L_x_1086:
        /* <DEDUP_REMOVED lines=53> */
.L_x_1082:
[----:B------:R-:W-:-:S04]  /*bce0*/  SHF.L.U32 R11, R10, 0x1f, RZ ;  /* 0x0000001f0a0b7819 */ /* 0x000fc800000006ff */
[----:B------:R-:W3:Y:S02]  /*bcf0*/  SYNCS.PHASECHK.TRANS64.TRYWAIT P1, [R8+URZ+0x31838], R11 ;  /* 0x0318380b080075a7 */ /* 0x000ee4000802017f */
[----:B---3--:R-:W-:Y:S05]  /*bd00*/  @!P1 BRA `(.L_x_1088) ;  /* 0x0000000400f49947 */ /* 0x008fea0003800000 */
.L_x_1102:
[----:B------:R-:W-:Y:S05]  /*bd10*/  @P0 BRA `(.L_x_1089) ;  /* 0x0000000000180947 */ /* 0x000fea0003800000 */
[----:B------:R-:W4:Y:S01]  /*bd20*/  S2R R12, SR_TID.X ;  /* 0x00000000000c7919 */ /* 0x000f220000002100 */
[----:B---3--:R-:W-:-:S04]  /*bd30*/  IMAD.MOV.U32 R11, RZ, RZ, 0x8100 ;  /* 0x00008100ff0b7424 */ /* 0x008fc800078e00ff */
[----:B------:R3:W-:Y:S01]  /*bd40*/  SYNCS.ARRIVE.TRANS64 RZ, [R8+URZ+0x31830], R11 ;  /* 0x0318300b08ff79a7 */ /* 0x0007e2000800003f */
[----:B----4-:R-:W-:-:S13]  /*bd50*/  LOP3.LUT P0, RZ, R12, 0x1f, RZ, 0xc0, !PT ;  /* 0x0000001f0cff7812 */ /* 0x010fda000780c0ff */
[----:B---3--:R-:W-:Y:S05]  /*bd60*/  @!P0 BRA `(.L_x_1089) ;  /* 0x0000000000048947 */ /* 0x008fea0003800000 */
[----:B------:R-:W-:Y:S01]  /*bd70*/  BPT.TRAP 0x1 ;  /* 0x000000040000795c */ /* 0x000fe20000300000 */
.L_x_1089:
        /* <DEDUP_REMOVED lines=50> */
.L_x_1079:
[----:B------:R-:W-:Y:S05]  /*c0a0*/  BSYNC B0 ;  /* 0x0000000000007941 */ /* 0x000fea0003800000 */
.L_x_1078:
[----:B------:R-:W-:-:S03]  /*c0b0*/  UMOV UR4, 0xffffffff ;  /* 0xffffffff00047882 */ /* 0x000fc60000000000 */
[----:B------:R-:W-:Y:S05]  /*c0c0*/  BRA.DIV UR4, `(.L_x_1090) ;  /* 0x0000000604187947 */ /* 0x000fea000b800000 */
[----:B------:R-:W-:-:S13]  /*c0d0*/  ELECT P6, URZ, PT ;  /* 0x00000000003f782f */ /* 0x000fda00038c0000 */
.L_x_1105:
[----:B------:R-:W-:Y:S04]  /*c0e0*/  BSSY B0, `(.L_x_1091) ;  /* 0x000001e000007945 */ /* 0x000fe80003800000 */
[----:B------:R-:W-:Y:S05]  /*c0f0*/  @!P6 BRA `(.L_x_1092) ;  /* 0x000000000070e947 */ /* 0x000fea0003800000 */
[----:B------:R-:W-:-:S04]  /*c100*/  LOP3.LUT R0, R0, 0x2, RZ, 0xfc, !PT ;  /* 0x0000000200007812 */ /* 0x000fc800078efcff */
[----:B------:R-:W-:-:S13]  /*c110*/  ISETP.NE.AND P1, PT, R0, 0x3, PT ;  /* 0x000000030000780c */ /* 0x000fda0003f25270 */
[----:B------:R-:W-:Y:S05]  /*c120*/  @!P1 BRA `(.L_x_1093) ;  /* 0x0000000000049947 */ /* 0x000fea0003800000 */
[----:B------:R-:W-:Y:S01]  /*c130*/  BPT.TRAP 0x1 ;  /* 0x000000040000795c */ /* 0x000fe20000300000 */
.L_x_1093:
        /* <DEDUP_REMOVED lines=8> */
.L_x_1106:
        /* <DEDUP_REMOVED lines=9> */
.L_x_1107:
[----:B------:R-:W-:Y:S05]  /*c250*/  @!P1 BRA `(.L_x_1096) ;  /* 0x0000000000049947 */ /* 0x000fea0003800000 */
[----:B------:R-:W-:Y:S01]  /*c260*/  BPT.TRAP 0x1 ;  /* 0x000000040000795c */ /* 0x000fe20000300000 */
.L_x_1096:
[----:B------:R-:W-:-:S07]  /*c270*/  SHF.L.U32 R10, R10, 0x1f, RZ ;  /* 0x0000001f0a0a7819 */ /* 0x000fce00000006ff */
.L_x_1097:
[----:B------:R1:W1:Y:S02]  /*c280*/  SYNCS.PHASECHK.TRANS64.TRYWAIT P0, [R7+URZ+0x31838], R10 ;  /* 0x0318380a070075a7 */ /* 0x000264000800017f */
[----:B-1----:R-:W-:Y:S05]  /*c290*/  @!P0 NANOSLEEP.SYNCS 0x989680 ;  /* 0x009896800000895d */ /* 0x002fea0003900000 */
[----:B------:R-:W1:Y:S02]  /*c2a0*/  @!P0 SYNCS.PHASECHK.TRANS64 P0, [R7+URZ+0x31838], R10 ;  /* 0x0318380a070085a7 */ /* 0x000e64000800007f */
[----:B-1----:R-:W-:Y:S05]  /*c2b0*/  @!P0 BRA `(.L_x_1097) ;  /* 0xfffffffc00f08947 */ /* 0x002fea000383ffff */
.L_x_1092:
[----:B------:R-:W-:Y:S05]  /*c2c0*/  BSYNC B0 ;  /* 0x0000000000007941 */ /* 0x000fea0003800000 */
.L_x_1091:
[----:B------:R-:W-:Y:S05]  /*c2d0*/  EXIT ;  /* 0x000000000000794d */ /* 0x000fea0003800000 */
.L_x_1059:
[----:B-1----:R-:W-:-:S04]  /*c2e0*/  IMAD.U32 R8, RZ, RZ, UR60 ;  /* 0x0000003cff087e24 */ /* 0x002fc8000f8e00ff */
[----:B------:R1:W2:Y:S03]  /*c2f0*/  SYNCS.PHASECHK.TRANS64.TRYWAIT P0, [R8+URZ+0x31800], R3 ;  /* 0x03180003080075a7 */ /* 0x0002a6000800017f */
[----:B--2---:R-:W-:Y:S05]  /*c300*/  @!P0 NANOSLEEP.SYNCS 0x989680 ;  /* 0x009896800000895d */ /* 0x004fea0003900000 */
[----:B------:R-:W2:Y:S02]  /*c310*/  @!P0 SYNCS.PHASECHK.TRANS64 P0, [R8+URZ+0x31800], R3 ;  /* 0x03180003080085a7 */ /* 0x000ea4000800007f */
[----:B--2---:R-:W-:Y:S05]  /*c320*/  @!P0 BRA `(.L_x_1059) ;  /* 0xfffffffc00ec8947 */ /* 0x004fea000383ffff */
[----:B------:R-:W-:Y:S05]  /*c330*/  BRA `(.L_x_1058) ;  /* 0xffffff4000f47947 */ /* 0x000fea000383ffff */
.L_x_1064:
[----:B--2---:R2:W3:Y:S02]  /*c340*/  SYNCS.PHASECHK.TRANS64.TRYWAIT P1, [R17+URZ+0x31810], R10 ;  /* 0x0318100a110075a7 */ /* 0x0044e4000802017f */
[----:B---3--:R-:W-:Y:S05]  /*c350*/  @!P1 NANOSLEEP.SYNCS 0x989680 ;  /* 0x009896800000995d */ /* 0x008fea0003900000 */
[----:B------:R-:W3:Y:S02]  /*c360*/  @!P1 SYNCS.PHASECHK.TRANS64 P1, [R17+URZ+0x31810], R10 ;  /* 0x0318100a110095a7 */ /* 0x000ee4000802007f */
[----:B---3--:R-:W-:Y:S05]  /*c370*/  @!P1 BRA `(.L_x_1064) ;  /* 0xfffffffc00f09947 */ /* 0x008fea000383ffff */
[----:B------:R-:W-:Y:S05]  /*c380*/  BRA `(.L_x_1063) ;  /* 0xffffff4c007c7947 */ /* 0x000fea000383ffff */
.L_x_1068:
[----:B------:R1:W1:Y:S02]  /*c390*/  SYNCS.PHASECHK.TRANS64.TRYWAIT P1, [R5+URZ+0x31830], R12 ;  /* 0x0318300c050075a7 */ /* 0x000264000802017f */
[----:B-1----:R-:W-:Y:S05]  /*c3a0*/  @!P1 NANOSLEEP.SYNCS 0x989680 ;  /* 0x009896800000995d */ /* 0x002fea0003900000 */
[----:B------:R-:W1:Y:S02]  /*c3b0*/  @!P1 SYNCS.PHASECHK.TRANS64 P1, [R5+URZ+0x31830], R12 ;  /* 0x0318300c050095a7 */ /* 0x000e64000802007f */
[----:B-1----:R-:W-:Y:S05]  /*c3c0*/  @!P1 BRA `(.L_x_1068) ;  /* 0xfffffffc00f09947 */ /* 0x002fea000383ffff */
[----:B------:R-:W-:Y:S05]  /*c3d0*/  BRA `(.L_x_1067) ;  /* 0xffffff7000f47947 */ /* 0x000fea000383ffff */
.L_x_1080:
[----:B-1----:R1:W2:Y:S02]  /*c3e0*/  SYNCS.PHASECHK.TRANS64.TRYWAIT P1, [R8+URZ+0x31820], R7 ;  /* 0x03182007080075a7 */ /* 0x0022a4000802017f */
[----:B--2---:R-:W-:Y:S05]  /*c3f0*/  @!P1 NANOSLEEP.SYNCS 0x989680 ;  /* 0x009896800000995d */ /* 0x004fea0003900000 */
[----:B------:R-:W2:Y:S02]  /*c400*/  @!P1 SYNCS.PHASECHK.TRANS64 P1, [R8+URZ+0x31820], R7 ;  /* 0x03182007080095a7 */ /* 0x000ea4000802007f */
[----:B--2---:R-:W-:Y:S05]  /*c410*/  @!P1 BRA `(.L_x_1080) ;  /* 0xfffffffc00f09947 */ /* 0x004fea000383ffff */
[----:B------:R-:W-:Y:S05]  /*c420*/  BRA `(.L_x_1098) ;  /* 0xffffffe800687947 */ /* 0x000fea000383ffff */
.L_x_1083:
[----:B-1----:R1:W2:Y:S02]  /*c430*/  SYNCS.PHASECHK.TRANS64.TRYWAIT P1, [R8+URZ+0x31838], R5 ;  /* 0x03183805080075a7 */ /* 0x0022a4000802017f */
[----:B--2---:R-:W-:Y:S05]  /*c440*/  @!P1 NANOSLEEP.SYNCS 0x989680 ;  /* 0x009896800000995d */ /* 0x004fea0003900000 */
[----:B------:R-:W2:Y:S02]  /*c450*/  @!P1 SYNCS.PHASECHK.TRANS64 P1, [R8+URZ+0x31838], R5 ;  /* 0x03183805080095a7 */ /* 0x000ea4000802007f */
[----:B--2---:R-:W-:Y:S05]  /*c460*/  @!P1 BRA `(.L_x_1083) ;  /* 0xfffffffc00f09947 */ /* 0x004fea000383ffff */
[----:B------:R-:W-:Y:S05]  /*c470*/  BRA `(.L_x_1099) ;  /* 0xfffffff000487947 */ /* 0x000fea000383ffff */
.L_x_1085:
[----:B------:R-:W-:-:S07]  /*c480*/  SHF.L.U32 R20, R6, 0x1f, RZ ;  /* 0x0000001f06147819 */ /* 0x000fce00000006ff */
.L_x_1100:
[----:B-1----:R1:W2:Y:S02]  /*c490*/  SYNCS.PHASECHK.TRANS64.TRYWAIT P1, [R19+URZ+0x31820], R20 ;  /* 0x03182014130075a7 */ /* 0x0022a4000802017f */
[----:B--2---:R-:W-:Y:S05]  /*c4a0*/  @!P1 NANOSLEEP.SYNCS 0x989680 ;  /* 0x009896800000995d */ /* 0x004fea0003900000 */
[----:B------:R-:W2:Y:S02]  /*c4b0*/  @!P1 SYNCS.PHASECHK.TRANS64 P1, [R19+URZ+0x31820], R20 ;  /* 0x03182014130095a7 */ /* 0x000ea4000802007f */
[----:B--2---:R-:W-:Y:S05]  /*c4c0*/  @!P1 BRA `(.L_x_1100) ;  /* 0xfffffffc00f09947 */ /* 0x004fea000383ffff */
[----:B------:R-:W-:Y:S05]  /*c4d0*/  BRA `(.L_x_1101) ;  /* 0xfffffff400107947 */ /* 0x000fea000383ffff */
.L_x_1088:
[----:B---3--:R3:W4:Y:S02]  /*c4e0*/  SYNCS.PHASECHK.TRANS64.TRYWAIT P1, [R8+URZ+0x31838], R11 ;  /* 0x0318380b080075a7 */ /* 0x008724000802017f */
[----:B----4-:R-:W-:Y:S05]  /*c4f0*/  @!P1 NANOSLEEP.SYNCS 0x989680 ;  /* 0x009896800000995d */ /* 0x010fea0003900000 */
[----:B------:R-:W4:Y:S02]  /*c500*/  @!P1 SYNCS.PHASECHK.TRANS64 P1, [R8+URZ+0x31838], R11 ;  /* 0x0318380b080095a7 */ /* 0x000f24000802007f */
[----:B----4-:R-:W-:Y:S05]  /*c510*/  @!P1 BRA `(.L_x_1088) ;  /* 0xfffffffc00f09947 */ /* 0x010fea000383ffff */
[----:B------:R-:W-:Y:S05]  /*c520*/  BRA `(.L_x_1102) ;  /* 0xfffffff400f87947 */ /* 0x000fea000383ffff */
.L_x_1090:
[----:B------:R-:W-:Y:S01]  /*c530*/  BSSY B0, `(.L_x_1103) ;  /* 0x0000006000007945 */ /* 0x000fe20003800000 */
[----:B------:R-:W-:-:S07]  /*c540*/  IMAD.MOV.U32 R15, RZ, RZ, -0x1 ;  /* 0xffffffffff0f7424 */ /* 0x000fce00078e00ff */
[----:B-123--:R-:W-:Y:S05]  /*c550*/  WARPSYNC.COLLECTIVE R15, `(.L_x_1104) ;  /* 0x000000000f0c7348 */ /* 0x00efea0003c00000 */
[----:B------:R-:W-:Y:S02]  /*c560*/  ELECT P6, UR62, PT ;  /* 0x00000000003e782f */ /* 0x000fe400038c0000 */
[----:B------:R-:W-:Y:S01]  /*c570*/  MOV R14, UR62 ;  /* 0x0000003e000e7c02 */ /* 0x000fe20008000f00 */
[----:B-123--:R-:W-:Y:S10]  /*c580*/  ENDCOLLECTIVE ;  /* 0x000000000000791b */ /* 0x00eff40003800000 */
.L_x_1104:
[----:B------:R-:W-:Y:S05]  /*c590*/  BSYNC B0 ;  /* 0x0000000000007941 */ /* 0x000fea0003800000 */
.L_x_1103:
[----:B------:R-:W-:Y:S05]  /*c5a0*/  BRA `(.L_x_1105) ;  /* 0xfffffff800cc7947 */ /* 0x000fea000383ffff */
.L_x_1094:
[----:B----4-:R4:W1:Y:S02]  /*c5b0*/  SYNCS.PHASECHK.TRANS64.TRYWAIT P0, [R5+URZ], R0 ;  /* 0x00000000050075a7 */ /* 0x010864000800017f */
[----:B-1----:R-:W-:Y:S05]  /*c5c0*/  @!P0 NANOSLEEP.SYNCS 0x989680 ;  /* 0x009896800000895d */ /* 0x002fea0003900000 */
[----:B------:R-:W1:Y:S02]  /*c5d0*/  @!P0 SYNCS.PHASECHK.TRANS64 P0, [R5+URZ], R0 ;  /* 0x00000000050085a7 */ /* 0x000e64000800007f */
[----:B-1----:R-:W-:Y:S05]  /*c5e0*/  @!P0 BRA `(.L_x_1094) ;  /* 0xfffffffc00f08947 */ /* 0x002fea000383ffff */
[----:B------:R-:W-:Y:S05]  /*c5f0*/  BRA `(.L_x_1106) ;  /* 0xfffffff800f07947 */ /* 0x000fea000383ffff */
.L_x_1095:
[----:B----4-:R4:W1:Y:S02]  /*c600*/  SYNCS.PHASECHK.TRANS64.TRYWAIT P0, [R3+URZ], R0 ;  /* 0x00000000030075a7 */ /* 0x010864000800017f */
[----:B-1----:R-:W-:Y:S05]  /*c610*/  @!P0 NANOSLEEP.SYNCS 0x989680 ;  /* 0x009896800000895d */ /* 0x002fea0003900000 */
[----:B------:R-:W1:Y:S02]  /*c620*/  @!P0 SYNCS.PHASECHK.TRANS64 P0, [R3+URZ], R0 ;  /* 0x00000000030085a7 */ /* 0x000e64000800007f */
[----:B-1----:R-:W-:Y:S05]  /*c630*/  @!P0 BRA `(.L_x_1095) ;  /* 0xfffffffc00f08947 */ /* 0x002fea000383ffff */
[----:B------:R-:W-:Y:S05]  /*c640*/  BRA `(.L_x_1107) ;  /* 0xfffffffc00007947 */ /* 0x000fea000383ffff */
.L_x_1108:
        /* <DEDUP_REMOVED lines=11> */
.L_x_2209:


//--------------------- .text._ZN7cutlass13device_kernelIN5flash11enable_sm90INS1_16FlashAttnBwdSm90INS1_25CollectiveMainloopBwdSm90ILi2ELi1ELi1EN4cute5tupleIJNS5_1CILi1EEES8_S8_EEENS6_IJNS7_ILi64EEENS7_ILi80EEENS7_ILi256EEEEEENS_10bfloat16_tEfNS_4arch4Sm90ELb0ELb0ELb0ELb0ELb0ELb0ELb1ELb1ELi2ELi1ELi1ELi1ELb0EEENS1_24CollectiveEpilogueBwdGQAISD_fSG_Li256ELb0ELb0EEENS1_19SingleTileSchedulerILb0ELb0ELb0ELi80EEEEEEEEEvNT_6ParamsE --------------------------
	.section	.text._ZN7cutlass13device_kernelIN5flash11enable_sm90INS1_16FlashAttnBwdSm90INS1_25CollectiveMainloopBwdSm90ILi2ELi1ELi1EN4cute5tupleIJNS5_1CILi1EEES8_S8_EEENS6_IJNS7_ILi64EEENS7_ILi80EEENS7_ILi256EEEEEENS_10bfloat16_tEfNS_4arch4Sm90ELb0ELb0ELb0ELb0ELb0ELb0ELb1ELb1ELi2ELi1ELi1ELi1ELb0EEENS1_24CollectiveEpilogueBwdGQAISD_fSG_Li256ELb0ELb0EEENS1_19SingleTileSchedulerILb0ELb0ELb0ELi80EEEEEEEEEvNT_6ParamsE,"ax",@progbits
	.align	128
.text._ZN7cutlass13device_kernelIN5flash11enable_sm90INS1_16FlashAttnBwdSm90INS1_25CollectiveMainloopBwdSm90ILi2ELi1ELi1EN4cute5tupleIJNS5_1CILi1EEES8_S8_EEENS6_IJNS7_ILi64EEENS7_ILi80EEENS7_ILi256EEEEEENS_10bfloat16_tEfNS_4arch4Sm90ELb0ELb0ELb0ELb0ELb0ELb0ELb1ELb1ELi2ELi1ELi1ELi1ELb0EEENS1_24CollectiveEpilogueBwdGQAISD_fSG_Li256ELb0ELb0EEENS1_19SingleTileSchedulerILb0ELb0ELb0ELi80EEEEEEEEEvNT_6ParamsE:
        .type           _ZN7cutlass13device_kernelIN5flash11enable_sm90INS1_16FlashAttnBwdSm90INS1_25CollectiveMainloopBwdSm90ILi2ELi1ELi1EN4cute5tupleIJNS5_1CILi1EEES8_S8_EEENS6_IJNS7_ILi64EEENS7_ILi80EEENS7_ILi256EEEEEENS_10bfloat16_tEfNS_4arch4Sm90ELb0ELb0ELb0ELb0ELb0ELb0ELb1ELb1ELi2ELi1ELi1ELi1ELb0EEENS1_24CollectiveEpilogueBwdGQAISD_fSG_Li256ELb0ELb0EEENS1_19SingleTileSchedulerILb0ELb0ELb0ELi80EEEEEEEEEvNT_6ParamsE,@function
        .size           _ZN7cutlass13device_kernelIN5flash11enable_sm90INS1_16FlashAttnBwdSm90INS1_25CollectiveMainloopBwdSm90ILi2ELi1ELi1EN4cute5tupleIJNS5_1CILi1EEES8_S8_EEENS6_IJNS7_ILi64EEENS7_ILi80EEENS7_ILi256EEEEEENS_10bfloat16_tEfNS_4arch4Sm90ELb0ELb0ELb0ELb0ELb0ELb0ELb1ELb1ELi2ELi1ELi1ELi1ELb0EEENS1_24CollectiveEpilogueBwdGQAISD_fSG_Li256ELb0ELb0EEENS1_19SingleTileSchedulerILb0ELb0ELb0ELi80EEEEEEEEEvNT_6ParamsE,(.L_x_2210 - _ZN7cutlass13device_kernelIN5flash11enable_sm90INS1_16FlashAttnBwdSm90INS1_25CollectiveMainloopBwdSm90ILi2ELi1ELi1EN4cute5tupleIJNS5_1CILi1EEES8_S8_EEENS6_IJNS7_ILi64EEENS7_ILi80EEENS7_ILi256EEEEEENS_10bfloat16_tEfNS_4arch4Sm90ELb0ELb0ELb0ELb0ELb0ELb0ELb1ELb1ELi2ELi1ELi1ELi1ELb0EEENS1_24CollectiveEpilogueBwdGQAISD_fSG_Li256ELb0ELb0EEENS1_19SingleTileSchedulerILb0ELb0ELb0ELi80EEEEEEEEEvNT_6ParamsE)
        .other          _ZN7cutlass13device_kernelIN5flash11enable_sm90INS1_16FlashAttnBwdSm90INS1_25CollectiveMainloopBwdSm90ILi2ELi1ELi1EN4cute5tupleIJNS5_1CILi1EEES8_S8_EEENS6_IJNS7_ILi64EEENS7_ILi80EEENS7_ILi256EEEEEENS_10bfloat16_tEfNS_4arch4Sm90ELb0ELb0ELb0ELb0ELb0ELb0ELb1ELb1ELi2ELi1ELi1ELi1ELb0EEENS1_24CollectiveEpilogueBwdGQAISD_fSG_Li256ELb0ELb0EEENS1_19SingleTileSchedulerILb0ELb0ELb0ELi80EEEEEEEEEvNT_6ParamsE,@"STO_CUDA_ENTRY STV_DEFAULT"
_ZN7cutlass13device_kernelIN5flash11enable_sm90INS1_16FlashAttnBwdSm90INS1_25CollectiveMainloopBwdSm90ILi2ELi1ELi1EN4cute5tupleIJNS5_1CILi1EEES8_S8_EEENS6_IJNS7_ILi64EEENS7_ILi80EEENS7_ILi256EEEEEENS_10bfloat16_tEfNS_4arch4Sm90ELb0ELb0ELb0ELb0ELb0ELb0ELb1ELb1ELi2ELi1ELi1ELi1ELb0EEENS1_24CollectiveEpilogueBwdGQAISD_fSG_Li256ELb0ELb0EEENS1_19SingleTileSchedulerILb0ELb0ELb0ELi80EEEEEEEEEvNT_6ParamsE:
        /* <DEDUP_REMOVED lines=23> */
.L_x_1110:
[----:B------:R-:W-:Y:S05]  /*0170*/  BSYNC B0 ;  /* 0x0000000000007941 */ /* 0x000fea0003800000 */
.L_x_1109:
        /* <DEDUP_REMOVED lines=34> */
.L_x_1111:
        /* <DEDUP_REMOVED lines=20> */
.L_x_1112:
        /* <DEDUP_REMOVED lines=8> */
.L_x_1115:
        /* <DEDUP_REMOVED lines=35> */
.L_x_1117:
        /* <DEDUP_REMOVED lines=197> */
.L_x_1130:
[----:B------:R-:W-:-:S13]  /*13e0*/  ISETP.NE.AND P0, PT, R19, 0x3, PT ;  /* 0x000000031300780c */ /* 0x000fda0003f05270 */
[----:B--2---:R-:W-:Y:S05]  /*13f0*/  @!P0 BRA `(.L_x_1120) ;  /* 0x0000000000048947 */ /* 0x004fea0003800000 */
[----:B------:R-:W-:Y:S01]  /*1400*/  BPT.TRAP 0x1 ;  /* 0x000000040000795c */ /* 0x000fe20000300000 */
.L_x_1120:
[----:B------:R-:W-:Y:S02]  /*1410*/  LEA R16, R3, UR60, 0x3 ;  /* 0x0000003c03107c11 */ /* 0x000fe4000f8e18ff */
[----:B------:R-:W-:-:S04]  /*1420*/  SHF.L.U32 R11, R18, 0x1f, RZ ;  /* 0x0000001f120b7819 */ /* 0x000fc800000006ff */
[----:B------:R1:W2:Y:S01]  /*1430*/  SYNCS.PHASECHK.TRANS64.TRYWAIT P1, [R16+URZ+0x31810], R11 ;  /* 0x0318100b100075a7 */ /* 0x0002a2000802017f */
[----:B------:R-:W-:Y:S05]  /*1440*/  @!P0 BRA `(.L_x_1121) ;  /* 0x0000000000048947 */ /* 0x000fea0003800000 */
[----:B------:R-:W-:Y:S01]  /*1450*/  BPT.TRAP 0x1 ;  /* 0x000000040000795c */ /* 0x000fe20000300000 */
.L_x_1121:
        /* <DEDUP_REMOVED lines=12> */
.L_x_1122:
        /* <DEDUP_REMOVED lines=438> */
.L_x_1124:
[----:B------:R-:W-:-:S04]  /*3080*/  SHF.L.U32 R10, R17, 0x1f, RZ ;  /* 0x0000001f110a7819 */ /* 0x000fc800000006ff */
[----:B------:R3:W1:Y:S01]  /*3090*/  SYNCS.PHASECHK.TRANS64.TRYWAIT P1, [UR60+0x31830], R10 ;  /* 0x0318300aff0075a7 */ /* 0x000662000802017c */
[----:B------:R-:W-:Y:S05]  /*30a0*/  @!P0 BRA `(.L_x_1125) ;  /* 0x0000000000048947 */ /* 0x000fea0003800000 */
[----:B------:R-:W-:Y:S01]  /*30b0*/  BPT.TRAP 0x1 ;  /* 0x000000040000795c */ /* 0x000fe20000300000 */
.L_x_1125:
        /* <DEDUP_REMOVED lines=11> */
.L_x_1126:
[----:B------:R-:W-:Y:S01]  /*3170*/  VIADD R9, R6, 0x80 ;  /* 0x0000008006097836 */ /* 0x000fe20000000000 */
        /* <DEDUP_REMOVED lines=14> */
[C---:B------:R-:W-:Y:S01]  /*3260*/  ISETP.GT.AND P1, PT, R2.reuse, 0x10, PT ;  /* 0x000000100200780c */ /* 0x040fe20003f24270 */
[----:B------:R-:W-:Y:S01]  /*3270*/  HGMMA.64x8x16.F32.BF16 R44, gdesc[UR4], RZ, !UPT ;  /* 0x00000000042c79f0 */ /* 0x000fe2000c7018ff */
[----:B------:R-:W-:Y:S01]  /*3280*/  UMOV UR7, 0x40000000 ;  /* 0x4000000000077882 */ /* 0x000fe20000000000 */
[----:B------:R-:W-:Y:S01]  /*3290*/  UMOV UR6, UR8 ;  /* 0x0000000800067c82 */ /* 0x000fe20008000000 */
[C---:B------:R-:W-:Y:S01]  /*32a0*/  ISETP.GT.AND P2, PT, R2.reuse, 0x11, PT ;  /* 0x000000110200780c */ /* 0x040fe20003f44270 */
[----:B------:R-:W-:Y:S01]  /*32b0*/  HGMMA.64x8x16.F32.BF16 R48, gdesc[UR4], RZ, !UPT ;  /* 0x00000000043079f0 */ /* 0x000fe2000c7018ff */
[----:B------:R-:W-:Y:S01]  /*32c0*/  UMOV UR6, UR9 ;  /* 0x0000000900067c82 */ /* 0x000fe20008000000 */
[----:B------:R-:W-:Y:S01]  /*32d0*/  UMOV UR7, 0x40000000 ;  /* 0x4000000000077882 */ /* 0x000fe20000000000 */
[C---:B------:R-:W-:Y:S01]  /*32e0*/  ISETP.GT.AND P5, PT, R2.reuse, RZ, PT ;  /* 0x000000ff0200720c */ /* 0x040fe20003fa4270 */
        /* <DEDUP_REMOVED lines=67> */
[----:B------:R-:W-:Y:S01]  /*3720*/  UMOV UR33, UR25 ;  /* 0x0000001900217c82 */ /* 0x000fe20008000000 */
[----:B------:R-:W-:Y:S01]  /*3730*/  UMOV UR35, 0x40 ;  /* 0x0000004000237882 */ /* 0x000fe20000000000 */
[----:B------:R-:W-:Y:S01]  /*3740*/  R2UR UR10, R9 ;  /* 0x00000000090a72ca */ /* 0x000fe200000e0000 */
[----:B------:R-:W-:Y:S01]  /*3750*/  VIADD R9, R6, 0x6 ;  /* 0x0000000606097836 */ /* 0x000fe20000000000 */
[----:B------:R-:W-:Y:S01]  /*3760*/  R2UR UR11, R10 ;  /* 0x000000000a0b72ca */ /* 0x000fe200000e0000 */
[----:B------:R-:W-:Y:S01]  /*3770*/  VIADD R10, R8, 0x6 ;  /* 0x00000006080a7836 */ /* 0x000fe20000000000 */
[----:B------:R-:W-:Y:S01]  /*3780*/  UMOV UR21, 0x40000040 ;  /* 0x4000004000157882 */ /* 0x000fe20000000000 */
[----:B------:R-:W-:Y:S01]  /*3790*/  IMAD R5, R4, 0x2800, R5 ;  /* 0x0000280004057824 */ /* 0x000fe200078e0205 */
[----:B------:R-:W-:-:S04]  /*37a0*/  UMOV UR23, 0x40 ;  /* 0x0000004000177882 */ /* 0x000fc80000000000 */
        /* <DEDUP_REMOVED lines=369> */
[----:B--2---:R-:W-:Y:S02]  /*4ec0*/  FSEL R11, R28, -INF , P1 ;  /* 0xff8000001c0b7808 */ /* 0x004fe40000800000 */
[----:B------:R-:W-:-:S02]  /*4ed0*/  FSEL R29, R29, -INF , P2 ;  /* 0xff8000001d1d7808 */ /* 0x000fc40001000000 */
[----:B------:R-:W-:Y:S01]  /*4ee0*/  FSEL R9, R24, -INF , P5 ;  /* 0xff80000018097808 */ /* 0x000fe20002800000 */
[--C-:B----4-:R-:W-:Y:S01]  /*4ef0*/  FFMA.FTZ R8, R11, UR4, -R14.reuse ;  /* 0x000000040b087c23 */ /* 0x110fe2000801080e */
[----:B------:R-:W-:Y:S01]  /*4f00*/  FSEL R13, R32, -INF , P3 ;  /* 0xff800000200d7808 */ /* 0x000fe20001800000 */
[--C-:B------:R-:W-:Y:S01]  /*4f10*/  FFMA.FTZ R11, R29, UR4, -R14.reuse ;  /* 0x000000041d0b7c23 */ /* 0x100fe2000801080e */
[----:B------:R-:W-:Y:S01]  /*4f20*/  FSEL R26, R26, -INF , P5 ;  /* 0xff8000001a1a7808 */ /* 0x000fe20002800000 */
[--C-:B------:R-:W-:Y:S01]  /*4f30*/  FFMA.FTZ R9, R9, UR4, -R14.reuse ;  /* 0x0000000409097c23 */ /* 0x100fe2000801080e */
[----:B------:R-:W-:Y:S01]  /*4f40*/  FSEL R28, R30, -INF , P1 ;  /* 0xff8000001e1c7808 */ /* 0x000fe20000800000 */
[--C-:B------:R-:W-:Y:S01]  /*4f50*/  FFMA.FTZ R6, R13, UR4, -R14.reuse ;  /* 0x000000040d067c23 */ /* 0x100fe2000801080e */
[----:B------:R-:W-:Y:S01]  /*4f60*/  FSEL R25, R25, -INF , P6 ;  /* 0xff80000019197808 */ /* 0x000fe20003000000 */
[----:B------:R-:W-:Y:S01]  /*4f70*/  FFMA.FTZ R24, R26, UR4, -R15 ;  /* 0x000000041a187c23 */ /* 0x000fe2000801080f */
[C---:B------:R-:W-:Y:S01]  /*4f80*/  ISETP.GT.AND P5, PT, R2.reuse, 0x30, PT ;  /* 0x000000300200780c */ /* 0x040fe20003fa4270 */
[----:B------:R-:W1:Y:S01]  /*4f90*/  MUFU.EX2 R9, R9 ;  /* 0x0000000900097308 */ /* 0x000e620000000800 */
[----:B------:R-:W-:Y:S01]  /*4fa0*/  FSEL R22, R27, -INF , P6 ;  /* 0xff8000001b167808 */ /* 0x000fe20003000000 */
[----:B------:R-:W-:Y:S01]  /*4fb0*/  FFMA.FTZ R10, R25, UR4, -R14 ;  /* 0x00000004190a7c23 */ /* 0x000fe2000801080e */
[----:B------:R-:W-:-:S02]  /*4fc0*/  ISETP.GT.AND P1, PT, R2, 0x40, PT ;  /* 0x000000400200780c */ /* 0x000fc40003f24270 */
[----:B------:R-:W-:Y:S01]  /*4fd0*/  FSEL R32, R31, -INF , P2 ;  /* 0xff8000001f207808 */ /* 0x000fe20001000000 */
[--C-:B------:R-:W-:Y:S01]  /*4fe0*/  FFMA.FTZ R25, R22, UR4, -R15.reuse ;  /* 0x0000000416197c23 */ /* 0x100fe2000801080f */
[----:B------:R-:W-:Y:S01]  /*4ff0*/  ISETP.GT.AND P6, PT, R2, 0x31, PT ;  /* 0x000000310200780c */ /* 0x000fe20003fc4270 */
[--C-:B------:R-:W-:Y:S01]  /*5000*/  FFMA.FTZ R22, R28, UR4, -R15.reuse ;  /* 0x000000041c167c23 */ /* 0x100fe2000801080f */
[----:B------:R-:W-:Y:S01]  /*5010*/  ISETP.GT.AND P2, PT, R2, 0x41, PT ;  /* 0x000000410200780c */ /* 0x000fe20003f44270 */
[--C-:B------:R-:W-:Y:S01]  /*5020*/  FFMA.FTZ R27, R32, UR4, -R15.reuse ;  /* 0x00000004201b7c23 */ /* 0x100fe2000801080f */
[----:B------:R-:W-:Y:S01]  /*5030*/  FSEL R21, R36, -INF , P5 ;  /* 0xff80000024157808 */ /* 0x000fe20002800000 */
[----:B------:R-:W2:Y:S01]  /*5040*/  MUFU.EX2 R10, R10 ;  /* 0x0000000a000a7308 */ /* 0x000ea20000000800 */
[----:B------:R-:W-:Y:S02]  /*5050*/  FSEL R23, R40, -INF , P1 ;  /* 0xff80000028177808 */ /* 0x000fe40000800000 */
[----:B------:R-:W-:Y:S01]  /*5060*/  LEA R29, R228, UR60, 0x2 ;  /* 0x0000003ce41d7c11 */ /* 0x000fe2000f8e10ff */
[--C-:B------:R-:W-:Y:S01]  /*5070*/  FFMA.FTZ R12, R21, UR4, -R14.reuse ;  /* 0x00000004150c7c23 */ /* 0x100fe2000801080e */
[----:B------:R-:W-:Y:S01]  /*5080*/  FSEL R33, R33, -INF , P4 ;  /* 0xff80000021217808 */ /* 0x000fe20002000000 */
[--C-:B------:R-:W-:Y:S01]  /*5090*/  FFMA.FTZ R20, R23, UR4, -R14.reuse ;  /* 0x0000000417147c23 */ /* 0x100fe2000801080e */
[----:B------:R-:W-:Y:S01]  /*50a0*/  FSEL R37, R37, -INF , P6 ;  /* 0xff80000025257808 */ /* 0x000fe20003000000 */
[----:B------:R-:W3:Y:S01]  /*50b0*/  LDS R30, [R29+0x2c300] ;  /* 0x02c300001d1e7984 */ /* 0x000ee20000000800 */
[----:B------:R-:W-:Y:S01]  /*50c0*/  FSEL R41, R41, -INF , P2 ;  /* 0xff80000029297808 */ /* 0x000fe20001000000 */
[--C-:B------:R-:W-:Y:S01]  /*50d0*/  FFMA.FTZ R13, R33, UR4, -R14.reuse ;  /* 0x00000004210d7c23 */ /* 0x100fe2000801080e */
[----:B------:R-:W-:Y:S01]  /*50e0*/  FSEL R26, R35, -INF , P4 ;  /* 0xff800000231a7808 */ /* 0x000fe20002000000 */
[--C-:B------:R-:W-:Y:S01]  /*50f0*/  FFMA.FTZ R21, R37, UR4, -R14.reuse ;  /* 0x0000000425157c23 */ /* 0x100fe2000801080e */
[----:B------:R-:W-:Y:S01]  /*5100*/  FSEL R38, R38, -INF , P5 ;  /* 0xff80000026267808 */ /* 0x000fe20002800000 */
[----:B------:R-:W-:Y:S01]  /*5110*/  FFMA.FTZ R23, R41, UR4, -R14 ;  /* 0x0000000429177c23 */ /* 0x000fe2000801080e */
[----:B------:R-:W-:Y:S01]  /*5120*/  FSEL R40, R39, -INF , P6 ;  /* 0xff80000027287808 */ /* 0x000fe20003000000 */
[----:B------:R4:W5:Y:S01]  /*5130*/  LDS R14, [R29+0x2c320] ;  /* 0x02c320001d0e7984 */ /* 0x0009620000000800 */
[----:B------:R-:W-:Y:S01]  /*5140*/  FSEL R34, R34, -INF , P3 ;  /* 0xff80000022227808 */ /* 0x000fe20001800000 */
[--C-:B------:R-:W-:Y:S01]  /*5150*/  FFMA.FTZ R31, R26, UR4, -R15.reuse ;  /* 0x000000041a1f7c23 */ /* 0x100fe2000801080f */
[----:B------:R-:W-:Y:S01]  /*5160*/  FSEL R42, R42, -INF , P1 ;  /* 0xff8000002a2a7808 */ /* 0x000fe20000800000 */
[--C-:B------:R-:W-:Y:S01]  /*5170*/  FFMA.FTZ R38, R38, UR4, -R15.reuse ;  /* 0x0000000426267c23 */ /* 0x100fe2000801080f */
[----:B------:R-:W-:Y:S01]  /*5180*/  FSEL R28, R43, -INF , P2 ;  /* 0xff8000002b1c7808 */ /* 0x000fe20001000000 */
[----:B------:R-:W-:Y:S01]  /*5190*/  FFMA.FTZ R40, R40, UR4, -R15 ;  /* 0x0000000428287c23 */ /* 0x000fe2000801080f */
[----:B------:R-:W-:-:S02]  /*51a0*/  WARPGROUP.DEPBAR.LE gsb0, 0x0 ;  /* 0x00008000000079c5 */ /* 0x000fc40000010000 */
[--C-:B------:R-:W-:Y:S01]  /*51b0*/  FFMA.FTZ R39, R34, UR4, -R15.reuse ;  /* 0x0000000422277c23 */ /* 0x100fe2000801080f */
[--C-:B----4-:R-:W-:Y:S01]  /*51c0*/  FFMA.FTZ R29, R42, UR4, -R15.reuse ;  /* 0x000000042a1d7c23 */ /* 0x110fe2000801080f */
[----:B------:R-:W-:Y:S01]  /*51d0*/  FFMA.FTZ R28, R28, UR4, -R15 ;  /* 0x000000041c1c7c23 */ /* 0x000fe2000801080f */
[----:B------:R-:W4:Y:S01]  /*51e0*/  MUFU.EX2 R8, R8 ;  /* 0x0000000800087308 */ /* 0x000f220000000800 */
[----:B------:R-:W-:-:S04]  /*51f0*/  UIADD3 UR4, UR60, 0x2c500, URZ ;  /* 0x0002c5003c047890 */ /* 0x000fc8000fffe03f */
[----:B------:R-:W-:-:S03]  /*5200*/  USHF.R.U32.HI UR4, URZ, 0x4, UR4 ;  /* 0x000000043f047899 */ /* 0x000fc60008011604 */
[----:B------:R-:W-:Y:S01]  /*5210*/  MUFU.EX2 R24, R24 ;  /* 0x0000001800187308 */ /* 0x000fe20000000800 */
[----:B------:R-:W-:-:S04]  /*5220*/  ULOP3.LUT UR4, UR4, 0x3fff, URZ, 0xc0, !UPT ;  /* 0x00003fff04047892 */ /* 0x000fc8000f8ec03f */
[----:B------:R-:W-:-:S03]  /*5230*/  ULOP3.LUT UR4, UR4, 0x80000, URZ, 0xfc, !UPT ;  /* 0x0008000004047892 */ /* 0x000fc6000f8efc3f */
[----:B------:R-:W4:Y:S01]  /*5240*/  MUFU.EX2 R25, R25 ;  /* 0x0000001900197308 */ /* 0x000f220000000800 */
[----:B------:R-:W-:Y:S02]  /*5250*/  UIADD3 UR5, UR4, 0x80, URZ ;  /* 0x0000008004057890 */ /* 0x000fe4000fffe03f */
[----:B------:R-:W-:Y:S01]  /*5260*/  UIADD3 UR6, UR4, 0x100, URZ ;  /* 0x0000010004067890 */ /* 0x000fe2000fffe03f */
[--C-:B---3--:R-:W-:Y:S01]  /*5270*/  FADD.FTZ R44, R44, -R30.reuse ;  /* 0x8000001e2c2c7221 */ /* 0x108fe20000010000 */
[--C-:B------:R-:W-:Y:S01]  /*5280*/  FADD.FTZ R35, R48, -R30.reuse ;  /* 0x8000001e30237221 */ /* 0x100fe20000010000 */
[--C-:B------:R-:W-:Y:S01]  /*5290*/  FADD.FTZ R45, R45, -R30.reuse ;  /* 0x8000001e2d2d7221 */ /* 0x100fe20000010000 */
[--C-:B------:R-:W-:Y:S01]  /*52a0*/  FADD.FTZ R32, R49, -R30.reuse ;  /* 0x8000001e31207221 */ /* 0x100fe20000010000 */
[----:B------:R-:W3:Y:S01]  /*52b0*/  MUFU.EX2 R11, R11 ;  /* 0x0000000b000b7308 */ /* 0x000ee20000000800 */
[--C-:B------:R-:W-:Y:S01]  /*52c0*/  FADD.FTZ R36, R53, -R30.reuse ;  /* 0x8000001e35247221 */ /* 0x100fe20000010000 */
[--C-:B------:R-:W-:Y:S01]  /*52d0*/  FADD.FTZ R37, R216, -R30.reuse ;  /* 0x8000001ed8257221 */ /* 0x100fe20000010000 */
[----:B------:R-:W-:Y:S01]  /*52e0*/  FADD.FTZ R34, R217, -R30 ;  /* 0x8000001ed9227221 */ /* 0x000fe20000010000 */
[--C-:B-----5:R-:W-:Y:S01]  /*52f0*/  FADD.FTZ R49, R46, -R14.reuse ;  /* 0x8000000e2e317221 */ /* 0x120fe20000010000 */
[--C-:B------:R-:W-:Y:S01]  /*5300*/  FADD.FTZ R48, R47, -R14.reuse ;  /* 0x8000000e2f307221 */ /* 0x100fe20000010000 */
[--C-:B------:R-:W-:Y:S01]  /*5310*/  FADD.FTZ R53, R50, -R14.reuse ;  /* 0x8000000e32357221 */ /* 0x100fe20000010000 */
[--C-:B------:R-:W-:Y:S01]  /*5320*/  FADD.FTZ R50, R51, -R14.reuse ;  /* 0x8000000e33327221 */ /* 0x100fe20000010000 */
[----:B------:R-:W5:Y:S01]  /*5330*/  MUFU.EX2 R22, R22 ;  /* 0x0000001600167308 */ /* 0x000f620000000800 */
[--C-:B------:R-:W-:Y:S01]  /*5340*/  FADD.FTZ R47, R54, -R14.reuse ;  /* 0x8000000e362f7221 */ /* 0x100fe20000010000 */
[--C-:B------:R-:W-:Y:S01]  /*5350*/  FADD.FTZ R46, R55, -R14.reuse ;  /* 0x8000000e372e7221 */ /* 0x100fe20000010000 */
[--C-:B------:R-:W-:Y:S01]  /*5360*/  FADD.FTZ R43, R218, -R14.reuse ;  /* 0x8000000eda2b7221 */ /* 0x100fe20000010000 */
[--C-:B------:R-:W-:Y:S01]  /*5370*/  FADD.FTZ R219, R219, -R14.reuse ;  /* 0x8000000edbdb7221 */ /* 0x100fe20000010000 */
[--C-:B------:R-:W-:Y:S01]  /*5380*/  FADD.FTZ R222, R222, -R14.reuse ;  /* 0x8000000edede7221 */ /* 0x100fe20000010000 */
[----:B------:R-:W-:Y:S01]  /*5390*/  FADD.FTZ R223, R223, -R14 ;  /* 0x8000000edfdf7221 */ /* 0x000fe20000010000 */
[----:B-1----:R-:W-:Y:S01]  /*53a0*/  FMUL.FTZ R41, R9, R44 ;  /* 0x0000002c09297220 */ /* 0x002fe20000410000 */
[----:B------:R-:W1:Y:S01]  /*53b0*/  MUFU.EX2 R27, R27 ;  /* 0x0000001b001b7308 */ /* 0x000e620000000800 */
[----:B--2---:R-:W-:Y:S01]  /*53c0*/  F2FP.BF16.F32.PACK_AB R14, R10, R9 ;  /* 0x000000090a0e723e */ /* 0x004fe200000010ff */
[----:B----4-:R-:W-:Y:S01]  /*53d0*/  FMUL.FTZ R35, R8, R35 ;  /* 0x0000002308237220 */ /* 0x010fe20000410000 */
[----:B------:R-:W-:Y:S01]  /*53e0*/  F2FP.BF16.F32.PACK_AB R15, R25, R24 ;  /* 0x00000018190f723e */ /* 0x000fe200000010ff */
[----:B------:R-:W-:Y:S01]  /*53f0*/  BAR.SYNC.DEFER_BLOCKING 0x9, 0x100 ;  /* 0x0244000000007b1d */ /* 0x000fe20000010000 */
[----:B------:R-:W-:Y:S01]  /*5400*/  FMUL.FTZ R42, R10, R45 ;  /* 0x0000002d0a2a7220 */ /* 0x000fe20000410000 */
[C---:B---3--:R-:W-:Y:S01]  /*5410*/  FMUL.FTZ R32, R11.reuse, R32 ;  /* 0x000000200b207220 */ /* 0x048fe20000410000 */
[----:B------:R-:W-:Y:S01]  /*5420*/  F2FP.BF16.F32.PACK_AB R8, R11, R8 ;  /* 0x000000080b08723e */ /* 0x000fe200000010ff */
[----:B------:R-:W-:Y:S01]  /*5430*/  FADD.FTZ R33, R52, -R30 ;  /* 0x8000001e34217221 */ /* 0x000fe20000010000 */
[----:B------:R-:W-:Y:S01]  /*5440*/  IMAD R218, R4, 0x2000, R7 ;  /* 0x0000200004da7824 */ /* 0x000fe200078e0207 */
[----:B------:R-:W2:Y:S01]  /*5450*/  MUFU.EX2 R6, R6 ;  /* 0x0000000600067308 */ /* 0x000ea20000000800 */
[----:B------:R-:W-:Y:S01]  /*5460*/  FMUL.FTZ R24, R24, R49 ;  /* 0x0000003118187220 */ /* 0x000fe20000410000 */
[----:B------:R-:W-:Y:S01]  /*5470*/  FMUL.FTZ R25, R25, R48 ;  /* 0x0000003019197220 */ /* 0x000fe20000410000 */
[----:B-----5:R-:W-:Y:S01]  /*5480*/  FMUL.FTZ R53, R22, R53 ;  /* 0x0000003516357220 */ /* 0x020fe20000410000 */
[----:B------:R-:W-:Y:S01]  /*5490*/  F2FP.BF16.F32.PACK_AB R52, R32, R35 ;  /* 0x000000232034723e */ /* 0x000fe200000010ff */
[----:B------:R-:W-:Y:S01]  /*54a0*/  UMOV UR58, UR4 ;  /* 0x00000004003a7c82 */ /* 0x000fe20008000000 */
[----:B------:R-:W-:Y:S01]  /*54b0*/  UMOV UR14, UR5 ;  /* 0x00000005000e7c82 */ /* 0x000fe20008000000 */
[C---:B-1----:R-:W-:Y:S01]  /*54c0*/  F2FP.BF16.F32.PACK_AB R9, R27.reuse, R22 ;  /* 0x000000161b09723e */ /* 0x042fe200000010ff */
[----:B------:R-:W1:Y:S01]  /*54d0*/  MUFU.EX2 R13, R13 ;  /* 0x0000000d000d7308 */ /* 0x000e620000000800 */
[----:B------:R-:W-:Y:S01]  /*54e0*/  FMUL.FTZ R50, R27, R50 ;  /* 0x000000321b327220 */ /* 0x000fe20000410000 */
[----:B------:R-:W-:Y:S01]  /*54f0*/  UIADD3 UR5, UR4, 0x180, URZ ;  /* 0x0000018004057890 */ /* 0x000fe2000fffe03f */
[----:B------:R-:W-:Y:S01]  /*5500*/  MOV R7, UR58 ;  /* 0x0000003a00077c02 */ /* 0x000fe20008000f00 */
[----:B------:R-:W-:Y:S01]  /*5510*/  UMOV UR8, UR14 ;  /* 0x0000000e00087c82 */ /* 0x000fe20008000000 */
[----:B------:R-:W-:Y:S01]  /*5520*/  UIADD3 UR50, UR4, 0x10, URZ ;  /* 0x0000001004327890 */ /* 0x000fe2000fffe03f */
[----:B------:R-:W-:Y:S01]  /*5530*/  F2FP.BF16.F32.PACK_AB R53, R50, R53 ;  /* 0x000000353235723e */ /* 0x000fe200000010ff */
[----:B------:R-:W-:Y:S01]  /*5540*/  UIADD3 UR54, UR4, 0x190, URZ ;  /* 0x0000019004367890 */ /* 0x000fe2000fffe03f */
[----:B------:R-:W3:Y:S01]  /*5550*/  MUFU.EX2 R12, R12 ;  /* 0x0000000c000c7308 */ /* 0x000ee20000000800 */
[----:B--2---:R-:W-:Y:S01]  /*5560*/  FMUL.FTZ R33, R6, R33 ;  /* 0x0000002106217220 */ /* 0x004fe20000410000 */
[----:B------:R2:W-:Y:S01]  /*5570*/  STSM.16.M88.2 [R0+0x2c500], R14 ;  /* 0x02c5000e00007844 */ /* 0x0005e20000000100 */
[----:B------:R-:W-:Y:S01]  /*5580*/  UMOV UR18, UR5 ;  /* 0x0000000500127c82 */ /* 0x000fe20008000000 */
[----:B------:R-:W-:-:S02]  /*5590*/  UIADD3 UR5, UR4, 0x90, URZ ;  /* 0x0000009004057890 */ /* 0x000fc4000fffe03f */
[----:B------:R4:W-:Y:S01]  /*55a0*/  STSM.16.M88.2 [R0+0x2cd00], R8 ;  /* 0x02cd000800007844 */ /* 0x0009e20000000100 */
[----:B------:R-:W-:Y:S01]  /*55b0*/  UMOV UR10, UR18 ;  /* 0x00000012000a7c82 */ /* 0x000fe20008000000 */
[----:B------:R5:W4:Y:S01]  /*55c0*/  MUFU.EX2 R26, R39 ;  /* 0x00000027001a7308 */ /* 0x000b220000000800 */
[C---:B-1----:R-:W-:Y:S01]  /*55d0*/  FMUL.FTZ R36, R13.reuse, R36 ;  /* 0x000000240d247220 */ /* 0x042fe20000410000 */
[----:B------:R-:W-:Y:S01]  /*55e0*/  F2FP.BF16.F32.PACK_AB R10, R13, R6 ;  /* 0x000000060d0a723e */ /* 0x000fe200000010ff */
[----:B------:R-:W-:Y:S02]  /*55f0*/  UIADD3 UR46, UR4, 0x210, URZ ;  /* 0x00000210042e7890 */ /* 0x000fe4000fffe03f */
[----:B------:R-:W-:Y:S01]  /*5600*/  UIADD3 UR26, UR4, 0x20, URZ ;  /* 0x00000020041a7890 */ /* 0x000fe2000fffe03f */
[----:B--2---:R-:W-:Y:S01]  /*5610*/  F2FP.BF16.F32.PACK_AB R14, R42, R41 ;  /* 0x000000292a0e723e */ /* 0x004fe200000010ff */
[----:B------:R-:W-:Y:S01]  /*5620*/  UIADD3 UR30, UR4, 0xa0, URZ ;  /* 0x000000a0041e7890 */ /* 0x000fe2000fffe03f */
[----:B------:R-:W1:Y:S01]  /*5630*/  MUFU.EX2 R31, R31 ;  /* 0x0000001f001f7308 */ /* 0x000e620000000800 */
[--C-:B-----5:R-:W-:Y:S01]  /*5640*/  FADD.FTZ R39, R220, -R30.reuse ;  /* 0x8000001edc277221 */ /* 0x120fe20000010000 */
[----:B---3--:R-:W-:Y:S01]  /*5650*/  FMUL.FTZ R37, R12, R37 ;  /* 0x000000250c257220 */ /* 0x008fe20000410000 */
[----:B------:R-:W-:Y:S01]  /*5660*/  FADD.FTZ R30, R221, -R30 ;  /* 0x8000001edd1e7221 */ /* 0x000fe20000010000 */
[----:B------:R-:W-:Y:S01]  /*5670*/  F2FP.BF16.F32.PACK_AB R15, R25, R24 ;  /* 0x00000018190f723e */ /* 0x000fe200000010ff */
[----:B------:R-:W-:Y:S01]  /*5680*/  UIADD3 UR42, UR4, 0x120, URZ ;  /* 0x00000120042a7890 */ /* 0x000fe2000fffe03f */
[----:B----4-:R-:W-:Y:S01]  /*5690*/  F2FP.BF16.F32.PACK_AB R8, R36, R33 ;  /* 0x000000212408723e */ /* 0x010fe200000010ff */
[----:B------:R-:W-:Y:S01]  /*56a0*/  UIADD3 UR38, UR4, 0x1a0, URZ ;  /* 0x000001a004267890 */ /* 0x000fe2000fffe03f */
[----:B------:R-:W2:Y:S01]  /*56b0*/  MUFU.EX2 R21, R21 ;  /* 0x0000001500157308 */ /* 0x000ea20000000800 */
[----:B------:R-:W-:Y:S01]  /*56c0*/  FMUL.FTZ R47, R26, R47 ;  /* 0x0000002f1a2f7220 */ /* 0x000fe20000410000 */
[----:B------:R-:W-:-:S02]  /*56d0*/  UIADD3 UR34, UR4, 0x220, URZ ;  /* 0x0000022004227890 */ /* 0x000fc4000fffe03f */
[----:B------:R-:W-:-:S04]  /*56e0*/  UIADD3 UR22, UR4, 0x30, URZ ;  /* 0x0000003004167890 */ /* 0x000fc8000fffe03f */
[----:B------:R-:W3:Y:S01]  /*56f0*/  MUFU.EX2 R20, R20 ;  /* 0x0000001400147308 */ /* 0x000ee20000000800 */
[C---:B-1----:R-:W-:Y:S01]  /*5700*/  F2FP.BF16.F32.PACK_AB R11, R31.reuse, R26 ;  /* 0x0000001a1f0b723e */ /* 0x042fe200000010ff */
[----:B------:R-:W-:-:S04]  /*5710*/  FMUL.FTZ R46, R31, R46 ;  /* 0x0000002e1f2e7220 */ /* 0x000fc80000410000 */
[----:B------:R-:W-:Y:S01]  /*5720*/  STSM.16.M88.2 [R0+0x2d500], R10 ;  /* 0x02d5000a00007844 */ /* 0x000fe20000000100 */
[----:B------:R-:W-:Y:S01]  /*5730*/  F2FP.BF16.F32.PACK_AB R9, R46, R47 ;  /* 0x0000002f2e09723e */ /* 0x000fe200000010ff */
[----:B------:R-:W1:Y:S01]  /*5740*/  MUFU.EX2 R38, R38 ;  /* 0x0000002600267308 */ /* 0x000e620000000800 */
[C---:B--2---:R-:W-:Y:S01]  /*5750*/  FMUL.FTZ R34, R21.reuse, R34 ;  /* 0x0000002215227220 */ /* 0x044fe20000410000 */
[----:B------:R-:W-:-:S04]  /*5760*/  F2FP.BF16.F32.PACK_AB R12, R21, R12 ;  /* 0x0000000c150c723e */ /* 0x000fc800000010ff */
[----:B------:R-:W-:Y:S02]  /*5770*/  F2FP.BF16.F32.PACK_AB R34, R34, R37 ;  /* 0x000000252222723e */ /* 0x000fe400000010ff */
[----:B------:R-:W2:Y:S01]  /*5780*/  MUFU.EX2 R40, R40 ;  /* 0x0000002800287308 */ /* 0x000ea20000000800 */
[----:B---3--:R-:W-:-:S07]  /*5790*/  FMUL.FTZ R39, R20, R39 ;  /* 0x0000002714277220 */ /* 0x008fce0000410000 */
[----:B------:R-:W3:Y:S01]  /*57a0*/  MUFU.EX2 R23, R23 ;  /* 0x0000001700177308 */ /* 0x000ee20000000800 */
[----:B-1----:R-:W-:-:S07]  /*57b0*/  FMUL.FTZ R43, R38, R43 ;  /* 0x0000002b262b7220 */ /* 0x002fce0000410000 */
[----:B------:R-:W1:Y:S01]  /*57c0*/  MUFU.EX2 R29, R29 ;  /* 0x0000001d001d7308 */ /* 0x000e620000000800 */
[C---:B--2---:R-:W-:Y:S01]  /*57d0*/  F2FP.BF16.F32.PACK_AB R13, R40.reuse, R38 ;  /* 0x00000026280d723e */ /* 0x044fe200000010ff */
[----:B------:R-:W-:Y:S01]  /*57e0*/  FMUL.FTZ R6, R40, R219 ;  /* 0x000000db28067220 */ /* 0x000fe20000410000 */
[----:B------:R-:W-:-:S03]  /*57f0*/  SHF.R.U32.HI R219, RZ, 0x4, R218 ;  /* 0x00000004ffdb7819 */ /* 0x000fc600000116da */
[----:B------:R2:W-:Y:S01]  /*5800*/  STSM.16.M88.2 [R0+0x2dd00], R12 ;  /* 0x02dd000c00007844 */ /* 0x0005e20000000100 */
[----:B------:R-:W-:Y:S01]  /*5810*/  LOP3.LUT R219, R219, 0x3fff, RZ, 0xc0, !PT ;  /* 0x00003fffdbdb7812 */ /* 0x000fe200078ec0ff */
[----:B------:R-:W4:Y:S01]  /*5820*/  MUFU.EX2 R28, R28 ;  /* 0x0000001c001c7308 */ /* 0x000f220000000800 */
[C---:B---3--:R-:W-:Y:S01]  /*5830*/  F2FP.BF16.F32.PACK_AB R20, R23.reuse, R20 ;  /* 0x000000141714723e */ /* 0x048fe200000010ff */
[----:B------:R-:W-:Y:S01]  /*5840*/  FMUL.FTZ R30, R23, R30 ;  /* 0x0000001e171e7220 */ /* 0x000fe20000410000 */
[----:B------:R-:W-:Y:S02]  /*5850*/  R2UR UR56, R219 ;  /* 0x00000000db3872ca */ /* 0x000fe400000e0000 */
[----:B------:R-:W-:Y:S02]  /*5860*/  F2FP.BF16.F32.PACK_AB R35, R6, R43 ;  /* 0x0000002b0623723e */ /* 0x000fe400000010ff */
[----:B------:R-:W-:Y:S01]  /*5870*/  F2FP.BF16.F32.PACK_AB R30, R30, R39 ;  /* 0x000000271e1e723e */ /* 0x000fe200000010ff */
[----:B-1----:R-:W-:Y:S01]  /*5880*/  FMUL.FTZ R222, R29, R222 ;  /* 0x000000de1dde7220 */ /* 0x002fe20000410000 */
[----:B--2---:R-:W-:Y:S01]  /*5890*/  VIADD R12, R219, 0x100 ;  /* 0x00000100db0c7836 */ /* 0x004fe20000000000 */
[----:B------:R-:W-:-:S04]  /*58a0*/  MOV R6, UR59 ;  /* 0x0000003b00067c02 */ /* 0x000fc80008000f00 */
[----:B------:R-:W-:Y:S02]  /*58b0*/  R2UR UR24, R12 ;  /* 0x000000000c1872ca */ /* 0x000fe400000e0000 */
[----:B------:R-:W-:Y:S01]  /*58c0*/  UMOV UR12, UR56 ;  /* 0x00000038000c7c82 */ /* 0x000fe20008000000 */
[C---:B----4-:R-:W-:Y:S01]  /*58d0*/  F2FP.BF16.F32.PACK_AB R21, R28.reuse, R29 ;  /* 0x0000001d1c15723e */ /* 0x050fe200000010ff */
[----:B------:R-:W-:Y:S01]  /*58e0*/  FMUL.FTZ R223, R28, R223 ;  /* 0x000000df1cdf7220 */ /* 0x000fe20000410000 */
[----:B------:R-:W-:Y:S01]  /*58f0*/  UMOV UR16, UR56 ;  /* 0x0000003800107c82 */ /* 0x000fe20008000000 */
[----:B------:R-:W-:Y:S02]  /*5900*/  VIADD R12, R219, 0x180 ;  /* 0x00000180db0c7836 */ /* 0x000fe40000000000 */
[----:B------:R-:W-:Y:S01]  /*5910*/  STSM.16.M88.2 [R0+0x2e500], R20 ;  /* 0x02e5001400007844 */ /* 0x000fe20000000100 */
[----:B------:R-:W-:Y:S02]  /*5920*/  F2FP.BF16.F32.PACK_AB R31, R223, R222 ;  /* 0x000000dedf1f723e */ /* 0x000fe400000010ff */
[----:B------:R-:W-:Y:S01]  /*5930*/  R2UR UR20, R12 ;  /* 0x000000000c1472ca */ /* 0x000fe200000e0000 */
[----:B------:R1:W-:Y:S06]  /*5940*/  MEMBAR.ALL.CTA ;  /* 0x0000000000007992 */ /* 0x0003ec0000008000 */
[----:B-1----:R-:W1:Y:S01]  /*5950*/  FENCE.VIEW.ASYNC.S ;  /* 0x00000000000073c6 */ /* 0x002e620000000000 */
[----:B------:R-:W-:Y:S01]  /*5960*/  VIADD R12, R5, 0x80 ;  /* 0x00000080050c7836 */ /* 0x000fe20000000000 */
[----:B------:R-:W-:Y:S01]  /*5970*/  UMOV UR28, UR24 ;  /* 0x00000018001c7c82 */ /* 0x000fe20008000000 */
[----:B------:R-:W-:Y:S01]  /*5980*/  UMOV UR40, UR24 ;  /* 0x0000001800287c82 */ /* 0x000fe20008000000 */
[----:B------:R-:W-:Y:S01]  /*5990*/  UMOV UR36, UR24 ;  /* 0x0000001800247c82 */ /* 0x000fe20008000000 */
[----:B------:R-:W-:Y:S01]  /*59a0*/  UMOV UR32, UR24 ;  /* 0x0000001800207c82 */ /* 0x000fe20008000000 */
[----:B-1----:R-:W-:Y:S06]  /*59b0*/  BAR.SYNC.DEFER_BLOCKING 0x9, 0x100 ;  /* 0x0244000000007b1d */ /* 0x002fec0000010000 */
[----:B------:R-:W-:Y:S04]  /*59c0*/  STSM.16.M88.2 [R0+0x2ed00], R14 ;  /* 0x02ed000e00007844 */ /* 0x000fe80000000100 */
[----:B------:R-:W-:Y:S04]  /*59d0*/  STSM.16.M88.2 [R0+0x2f500], R52 ;  /* 0x02f5003400007844 */ /* 0x000fe80000000100 */
[----:B------:R1:W-:Y:S04]  /*59e0*/  STSM.16.M88.2 [R0+0x2fd00], R8 ;  /* 0x02fd000800007844 */ /* 0x0003e80000000100 */
[----:B------:R-:W-:Y:S04]  /*59f0*/  STSM.16.M88.2 [R0+0x30500], R34 ;  /* 0x0305002200007844 */ /* 0x000fe80000000100 */
[----:B------:R2:W-:Y:S01]  /*5a00*/  STSM.16.M88.2 [R0+0x30d00], R30 ;  /* 0x030d001e00007844 */ /* 0x0005e20000000100 */
[----:B------:R-:W-:Y:S01]  /*5a10*/  WARPGROUP.ARRIVE ;  /* 0x00000000000079c5 */ /* 0x000fe20000000000 */
[----:B-1----:R-:W-:-:S05]  /*5a20*/  VIADD R8, R219, 0x80 ;  /* 0x00000080db087836 */ /* 0x002fca0000000000 */
[----:B------:R-:W-:Y:S01]  /*5a30*/  HGMMA.64x16x16.F32.BF16 R56, gdesc[UR56].tnspA.tnspB, R56 ;  /* 0x60200000383879f0 */ /* 0x000fe20008701838 */
[----:B------:R-:W-:-:S03]  /*5a40*/  R2UR UR48, R8 ;  /* 0x00000000083072ca */ /* 0x000fc600000e0000 */
[----:B------:R-:W-:Y:S01]  /*5a50*/  HGMMA.64x16x16.F32.BF16 R64, gdesc[UR12].tnspA.tnspB, R64 ;  /* 0x602000000c4079f0 */ /* 0x000fe20008701840 */
[----:B------:R-:W-:Y:S01]  /*5a60*/  UMOV UR14, UR6 ;  /* 0x00000006000e7c82 */ /* 0x000fe20008000000 */
[----:B------:R-:W-:Y:S01]  /*5a70*/  UIADD3 UR6, UR4, 0x200, URZ ;  /* 0x0000020004067890 */ /* 0x000fe2000fffe03f */
[----:B------:R-:W-:Y:S01]  /*5a80*/  UMOV UR12, UR56 ;  /* 0x00000038000c7c82 */ /* 0x000fe20008000000 */
[----:B------:R-:W-:Y:S01]  /*5a90*/  UMOV UR13, UR57 ;  /* 0x00000039000d7c82 */ /* 0x000fe20008000000 */
[----:B------:R-:W-:Y:S02]  /*5aa0*/  UMOV UR15, 0x40 ;  /* 0x00000040000f7882 */ /* 0x000fe40000000000 */
        /* <DEDUP_REMOVED lines=22> */
[----:B------:R-:W-:Y:S01]  /*5c10*/  UIADD3 UR5, UR60, 0x2ed00, URZ ;  /* 0x0002ed003c057890 */ /* 0x000fe2000fffe03f */
[----:B------:R-:W-:Y:S01]  /*5c20*/  MOV R11, UR56 ;  /* 0x00000038000b7c02 */ /* 0x000fe20008000f00 */
        /* <DEDUP_REMOVED lines=72> */
[----:B-1----:R-:W1:Y:S01]  /*60b0*/  FENCE.VIEW.ASYNC.S ;  /* 0x00000000000073c6 */ /* 0x002e620000000000 */
[----:B------:R-:W-:Y:S01]  /*60c0*/  R2UR UR5, R12 ;  /* 0x000000000c0572ca */ /* 0x000fe200000e0000 */
[----:B------:R-:W-:Y:S01]  /*60d0*/  UIADD3 UR4, UR24, 0x80, URZ ;  /* 0x0000008018047890 */ /* 0x000fe2000fffe03f */
        /* <DEDUP_REMOVED lines=91> */
[----:B------:R-:W-:Y:S01]  /*6690*/  LOP3.LUT R218, R218, 0x3fff, RZ, 0xc0, !PT ;  /* 0x00003fffdada7812 */ /* 0x000fe200078ec0ff */
[----:B------:R-:W-:Y:S01]  /*66a0*/  VIADD R219, R219, 0x580 ;  /* 0x00000580dbdb7836 */ /* 0x000fe20000000000 */
[----:B------:R-:W-:-:S02]  /*66b0*/  ULDC.64 UR56, c[0x0][0x208] ;  /* 0x0000820000387ab9 */ /* 0x000fc40000000a00 */
[----:B------:R-:W-:Y:S02]  /*66c0*/  R2UR UR24, R6 ;  /* 0x00000000061872ca */ /* 0x000fe400000e0000 */
[----:B------:R-:W2:Y:S01]  /*66d0*/  LDC.64 R6, c[0x0][0x2d8] ;  /* 0x0000b600ff067b82 */ /* 0x000ea20000000a00 */
[----:B------:R-:W-:-:S10]  /*66e0*/  R2UR UR20, R219 ;  /* 0x00000000db1472ca */ /* 0x000fd400000e0000 */
        /* <DEDUP_REMOVED lines=14> */
[C---:B--2---:R-:W-:Y:S01]  /*67d0*/  IMAD R220, R6.reuse, UR5, RZ ;  /* 0x0000000506dc7c24 */ /* 0x044fe2000f8e02ff */
[----:B------:R-:W-:Y:S01]  /*67e0*/  HGMMA.64x16x16.F32.BF16 R120, gdesc[UR52].tnspA.tnspB, R120 ;  /* 0x60200000347879f0 */ /* 0x000fe20008701878 */
[----:B------:R-:W-:Y:S01]  /*67f0*/  IMAD.WIDE.U32 R216, R6, UR4, R216 ;  /* 0x0000000406d87c25 */ /* 0x000fe2000f8e00d8 */
[----:B------:R-:W-:-:S02]  /*6800*/  USHF.R.S32.HI UR5, URZ, 0x1f, UR8 ;  /* 0x0000001f3f057899 */ /* 0x000fc40008011408 */
[----:B------:R-:W-:Y:S01]  /*6810*/  HGMMA.64x16x16.F32.BF16 R128, gdesc[UR44].tnspA.tnspB, R128 ;  /* 0x602000002c8079f0 */ /* 0x000fe20008701880 */
[----:B------:R-:W-:Y:S01]  /*6820*/  IMAD R7, R7, UR4, R220 ;  /* 0x0000000407077c24 */ /* 0x000fe2000f8e02dc */
[----:B------:R-:W-:Y:S01]  /*6830*/  USHF.L.U32 UR4, UR61, 0xe, URZ ;  /* 0x0000000e3d047899 */ /* 0x000fe2000800063f */
[----:B------:R-:W-:Y:S01]  /*6840*/  IMAD R232, R3, 0x800, R218 ;  /* 0x0000080003e87824 */ /* 0x000fe200078e02da */
[----:B------:R-:W-:Y:S01]  /*6850*/  UMOV UR12, UR20 ;  /* 0x00000014000c7c82 */ /* 0x000fe20008000000 */
[----:B------:R-:W-:Y:S01]  /*6860*/  IMAD.IADD R217, R217, 0x1, R7 ;  /* 0x00000001d9d97824 */ /* 0x000fe200078e0207 */
[----:B------:R-:W-:Y:S01]  /*6870*/  UMOV UR16, UR20 ;  /* 0x0000001400107c82 */ /* 0x000fe20008000000 */
[----:B-1----:R-:W-:-:S04]  /*6880*/  IMAD.WIDE.U32 R6, R22, UR8, R216 ;  /* 0x0000000816067c25 */ /* 0x002fc8000f8e00d8 */
[----:B------:R-:W-:Y:S01]  /*6890*/  IMAD R22, R22, UR5, RZ ;  /* 0x0000000516167c24 */ /* 0x000fe2000f8e02ff */
[----:B------:R-:W-:-:S03]  /*68a0*/  USHF.R.S32.HI UR5, URZ, 0x1f, UR4 ;  /* 0x0000001f3f057899 */ /* 0x000fc60008011404 */
[----:B------:R-:W-:Y:S01]  /*68b0*/  IMAD R23, R23, UR8, R22 ;  /* 0x0000000817177c24 */ /* 0x000fe2000f8e0216 */
[----:B------:R-:W-:Y:S01]  /*68c0*/  IADD3 R22, P1, R6, UR4, RZ ;  /* 0x0000000406167c10 */ /* 0x000fe2000ff3e0ff */
[----:B------:R-:W-:-:S03]  /*68d0*/  UMOV UR8, UR20 ;  /* 0x0000001400087c82 */ /* 0x000fc60008000000 */
[----:B------:R-:W-:Y:S01]  /*68e0*/  IADD3.X R7, R7, UR5, R23, P1, !PT ;  /* 0x0000000507077c10 */ /* 0x000fe20008ffe417 */
[----:B------:R-:W-:Y:S02]  /*68f0*/  ULDC.64 UR4, c[0x0][0x2c0] ;  /* 0x0000b00000047ab9 */ /* 0x000fe40000000a00 */
[----:B------:R-:W-:Y:S01]  /*6900*/  LEA R6, P1, R22, UR4, 0x2 ;  /* 0x0000000416067c11 */ /* 0x000fe2000f8210ff */
        /* <DEDUP_REMOVED lines=153> */
.L_x_1128:
        /* <DEDUP_REMOVED lines=112> */
.L_x_1129:
        /* <DEDUP_REMOVED lines=12> */
.L_x_1119:
        /* <DEDUP_REMOVED lines=161> */
.L_x_1133:
[----:B------:R-:W-:Y:S01]  /*8470*/  @P0 ELECT P2, URZ, PT ;  /* 0x00000000003f082f */ /* 0x000fe20003840000 */
[----:B------:R1:W-:-:S12]  /*8480*/  UBLKRED.G.S.ADD.F32.RN [UR4], [UR60], UR6, desc[UR8] ;  /* 0x000008043c0073bb */ /* 0x0003d800080a1406 */
[----:B------:R-:W-:Y:S02]  /*8490*/  @P2 PLOP3.LUT P0, PT, P2, PT, PT, 0x8, 0x0 ;  /* 0x000000000000281c */ /* 0x000fe4000170e170 */
[----:B------:R-:W-:-:S11]  /*84a0*/  PLOP3.LUT P2, PT, PT, PT, PT, 0x8, 0x0 ;  /* 0x000000000000781c */ /* 0x000fd60003f4e170 */
[----:B-1----:R-:W-:Y:S05]  /*84b0*/  @P0 BRA.U.ANY `(.L_x_1133) ;  /* 0xfffffffd00ec0947 */ /* 0x002fea000393ffff */
[----:B------:R0:W-:Y:S01]  /*84c0*/  UTMACMDFLUSH ;  /* 0x00000000000079b7 */ /* 0x0001e20000000000 */
[----:B------:R-:W-:-:S04]  /*84d0*/  DEPBAR.LE SB0, 0x0 ;  /* 0x000080000000791a */ /* 0x000fc80000000000 */
.L_x_1132:
[----:B------:R-:W-:Y:S05]  /*84e0*/  BSYNC B1 ;  /* 0x0000000000017941 */ /* 0x000fea0003800000 */
.L_x_1131:
        /* <DEDUP_REMOVED lines=31> */
.L_x_1134:
        /* <DEDUP_REMOVED lines=8> */
.L_x_1114:
        /* <DEDUP_REMOVED lines=54> */
.L_x_1151:
        /* <DEDUP_REMOVED lines=10> */
.L_x_1137:
        /* <DEDUP_REMOVED lines=111> */
.L_x_1143:
[----:B------:R-:W-:-:S04]  /*9250*/  SHF.L.U32 R4, R9, 0x1f, RZ ;  /* 0x0000001f09047819 */ /* 0x000fc800000006ff */
[----:B-1----:R-:W1:Y:S02]  /*9260*/  SYNCS.PHASECHK.TRANS64.TRYWAIT P1, [R7+URZ+0x31838], R4 ;  /* 0x03183804070075a7 */ /* 0x002e64000802017f */
[----:B-12--5:R-:W-:Y:S05]  /*9270*/  @!P1 BRA `(.L_x_1139) ;  /* 0x0000000c00989947 */ /* 0x026fea0003800000 */
.L_x_1152:
[----:B------:R-:W-:Y:S05]  /*9280*/  @P0 BRA `(.L_x_1140) ;  /* 0x0000000000140947 */ /* 0x000fea0003800000 */
[----:B------:R-:W-:Y:S01]  /*9290*/  ISETP.NE.AND P1, PT, R15, RZ, PT ;  /* 0x000000ff0f00720c */ /* 0x000fe20003f25270 */
[----:B-1----:R-:W-:-:S04]  /*92a0*/  IMAD.MOV.U32 R4, RZ, RZ, 0x8100 ;  /* 0x00008100ff047424 */ /* 0x002fc800078e00ff */
[----:B------:R2:W-:Y:S08]  /*92b0*/  SYNCS.ARRIVE.TRANS64 RZ, [R7+URZ+0x31830], R4 ;  /* 0x0318300407ff79a7 */ /* 0x0005f0000800003f */
[----:B------:R-:W-:Y:S05]  /*92c0*/  @!P1 BRA `(.L_x_1140) ;  /* 0x0000000000049947 */ /* 0x000fea0003800000 */
[----:B------:R-:W-:Y:S01]  /*92d0*/  BPT.TRAP 0x1 ;  /* 0x000000040000795c */ /* 0x000fe20000300000 */
.L_x_1140:
        /* <DEDUP_REMOVED lines=50> */
.L_x_1154:
[----:B------:R-:W-:Y:S01]  /*9600*/  LOP3.LUT R9, R9, 0x1, RZ, 0x3c, !PT ;  /* 0x0000000109097812 */ /* 0x000fe200078e3cff */
[----:B------:R-:W-:Y:S06]  /*9610*/  @P2 BRA `(.L_x_1142) ;  /* 0x0000000000142947 */ /* 0x000fec0003800000 */
[----:B------:R-:W-:Y:S01]  /*9620*/  ISETP.NE.AND P1, PT, R15, RZ, PT ;  /* 0x000000ff0f00720c */ /* 0x000fe20003f25270 */
[----:B-1----:R-:W-:-:S04]  /*9630*/  IMAD.MOV.U32 R20, RZ, RZ, 0x8100 ;  /* 0x00008100ff147424 */ /* 0x002fc800078e00ff */
[----:B------:R2:W-:Y:S08]  /*9640*/  SYNCS.ARRIVE.TRANS64 RZ, [R18+URZ+0x31810], R20 ;  /* 0x0318101412ff79a7 */ /* 0x0005f0000800003f */
[----:B------:R-:W-:Y:S05]  /*9650*/  @!P1 BRA `(.L_x_1142) ;  /* 0x0000000000049947 */ /* 0x000fea0003800000 */
[----:B------:R-:W-:Y:S01]  /*9660*/  BPT.TRAP 0x1 ;  /* 0x000000040000795c */ /* 0x000fe20000300000 */
.L_x_1142:
        /* <DEDUP_REMOVED lines=53> */
.L_x_1138:
[----:B------:R-:W-:-:S04]  /*99c0*/  SHF.L.U32 R10, R9, 0x1f, RZ ;  /* 0x0000001f090a7819 */ /* 0x000fc800000006ff */
[----:B------:R-:W3:Y:S02]  /*99d0*/  SYNCS.PHASECHK.TRANS64.TRYWAIT P1, [R7+URZ+0x31838], R10 ;  /* 0x0318380a070075a7 */ /* 0x000ee4000802017f */
[----:B---3--:R-:W-:Y:S05]  /*99e0*/  @!P1 BRA `(.L_x_1144) ;  /* 0x0000000400e89947 */ /* 0x008fea0003800000 */
.L_x_1155:
[----:B------:R-:W-:Y:S05]  /*99f0*/  @P0 BRA `(.L_x_1145) ;  /* 0x0000000000180947 */ /* 0x000fea0003800000 */
[----:B------:R-:W4:Y:S01]  /*9a00*/  S2R R11, SR_TID.X ;  /* 0x00000000000b7919 */ /* 0x000f220000002100 */
[----:B---3--:R-:W-:-:S04]  /*9a10*/  IMAD.MOV.U32 R10, RZ, RZ, 0x8100 ;  /* 0x00008100ff0a7424 */ /* 0x008fc800078e00ff */
[----:B------:R3:W-:Y:S01]  /*9a20*/  SYNCS.ARRIVE.TRANS64 RZ, [R7+URZ+0x31830], R10 ;  /* 0x0318300a07ff79a7 */ /* 0x0007e2000800003f */
[----:B----4-:R-:W-:-:S13]  /*9a30*/  LOP3.LUT P0, RZ, R11, 0x1f, RZ, 0xc0, !PT ;  /* 0x0000001f0bff7812 */ /* 0x010fda000780c0ff */
[----:B---3--:R-:W-:Y:S05]  /*9a40*/  @!P0 BRA `(.L_x_1145) ;  /* 0x0000000000048947 */ /* 0x008fea0003800000 */
[----:B------:R-:W-:Y:S01]  /*9a50*/  BPT.TRAP 0x1 ;  /* 0x000000040000795c */ /* 0x000fe20000300000 */
.L_x_1145:
        /* <DEDUP_REMOVED lines=50> */
.L_x_1135:
[----:B------:R-:W-:Y:S05]  /*9d80*/  WARPSYNC.ALL ;  /* 0x0000000000007948 */ /* 0x000fea0003800000 */
[----:B------:R-:W-:-:S13]  /*9d90*/  ELECT P0, URZ, PT ;  /* 0x00000000003f782f */ /* 0x000fda0003800000 */
[----:B------:R-:W-:Y:S05]  /*9da0*/  @!P0 BRA `(.L_x_1116) ;  /* 0x0000000000708947 */ /* 0x000fea0003800000 */
[----:B------:R-:W-:-:S04]  /*9db0*/  LOP3.LUT R19, R19, 0x2, RZ, 0xfc, !PT ;  /* 0x0000000213137812 */ /* 0x000fc800078efcff */
[----:B------:R-:W-:-:S13]  /*9dc0*/  ISETP.NE.AND P1, PT, R19, 0x3, PT ;  /* 0x000000031300780c */ /* 0x000fda0003f25270 */
[----:B------:R-:W-:Y:S05]  /*9dd0*/  @!P1 BRA `(.L_x_1146) ;  /* 0x0000000000049947 */ /* 0x000fea0003800000 */
[----:B------:R-:W-:Y:S01]  /*9de0*/  BPT.TRAP 0x1 ;  /* 0x000000040000795c */ /* 0x000fe20000300000 */
.L_x_1146:
        /* <DEDUP_REMOVED lines=8> */
.L_x_1156:
        /* <DEDUP_REMOVED lines=9> */
.L_x_1157:
[----:B------:R-:W-:Y:S05]  /*9f00*/  @!P1 BRA `(.L_x_1149) ;  /* 0x0000000000049947 */ /* 0x000fea0003800000 */
[----:B------:R-:W-:Y:S01]  /*9f10*/  BPT.TRAP 0x1 ;  /* 0x000000040000795c */ /* 0x000fe20000300000 */
.L_x_1149:
[----:B------:R-:W-:-:S07]  /*9f20*/  SHF.L.U32 R6, R6, 0x1f, RZ ;  /* 0x0000001f06067819 */ /* 0x000fce00000006ff */
.L_x_1150:
[----:B----4-:R4:W1:Y:S02]  /*9f30*/  SYNCS.PHASECHK.TRANS64.TRYWAIT P0, [R5+URZ+0x31838], R6 ;  /* 0x03183806050075a7 */ /* 0x010864000800017f */
[----:B-1----:R-:W-:Y:S05]  /*9f40*/  @!P0 NANOSLEEP.SYNCS 0x989680 ;  /* 0x009896800000895d */ /* 0x002fea0003900000 */
[----:B------:R-:W1:Y:S02]  /*9f50*/  @!P0 SYNCS.PHASECHK.TRANS64 P0, [R5+URZ+0x31838], R6 ;  /* 0x03183806050085a7 */ /* 0x000e64000800007f */
[----:B-1----:R-:W-:Y:S05]  /*9f60*/  @!P0 BRA `(.L_x_1150) ;  /* 0xfffffffc00f08947 */ /* 0x002fea000383ffff */
.L_x_1116:
[----:B------:R-:W-:Y:S05]  /*9f70*/  BSYNC B0 ;  /* 0x0000000000007941 */ /* 0x000fea0003800000 */
.L_x_1113:
[----:B------:R-:W-:Y:S05]  /*9f80*/  EXIT ;  /* 0x000000000000794d */ /* 0x000fea0003800000 */
.L_x_1118:
[----:B-1----:R-:W-:-:S04]  /*9f90*/  IMAD.U32 R2, RZ, RZ, UR60 ;  /* 0x0000003cff027e24 */ /* 0x002fc8000f8e00ff */
[----:B------:R1:W2:Y:S03]  /*9fa0*/  SYNCS.PHASECHK.TRANS64.TRYWAIT P0, [R2+URZ+0x31800], R11 ;  /* 0x0318000b020075a7 */ /* 0x0002a6000800017f */
[----:B--2---:R-:W-:Y:S05]  /*9fb0*/  @!P0 NANOSLEEP.SYNCS 0x989680 ;  /* 0x009896800000895d */ /* 0x004fea0003900000 */
[----:B------:R-:W2:Y:S02]  /*9fc0*/  @!P0 SYNCS.PHASECHK.TRANS64 P0, [R2+URZ+0x31800], R11 ;  /* 0x0318000b020085a7 */ /* 0x000ea4000800007f */
[----:B--2---:R-:W-:Y:S05]  /*9fd0*/  @!P0 BRA `(.L_x_1118) ;  /* 0xfffffffc00ec8947 */ /* 0x004fea000383ffff */
[----:B------:R-:W-:Y:S05]  /*9fe0*/  BRA `(.L_x_1117) ;  /* 0xffffff6400e87947 */ /* 0x000fea000383ffff */
.L_x_1123:
[----:B--2---:R2:W3:Y:S02]  /*9ff0*/  SYNCS.PHASECHK.TRANS64.TRYWAIT P1, [R16+URZ+0x31810], R11 ;  /* 0x0318100b100075a7 */ /* 0x0044e4000802017f */
[----:B---3--:R-:W-:Y:S05]  /*a000*/  @!P1 NANOSLEEP.SYNCS 0x989680 ;  /* 0x009896800000995d */ /* 0x008fea0003900000 */
[----:B------:R-:W3:Y:S02]  /*a010*/  @!P1 SYNCS.PHASECHK.TRANS64 P1, [R16+URZ+0x31810], R11 ;  /* 0x0318100b100095a7 */ /* 0x000ee4000802007f */
[----:B---3--:R-:W-:Y:S05]  /*a020*/  @!P1 BRA `(.L_x_1123) ;  /* 0xfffffffc00f09947 */ /* 0x008fea000383ffff */
[----:B------:R-:W-:Y:S05]  /*a030*/  BRA `(.L_x_1122) ;  /* 0xffffff7400387947 */ /* 0x000fea000383ffff */
.L_x_1127:
[----:B------:R1:W1:Y:S02]  /*a040*/  SYNCS.PHASECHK.TRANS64.TRYWAIT P1, [R5+URZ+0x31830], R10 ;  /* 0x0318300a050075a7 */ /* 0x000264000802017f */
[----:B-1----:R-:W-:Y:S05]  /*a050*/  @!P1 NANOSLEEP.SYNCS 0x989680 ;  /* 0x009896800000995d */ /* 0x002fea0003900000 */
[----:B------:R-:W1:Y:S02]  /*a060*/  @!P1 SYNCS.PHASECHK.TRANS64 P1, [R5+URZ+0x31830], R10 ;  /* 0x0318300a050095a7 */ /* 0x000e64000802007f */
[----:B-1----:R-:W-:Y:S05]  /*a070*/  @!P1 BRA `(.L_x_1127) ;  /* 0xfffffffc00f09947 */ /* 0x002fea000383ffff */
[----:B------:R-:W-:Y:S05]  /*a080*/  BRA `(.L_x_1126) ;  /* 0xffffff9000387947 */ /* 0x000fea000383ffff */
.L_x_1136:
[----:B-1----:R1:W2:Y:S02]  /*a090*/  SYNCS.PHASECHK.TRANS64.TRYWAIT P1, [R7+URZ+0x31820], R0 ;  /* 0x03182000070075a7 */ /* 0x0022a4000802017f */
[----:B--2---:R-:W-:Y:S05]  /*a0a0*/  @!P1 NANOSLEEP.SYNCS 0x989680 ;  /* 0x009896800000995d */ /* 0x004fea0003900000 */
[----:B------:R-:W2:Y:S02]  /*a0b0*/  @!P1 SYNCS.PHASECHK.TRANS64 P1, [R7+URZ+0x31820], R0 ;  /* 0x03182000070095a7 */ /* 0x000ea4000802007f */
[----:B--2---:R-:W-:Y:S05]  /*a0c0*/  @!P1 BRA `(.L_x_1136) ;  /* 0xfffffffc00f09947 */ /* 0x004fea000383ffff */
[----:B------:R-:W-:Y:S05]  /*a0d0*/  BRA `(.L_x_1151) ;  /* 0xffffffe800787947 */ /* 0x000fea000383ffff */
.L_x_1139:
[----:B-1----:R1:W2:Y:S02]  /*a0e0*/  SYNCS.PHASECHK.TRANS64.TRYWAIT P1, [R7+URZ+0x31838], R4 ;  /* 0x03183804070075a7 */ /* 0x0022a4000802017f */
[----:B--2---:R-:W-:Y:S05]  /*a0f0*/  @!P1 NANOSLEEP.SYNCS 0x989680 ;  /* 0x009896800000995d */ /* 0x004fea0003900000 */
[----:B------:R-:W2:Y:S02]  /*a100*/  @!P1 SYNCS.PHASECHK.TRANS64 P1, [R7+URZ+0x31838], R4 ;  /* 0x03183804070095a7 */ /* 0x000ea4000802007f */
[----:B--2---:R-:W-:Y:S05]  /*a110*/  @!P1 BRA `(.L_x_1139) ;  /* 0xfffffffc00f09947 */ /* 0x004fea000383ffff */
[----:B------:R-:W-:Y:S05]  /*a120*/  BRA `(.L_x_1152) ;  /* 0xfffffff000547947 */ /* 0x000fea000383ffff */
.L_x_1141:
[----:B------:R-:W-:-:S07]  /*a130*/  SHF.L.U32 R20, R0, 0x1f, RZ ;  /* 0x0000001f00147819 */ /* 0x000fce00000006ff */
.L_x_1153:
[----:B-1----:R1:W2:Y:S02]  /*a140*/  SYNCS.PHASECHK.TRANS64.TRYWAIT P1, [R18+URZ+0x31820], R20 ;  /* 0x03182014120075a7 */ /* 0x0022a4000802017f */
[----:B--2---:R-:W-:Y:S05]  /*a150*/  @!P1 NANOSLEEP.SYNCS 0x989680 ;  /* 0x009896800000995d */ /* 0x004fea0003900000 */
[----:B------:R-:W2:Y:S02]  /*a160*/  @!P1 SYNCS.PHASECHK.TRANS64 P1, [R18+URZ+0x31820], R20 ;  /* 0x03182014120095a7 */ /* 0x000ea4000802007f */
[----:B--2---:R-:W-:Y:S05]  /*a170*/  @!P1 BRA `(.L_x_1153) ;  /* 0xfffffffc00f09947 */ /* 0x004fea000383ffff */
[----:B------:R-:W-:Y:S05]  /*a180*/  BRA `(.L_x_1154) ;  /* 0xfffffff4001c7947 */ /* 0x000fea000383ffff */
.L_x_1144:
[----:B---3--:R3:W4:Y:S02]  /*a190*/  SYNCS.PHASECHK.TRANS64.TRYWAIT P1, [R7+URZ+0x31838], R10 ;  /* 0x0318380a070075a7 */ /* 0x008724000802017f */
[----:B----4-:R-:W-:Y:S05]  /*a1a0*/  @!P1 NANOSLEEP.SYNCS 0x989680 ;  /* 0x009896800000995d */ /* 0x010fea0003900000 */
[----:B------:R-:W4:Y:S02]  /*a1b0*/  @!P1 SYNCS.PHASECHK.TRANS64 P1, [R7+URZ+0x31838], R10 ;  /* 0x0318380a070095a7 */ /* 0x000f24000802007f */
[----:B----4-:R-:W-:Y:S05]  /*a1c0*/  @!P1 BRA `(.L_x_1144) ;  /* 0xfffffffc00f09947 */ /* 0x010fea000383ffff */
[----:B------:R-:W-:Y:S05]  /*a1d0*/  BRA `(.L_x_1155) ;  /* 0xfffffff800047947 */ /* 0x000fea000383ffff */
.L_x_1147:
[----:B---3--:R3:W4:Y:S02]  /*a1e0*/  SYNCS.PHASECHK.TRANS64.TRYWAIT P0, [R4+URZ], R3 ;  /* 0x00000003040075a7 */ /* 0x008724000800017f */
[----:B----4-:R-:W-:Y:S05]  /*a1f0*/  @!P0 NANOSLEEP.SYNCS 0x989680 ;  /* 0x009896800000895d */ /* 0x010fea0003900000 */
[----:B------:R-:W4:Y:S02]  /*a200*/  @!P0 SYNCS.PHASECHK.TRANS64 P0, [R4+URZ], R3 ;  /* 0x00000003040085a7 */ /* 0x000f24000800007f */
[----:B----4-:R-:W-:Y:S05]  /*a210*/  @!P0 BRA `(.L_x_1147) ;  /* 0xfffffffc00f08947 */ /* 0x010fea000383ffff */
[----:B------:R-:W-:Y:S05]  /*a220*/  BRA `(.L_x_1156) ;  /* 0xfffffffc00107947 */ /* 0x000fea000383ffff */
.L_x_1148:
[----:B---3--:R3:W4:Y:S02]  /*a230*/  SYNCS.PHASECHK.TRANS64.TRYWAIT P0, [R17+URZ], R0 ;  /* 0x00000000110075a7 */ /* 0x008724000800017f */
[----:B----4-:R-:W-:Y:S05]  /*a240*/  @!P0 NANOSLEEP.SYNCS 0x989680 ;  /* 0x009896800000895d */ /* 0x010fea0003900000 */
[----:B------:R-:W4:Y:S02]  /*a250*/  @!P0 SYNCS.PHASECHK.TRANS64 P0, [R17+URZ], R0 ;  /* 0x00000000110085a7 */ /* 0x000f24000800007f */
[----:B----4-:R-:W-:Y:S05]  /*a260*/  @!P0 BRA `(.L_x_1148) ;  /* 0xfffffffc00f08947 */ /* 0x010fea000383ffff */
[----:B------:R-:W-:Y:S05]  /*a270*/  BRA `(.L_x_1157) ;  /* 0xfffffffc00207947 */ /* 0x000fea000383ffff */
.L_x_1158:
        /* <DEDUP_REMOVED lines=16> */
.L_x_2210:


//--------------------- .text._ZN7cutlass13device_kernelIN5flash11enable_sm90INS1_16FlashAttnBwdSm90INS1_25CollectiveMainloopBwdSm90ILi2ELi1ELi1EN4cute5tupleIJNS5_1CILi1EEES8_S8_EEENS6_IJNS7_ILi64EEENS7_ILi80EEENS7_ILi256EEEEEENS_10bfloat16_tEfNS_4arch4Sm90ELb0ELb0ELb0ELb1ELb0ELb0ELb1ELb1ELi2ELi1ELi1ELi1ELb0EEENS1_21CollectiveEpilogueBwdISD_SE_SG_Li256ELb1ELb1ELi2EEENS1_19SingleTileSchedulerILb1ELb0ELb0ELi80EEEEEEEEEvNT_6ParamsE --------------------------
	.section	.text._ZN7cutlass13device_kernelIN5flash11enable_sm90INS1_16FlashAttnBwdSm90INS1_25CollectiveMainloopBwdSm90ILi2ELi1ELi1EN4cute5tupleIJNS5_1CILi1EEES8_S8_EEENS6_IJNS7_ILi64EEENS7_ILi80EEENS7_ILi256EEEEEENS_10bfloat16_tEfNS_4arch4Sm90ELb0ELb0ELb0ELb1ELb0ELb0ELb1ELb1ELi2ELi1ELi1ELi1ELb0EEENS1_21CollectiveEpilogueBwdISD_SE_SG_Li256ELb1ELb1ELi2EEENS1_19SingleTileSchedulerILb1ELb0ELb0ELi80EEEEEEEEEvNT_6ParamsE,"ax",@progbits
	.align	128
.text._ZN7cutlass13device_kernelIN5flash11enable_sm90INS1_16FlashAttnBwdSm90INS1_25CollectiveMainloopBwdSm90ILi2ELi1ELi1EN4cute5tupleIJNS5_1CILi1EEES8_S8_EEENS6_IJNS7_ILi64EEENS7_ILi80EEENS7_ILi256EEEEEENS_10bfloat16_tEfNS_4arch4Sm90ELb0ELb0ELb0ELb1ELb0ELb0ELb1ELb1ELi2ELi1ELi1ELi1ELb0EEENS1_21CollectiveEpilogueBwdISD_SE_SG_Li256ELb1ELb1ELi2EEENS1_19SingleTileSchedulerILb1ELb0ELb0ELi80EEEEEEEEEvNT_6ParamsE:
        .type           _ZN7cutlass13device_kernelIN5flash11enable_sm90INS1_16FlashAttnBwdSm90INS1_25CollectiveMainloopBwdSm90ILi2ELi1ELi1EN4cute5tupleIJNS5_1CILi1EEES8_S8_EEENS6_IJNS7_ILi64EEENS7_ILi80EEENS7_ILi256EEEEEENS_10bfloat16_tEfNS_4arch4Sm90ELb0ELb0ELb0ELb1ELb0ELb0ELb1ELb1ELi2ELi1ELi1ELi1ELb0EEENS1_21CollectiveEpilogueBwdISD_SE_SG_Li256ELb1ELb1ELi2EEENS1_19SingleTileSchedulerILb1ELb0ELb0ELi80EEEEEEEEEvNT_6ParamsE,@function
        .size           _ZN7cutlass13device_kernelIN5flash11enable_sm90INS1_16FlashAttnBwdSm90INS1_25CollectiveMainloopBwdSm90ILi2ELi1ELi1EN4cute5tupleIJNS5_1CILi1EEES8_S8_EEENS6_IJNS7_ILi64EEENS7_ILi80EEENS7_ILi256EEEEEENS_10bfloat16_tEfNS_4arch4Sm90ELb0ELb0ELb0ELb1ELb0ELb0ELb1ELb1ELi2ELi1ELi1ELi1ELb0EEENS1_21CollectiveEpilogueBwdISD_SE_SG_Li256ELb1ELb1ELi2EEENS1_19SingleTileSchedulerILb1ELb0ELb0ELi80EEEEEEEEEvNT_6ParamsE,(.L_x_2211 - _ZN7cutlass13device_kernelIN5flash11enable_sm90INS1_16FlashAttnBwdSm90INS1_25CollectiveMainloopBwdSm90ILi2ELi1ELi1EN4cute5tupleIJNS5_1CILi1EEES8_S8_EEENS6_IJNS7_ILi64EEENS7_ILi80EEENS7_ILi256EEEEEENS_10bfloat16_tEfNS_4arch4Sm90ELb0ELb0ELb0ELb1ELb0ELb0ELb1ELb1ELi2ELi1ELi1ELi1ELb0EEENS1_21CollectiveEpilogueBwdISD_SE_SG_Li256ELb1ELb1ELi2EEENS1_19SingleTileSchedulerILb1ELb0ELb0ELi80EEEEEEEEEvNT_6ParamsE)
        .other          _ZN7cutlass13device_kernelIN5flash11enable_sm90INS1_16FlashAttnBwdSm90INS1_25CollectiveMainloopBwdSm90ILi2ELi1ELi1EN4cute5tupleIJNS5_1CILi1EEES8_S8_EEENS6_IJNS7_ILi64EEENS7_ILi80EEENS7_ILi256EEEEEENS_10bfloat16_tEfNS_4arch4Sm90ELb0ELb0ELb0ELb1ELb0ELb0ELb1ELb1ELi2ELi1ELi1ELi1ELb0EEENS1_21CollectiveEpilogueBwdISD_SE_SG_Li256ELb1ELb1ELi2EEENS1_19SingleTileSchedulerILb1ELb0ELb0ELi80EEEEEEEEEvNT_6ParamsE,@"STO_CUDA_ENTRY STV_DEFAULT"
_ZN7cutlass13device_kernelIN5flash11enable_sm90INS1_16FlashAttnBwdSm90INS1_25CollectiveMainloopBwdSm90ILi2ELi1ELi1EN4cute5tupleIJNS5_1CILi1EEES8_S8_EEENS6_IJNS7_ILi64EEENS7_ILi80EEENS7_ILi256EEEEEENS_10bfloat16_tEfNS_4arch4Sm90ELb0ELb0ELb0ELb1ELb0ELb0ELb1ELb1ELi2ELi1ELi1ELi1ELb0EEENS1_21CollectiveEpilogueBwdISD_SE_SG_Li256ELb1ELb1ELi2EEENS1_19SingleTileSchedulerILb1ELb0ELb0ELi80EEEEEEEEEvNT_6ParamsE:
        /* <DEDUP_REMOVED lines=23> */
.L_x_1160:
[----:B------:R-:W-:Y:S05]  /*0170*/  BSYNC B0 ;  /* 0x0000000000007941 */ /* 0x000fea0003800000 */
.L_x_1159:
        /* <DEDUP_REMOVED lines=34> */
.L_x_1161:
        /* <DEDUP_REMOVED lines=20> */
.L_x_1162:
[----:B0-----:R-:W-:Y:S01]  /*04e0*/  ISETP.NE.AND P0, PT, R2, RZ, PT ;  /* 0x000000ff0200720c */ /* 0x001fe20003f05270 */
[----:B------:R-:W-:Y:S01]  /*04f0*/  IMAD.MOV.U32 R21, RZ, RZ, 0x1 ;  /* 0x00000001ff157424 */ /* 0x000fe200078e00ff */
[----:B------:R-:W-:Y:S01]  /*0500*/  NOP ;  /* 0x0000000000007918 */ /* 0x000fe20000000000 */
[----:B------:R-:W-:Y:S03]  /*0510*/  BSSY B0, `(.L_x_1163) ;  /* 0x0000e2b000007945 */ /* 0x000fe60003800000 */
[----:B------:R-:W-:Y:S01]  /*0520*/  SEL R21, R21, 0x2, !P0 ;  /* 0x0000000215157807 */ /* 0x000fe20004000000 */
[----:B-12-4-:R-:W-:Y:S06]  /*0530*/  BAR.SYNC.DEFER_BLOCKING 0x0 ;  /* 0x0000000000007b1d */ /* 0x016fec0000010000 */
[----:B------:R-:W-:Y:S05]  /*0540*/  @!P0 BRA `(.L_x_1164) ;  /* 0x000000c000b48947 */ /* 0x000fea0003800000 */
.L_x_1165:
        /* <DEDUP_REMOVED lines=15> */
.L_x_1166:
        /* <DEDUP_REMOVED lines=11> */
.L_x_1168:
[----:B------:R-:W2:Y:S02]  /*06f0*/  LDC R0, c[0x0][0x8bc] ;  /* 0x00022f00ff007b82 */ /* 0x000ea40000000800 */
.L_x_1167:
        /* <DEDUP_REMOVED lines=35> */
.L_x_1170:
[----:B------:R-:W-:Y:S01]  /*0930*/  @P1 LOP3.LUT R7, R8, 0xffffc000, RZ, 0xc0, !PT ;  /* 0xffffc00008071812 */ /* 0x000fe200078ec0ff */
[----:B------:R-:W-:Y:S06]  /*0940*/  @!P2 BRA `(.L_x_1171) ;  /* 0x000000000014a947 */ /* 0x000fec0003800000 */
[----:B------:R-:W0:Y:S01]  /*0950*/  LDC.64 R2, c[0x0][0x788] ;  /* 0x0001e200ff027b82 */ /* 0x000e220000000a00 */
[----:B------:R-:W-:Y:S01]  /*0960*/  ULDC.64 UR4, c[0x0][0x208] ;  /* 0x0000820000047ab9 */ /* 0x000fe20000000a00 */
[----:B0-----:R-:W-:-:S05]  /*0970*/  IMAD.WIDE R2, R233, 0x4, R2 ;  /* 0x00000004e9027825 */ /* 0x001fca00078e0202 */
[----:B------:R0:W5:Y:S01]  /*0980*/  LDG.E R6, desc[UR4][R2.64] ;  /* 0x0000000402067981 */ /* 0x000162000c1e1900 */
[----:B------:R-:W-:Y:S05]  /*0990*/  BRA `(.L_x_1172) ;  /* 0x0000000000287947 */ /* 0x000fea0003800000 */
.L_x_1171:
        /* <DEDUP_REMOVED lines=10> */
.L_x_1172:
        /* <DEDUP_REMOVED lines=103> */
.L_x_1174:
        /* <DEDUP_REMOVED lines=32> */
[--C-:B------:R-:W-:Y:S02]  /*12b0*/  SHF.R.S32.HI R5, RZ, 0x2, R3.reuse ;  /* 0x00000002ff057819 */ /* 0x100fe40000011403 */
[----:B------:R-:W-:Y:S02]  /*12c0*/  CS2R R132, SRZ ;  /* 0x0000000000847805 */ /* 0x000fe4000001ff00 */
[----:B------:R-:W-:Y:S02]  /*12d0*/  SHF.R.S32.HI R6, RZ, 0x1f, R3 ;  /* 0x0000001fff067819 */ /* 0x000fe40000011403 */
[----:B------:R-:W-:Y:S02]  /*12e0*/  CS2R R130, SRZ ;  /* 0x0000000000827805 */ /* 0x000fe4000001ff00 */
[----:B------:R-:W-:-:S02]  /*12f0*/  IADD3 R2, P0, R2, R7, RZ ;  /* 0x0000000702027210 */ /* 0x000fc40007f1e0ff */
[----:B------:R-:W-:Y:S02]  /*1300*/  CS2R R128, SRZ ;  /* 0x0000000000807805 */ /* 0x000fe4000001ff00 */
[----:B------:R-:W-:Y:S02]  /*1310*/  LOP3.LUT R8, R3, 0xfffffffc, RZ, 0xc0, !PT ;  /* 0xfffffffc03087812 */ /* 0x000fe400078ec0ff */
[----:B------:R-:W-:Y:S02]  /*1320*/  CS2R R126, SRZ ;  /* 0x00000000007e7805 */ /* 0x000fe4000001ff00 */
[----:B------:R-:W-:Y:S02]  /*1330*/  LEA.HI R6, R6, R5, RZ, 0x3 ;  /* 0x0000000506067211 */ /* 0x000fe400078f18ff */
[----:B------:R-:W-:Y:S02]  /*1340*/  CS2R R124, SRZ ;  /* 0x00000000007c7805 */ /* 0x000fe4000001ff00 */
[----:B------:R-:W-:Y:S01]  /*1350*/  LEA.HI.X.SX32 R3, R7, R10, 0x1, P0 ;  /* 0x0000000a07037211 */ /* 0x000fe200000f0eff */
[----:B0-----:R-:W-:Y:S01]  /*1360*/  IMAD R10, R14, UR5, RZ ;  /* 0x000000050e0a7c24 */ /* 0x001fe2000f8e02ff */
[----:B------:R-:W-:Y:S01]  /*1370*/  SHF.R.S32.HI R7, RZ, 0x1f, R233 ;  /* 0x0000001fff077819 */ /* 0x000fe200000114e9 */
[----:B------:R-:W-:Y:S01]  /*1380*/  IMAD.IADD R8, R9, 0x1, -R8 ;  /* 0x0000000109087824 */ /* 0x000fe200078e0a08 */
[----:B------:R-:W-:Y:S01]  /*1390*/  LEA.HI R0, R0, R9, RZ, 0x5 ;  /* 0x0000000900007211 */ /* 0x000fe200078f28ff */
[----:B------:R-:W-:Y:S01]  /*13a0*/  IMAD.WIDE.U32 R2, R14, UR4, R2 ;  /* 0x000000040e027c25 */ /* 0x000fe2000f8e0002 */
[----:B------:R-:W-:-:S02]  /*13b0*/  LOP3.LUT R6, R6, 0xfffffff8, RZ, 0xc0, !PT ;  /* 0xfffffff806067812 */ /* 0x000fc400078ec0ff */
[----:B------:R-:W-:Y:S02]  /*13c0*/  CS2R R122, SRZ ;  /* 0x00000000007a7805 */ /* 0x000fe4000001ff00 */
[----:B------:R-:W-:Y:S01]  /*13d0*/  SEL R7, R7, RZ, !P1 ;  /* 0x000000ff07077207 */ /* 0x000fe20004800000 */
[----:B------:R-:W-:Y:S01]  /*13e0*/  IMAD R9, R15, UR4, R10 ;  /* 0x000000040f097c24 */ /* 0x000fe2000f8e020a */
[----:B------:R-:W-:Y:S01]  /*13f0*/  SHF.R.S32.HI R232, RZ, 0x5, R0 ;  /* 0x00000005ffe87819 */ /* 0x000fe20000011400 */
[----:B------:R-:W-:Y:S01]  /*1400*/  IMAD.IADD R5, R5, 0x1, -R6 ;  /* 0x0000000105057824 */ /* 0x000fe200078e0a06 */
[----:B------:R-:W-:Y:S01]  /*1410*/  ULDC.64 UR4, c[0x0][0x2e0] ;  /* 0x0000b80000047ab9 */ /* 0x000fe20000000a00 */
[----:B------:R-:W-:Y:S01]  /*1420*/  IMAD.IADD R3, R3, 0x1, R9 ;  /* 0x0000000103037824 */ /* 0x000fe200078e0209 */
[----:B------:R-:W-:Y:S01]  /*1430*/  CS2R R120, SRZ ;  /* 0x0000000000787805 */ /* 0x000fe2000001ff00 */
[----:B------:R-:W-:Y:S01]  /*1440*/  IMAD R6, R7, UR4, RZ ;  /* 0x0000000407067c24 */ /* 0x000fe2000f8e02ff */
[----:B------:R-:W-:Y:S01]  /*1450*/  CS2R R118, SRZ ;  /* 0x0000000000767805 */ /* 0x000fe2000001ff00 */
[----:B------:R-:W-:Y:S01]  /*1460*/  IMAD R232, R232, 0x10, R5 ;  /* 0x00000010e8e87824 */ /* 0x000fe200078e0205 */
[----:B------:R-:W-:Y:S01]  /*1470*/  CS2R R116, SRZ ;  /* 0x0000000000747805 */ /* 0x000fe2000001ff00 */
[----:B------:R-:W-:Y:S01]  /*1480*/  IMAD.SHL.U32 R5, R11, 0x8, RZ ;  /* 0x000000080b057824 */ /* 0x000fe200078e00ff */
[----:B------:R-:W-:Y:S01]  /*1490*/  CS2R R114, SRZ ;  /* 0x0000000000727805 */ /* 0x000fe2000001ff00 */
[C---:B------:R-:W-:Y:S01]  /*14a0*/  IMAD R7, R231.reuse, UR5, R6 ;  /* 0x00000005e7077c24 */ /* 0x040fe2000f8e0206 */
[----:B------:R-:W-:Y:S01]  /*14b0*/  CS2R R112, SRZ ;  /* 0x0000000000707805 */ /* 0x000fe2000001ff00 */
[----:B------:R-:W-:Y:S01]  /*14c0*/  IMAD.WIDE.U32 R230, R231, UR4, R2 ;  /* 0x00000004e7e67c25 */ /* 0x000fe2000f8e0002 */
[----:B------:R-:W-:Y:S01]  /*14d0*/  ULDC.64 UR4, c[0x0][0x2c0] ;  /* 0x0000b00000047ab9 */ /* 0x000fe20000000a00 */
[----:B------:R-:W-:-:S02]  /*14e0*/  CS2R R110, SRZ ;  /* 0x00000000006e7805 */ /* 0x000fc4000001ff00 */
[----:B------:R-:W-:Y:S01]  /*14f0*/  CS2R R108, SRZ ;  /* 0x00000000006c7805 */ /* 0x000fe2000001ff00 */
[----:B------:R-:W-:Y:S01]  /*1500*/  IMAD R2, R5, 0x2, R18 ;  /* 0x0000000205027824 */ /* 0x000fe200078e0212 */
[----:B------:R-:W-:Y:S01]  /*1510*/  CS2R R106, SRZ ;  /* 0x00000000006a7805 */ /* 0x000fe2000001ff00 */
[----:B------:R-:W-:Y:S01]  /*1520*/  IMAD.U32 R5, RZ, RZ, UR4 ;  /* 0x00000004ff057e24 */ /* 0x000fe2000f8e00ff */
[----:B------:R-:W-:Y:S01]  /*1530*/  CS2R R104, SRZ ;  /* 0x0000000000687805 */ /* 0x000fe2000001ff00 */
[----:B------:R-:W-:Y:S01]  /*1540*/  IMAD R0, R8, -0x2, R13 ;  /* 0xfffffffe08007824 */ /* 0x000fe200078e020d */
[----:B------:R-:W-:Y:S01]  /*1550*/  CS2R R102, SRZ ;  /* 0x0000000000667805 */ /* 0x000fe2000001ff00 */
[----:B------:R-:W-:Y:S01]  /*1560*/  IMAD.MOV.U32 R3, RZ, RZ, RZ ;  /* 0x000000ffff037224 */ /* 0x000fe200078e00ff */
[----:B------:R0:W-:Y:S01]  /*1570*/  STL [R1], R5 ;  /* 0x0000000501007387 */ /* 0x0001e20000100800 */
        /* <DEDUP_REMOVED lines=63> */
[----:B------:R-:W-:Y:S01]  /*1970*/  SHF.R.S32.HI R235, RZ, 0x6, R235 ;  /* 0x00000006ffeb7819 */ /* 0x000fe200000114eb */
[----:B------:R-:W-:Y:S01]  /*1980*/  IMAD.IADD R234, R231, 0x1, R7 ;  /* 0x00000001e7ea7824 */ /* 0x000fe200078e0207 */
[----:B------:R-:W-:Y:S01]  /*1990*/  ULDC UR60, c[0x0][0x744] ;  /* 0x0001d100003c7ab9 */ /* 0x000fe20000000800 */
[----:B0-----:R-:W-:-:S07]  /*19a0*/  IMAD.U32 R236, RZ, RZ, UR5 ;  /* 0x00000005ffec7e24 */ /* 0x001fce000f8e00ff */
.L_x_1186:
[----:B------:R-:W-:-:S13]  /*19b0*/  ISETP.NE.AND P0, PT, R229, 0x3, PT ;  /* 0x00000003e500780c */ /* 0x000fda0003f05270 */
[----:B0-----:R-:W-:Y:S05]  /*19c0*/  @!P0 BRA `(.L_x_1176) ;  /* 0x0000000000048947 */ /* 0x001fea0003800000 */
[----:B------:R-:W-:Y:S01]  /*19d0*/  BPT.TRAP 0x1 ;  /* 0x000000040000795c */ /* 0x000fe20000300000 */
.L_x_1176:
[----:B------:R-:W-:Y:S01]  /*19e0*/  IMAD R17, R3, 0x8, R18 ;  /* 0x0000000803117824 */ /* 0x000fe200078e0212 */
[----:B------:R-:W-:-:S04]  /*19f0*/  SHF.L.U32 R8, R228, 0x1f, RZ ;  /* 0x0000001fe4087819 */ /* 0x000fc800000006ff */
[----:B------:R0:W1:Y:S01]  /*1a00*/  SYNCS.PHASECHK.TRANS64.TRYWAIT P1, [R17+URZ+0x31610], R8 ;  /* 0x03161008110075a7 */ /* 0x000062000802017f */
[----:B------:R-:W-:Y:S05]  /*1a10*/  @!P0 BRA `(.L_x_1177) ;  /* 0x0000000000048947 */ /* 0x000fea0003800000 */
[----:B------:R-:W-:Y:S01]  /*1a20*/  BPT.TRAP 0x1 ;  /* 0x000000040000795c */ /* 0x000fe20000300000 */
.L_x_1177:
        /* <DEDUP_REMOVED lines=11> */
.L_x_1178:
        /* <DEDUP_REMOVED lines=438> */
.L_x_1180:
[----:B------:R-:W-:-:S04]  /*3640*/  SHF.L.U32 R9, R19, 0x1f, RZ ;  /* 0x0000001f13097819 */ /* 0x000fc800000006ff */
[----:B------:R0:W3:Y:S01]  /*3650*/  SYNCS.PHASECHK.TRANS64.TRYWAIT P1, [R18+URZ+0x31630], R9 ;  /* 0x03163009120075a7 */ /* 0x0000e2000802017f */
[----:B------:R-:W-:Y:S05]  /*3660*/  @!P0 BRA `(.L_x_1181) ;  /* 0x0000000000048947 */ /* 0x000fea0003800000 */
[----:B------:R-:W-:Y:S01]  /*3670*/  BPT.TRAP 0x1 ;  /* 0x000000040000795c */ /* 0x000fe20000300000 */
.L_x_1181:
        /* <DEDUP_REMOVED lines=11> */
.L_x_1182:
[C---:B------:R-:W-:Y:S01]  /*3730*/  VIADD R8, R6.reuse, 0x80 ;  /* 0x0000008006087836 */ /* 0x040fe20000000000 */
[----:B------:R-:W-:Y:S01]  /*3740*/  R2UR UR4, R7 ;  /* 0x00000000070472ca */ /* 0x000fe200000e0000 */
[C---:B0--3--:R-:W-:Y:S01]  /*3750*/  VIADD R9, R6.reuse, 0x100 ;  /* 0x0000010006097836 */ /* 0x049fe20000000000 */
[----:B------:R-:W-:Y:S01]  /*3760*/  R2UR UR6, R6 ;  /* 0x00000000060672ca */ /* 0x000fe200000e0000 */
[----:B------:R-:W3:Y:S01]  /*3770*/  LDL R224, [R1] ;  /* 0x0000000001e07983 */ /* 0x000ee20000100800 */
[----:B------:R-:W-:Y:S01]  /*3780*/  R2UR UR8, R8 ;  /* 0x00000000080872ca */ /* 0x000fe200000e0000 */
[C---:B------:R-:W-:Y:S01]  /*3790*/  VIADD R8, R6.reuse, 0x180 ;  /* 0x0000018006087836 */ /* 0x040fe20000000000 */
[----:B------:R-:W-:Y:S01]  /*37a0*/  R2UR UR9, R9 ;  /* 0x00000000090972ca */ /* 0x000fe200000e0000 */
[----:B------:R-:W-:Y:S01]  /*37b0*/  VIADD R9, R6, 0x200 ;  /* 0x0000020006097836 */ /* 0x000fe20000000000 */
[----:B------:R-:W-:Y:S01]  /*37c0*/  WARPGROUP.ARRIVE ;  /* 0x00000000000079c5 */ /* 0x000fe20000000000 */
[----:B------:R-:W-:Y:S01]  /*37d0*/  UMOV UR5, 0x40000040 ;  /* 0x4000004000057882 */ /* 0x000fe20000000000 */
[----:B------:R-:W-:Y:S01]  /*37e0*/  R2UR UR10, R8 ;  /* 0x00000000080a72ca */ /* 0x000fe200000e0000 */
[----:B------:R-:W-:Y:S01]  /*37f0*/  UMOV UR7, 0x40000000 ;  /* 0x4000000000077882 */ /* 0x000fe20000000000 */
[----:B------:R-:W-:Y:S01]  /*3800*/  R2UR UR11, R9 ;  /* 0x00000000090b72ca */ /* 0x000fe200000e0000 */
[----:B------:R-:W-:Y:S01]  /*3810*/  VIADD R8, R6, 0x2 ;  /* 0x0000000206087836 */ /* 0x000fe20000000000 */
        /* <DEDUP_REMOVED lines=26> */
[----:B------:R-:W-:Y:S01]  /*39c0*/  UMOV UR59, 0x40 ;  /* 0x00000040003b7882 */ /* 0x000fe20000000000 */
[----:B------:R-:W-:Y:S01]  /*39d0*/  UMOV UR13, UR57 ;  /* 0x00000039000d7c82 */ /* 0x000fe20008000000 */
[----:B------:R-:W-:Y:S01]  /*39e0*/  UMOV UR15, 0x40 ;  /* 0x00000040000f7882 */ /* 0x000fe20000000000 */
[----:B------:R-:W-:Y:S01]  /*39f0*/  UMOV UR17, UR57 ;  /* 0x0000003900117c82 */ /* 0x000fe20008000000 */
[----:B------:R-:W-:Y:S01]  /*3a00*/  R2UR UR8, R8 ;  /* 0x00000000080872ca */ /* 0x000fe200000e0000 */
[----:B------:R-:W-:Y:S01]  /*3a10*/  VIADD R8, R6, 0x102 ;  /* 0x0000010206087836 */ /* 0x000fe20000000000 */
[----:B------:R-:W-:Y:S01]  /*3a20*/  UMOV UR19, 0x40 ;  /* 0x0000004000137882 */ /* 0x000fe20000000000 */
[----:B------:R-:W-:Y:S01]  /*3a30*/  UMOV UR49, 0x40000040 ;  /* 0x4000004000317882 */ /* 0x000fe20000000000 */
[----:B------:R-:W-:Y:S01]  /*3a40*/  UMOV UR51, 0x40 ;  /* 0x0000004000337882 */ /* 0x000fe20000000000 */
[----:B------:R-:W-:Y:S01]  /*3a50*/  UMOV UR53, UR49 ;  /* 0x0000003100357c82 */ /* 0x000fe20008000000 */
[----:B------:R-:W-:Y:S01]  /*3a60*/  R2UR UR9, R8 ;  /* 0x00000000080972ca */ /* 0x000fe200000e0000 */
[----:B------:R-:W-:Y:S01]  /*3a70*/  VIADD R8, R6, 0x182 ;  /* 0x0000018206087836 */ /* 0x000fe20000000000 */
[----:B------:R-:W-:Y:S01]  /*3a80*/  UMOV UR55, 0x40 ;  /* 0x0000004000377882 */ /* 0x000fe20000000000 */
[----:B------:R-:W-:Y:S01]  /*3a90*/  UMOV UR45, UR49 ;  /* 0x00000031002d7c82 */ /* 0x000fe20008000000 */
[----:B------:R-:W-:Y:S01]  /*3aa0*/  UMOV UR47, 0x40 ;  /* 0x00000040002f7882 */ /* 0x000fe20000000000 */
        /* <DEDUP_REMOVED lines=408> */
[----:B------:R-:W-:Y:S02]  /*5430*/  FSEL R29, R29, -INF , P2 ;  /* 0xff8000001d1d7808 */ /* 0x000fe40001000000 */
[----:B------:R-:W-:Y:S01]  /*5440*/  FSEL R21, R26, -INF , P5 ;  /* 0xff8000001a157808 */ /* 0x000fe20002800000 */
[----:B------:R-:W-:Y:S01]  /*5450*/  IMAD R26, R232, 0x4, R18 ;  /* 0x00000004e81a7824 */ /* 0x000fe200078e0212 */
[----:B------:R-:W-:Y:S01]  /*5460*/  FSEL R7, R24, -INF , P5 ;  /* 0xff80000018077808 */ /* 0x000fe20002800000 */
[--C-:B-1----:R-:W-:Y:S01]  /*5470*/  FFMA.FTZ R10, R29, UR60, -R14.reuse ;  /* 0x0000003c1d0a7c23 */ /* 0x102fe2000801080e */
[----:B------:R-:W-:Y:S01]  /*5480*/  FSEL R25, R25, -INF , P6 ;  /* 0xff80000019197808 */ /* 0x000fe20003000000 */
[----:B------:R-:W-:Y:S01]  /*5490*/  VIADD R24, R18, 0x2c500 ;  /* 0x0002c50012187836 */ /* 0x000fe20000000000 */
[----:B------:R-:W0:Y:S01]  /*54a0*/  LDS R29, [R26+0x2c300] ;  /* 0x02c300001a1d7984 */ /* 0x000e220000000800 */
[C---:B------:R-:W-:Y:S01]  /*54b0*/  ISETP.GT.AND P5, PT, R0.reuse, 0x30, PT ;  /* 0x000000300000780c */ /* 0x040fe20003fa4270 */
[--C-:B------:R-:W-:Y:S01]  /*54c0*/  FFMA.FTZ R8, R7, UR60, -R14.reuse ;  /* 0x0000003c07087c23 */ /* 0x100fe2000801080e */
[----:B------:R-:W-:Y:S01]  /*54d0*/  FSEL R27, R27, -INF , P6 ;  /* 0xff8000001b1b7808 */ /* 0x000fe20003000000 */
[----:B------:R-:W1:Y:S01]  /*54e0*/  LDS R26, [R26+0x2c320] ;  /* 0x02c320001a1a7984 */ /* 0x000e620000000800 */
[----:B------:R-:W-:Y:S01]  /*54f0*/  ISETP.GT.AND P6, PT, R0, 0x31, PT ;  /* 0x000000310000780c */ /* 0x000fe20003fc4270 */
[----:B------:R-:W-:Y:S01]  /*5500*/  FFMA.FTZ R9, R25, UR60, -R14 ;  /* 0x0000003c19097c23 */ /* 0x000fe2000801080e */
[----:B------:R-:W-:Y:S01]  /*5510*/  FSEL R13, R36, -INF , P5 ;  /* 0xff800000240d7808 */ /* 0x000fe20002800000 */
[--C-:B--2---:R-:W-:Y:S01]  /*5520*/  FFMA.FTZ R21, R21, UR60, -R20.reuse ;  /* 0x0000003c15157c23 */ /* 0x104fe20008010814 */
[----:B------:R-:W-:Y:S01]  /*5530*/  FSEL R7, R28, -INF , P1 ;  /* 0xff8000001c077808 */ /* 0x000fe20000800000 */
[----:B------:R-:W-:Y:S01]  /*5540*/  FFMA.FTZ R22, R27, UR60, -R20 ;  /* 0x0000003c1b167c23 */ /* 0x000fe20008010814 */
        /* <DEDUP_REMOVED lines=10> */
[----:B------:R-:W-:Y:S01]  /*55f0*/  FSEL R31, R31, -INF , P2 ;  /* 0xff8000001f1f7808 */ /* 0x000fe20001000000 */
[----:B------:R-:W-:Y:S01]  /*5600*/  FFMA.FTZ R11, R33, UR60, -R14 ;  /* 0x0000003c210b7c23 */ /* 0x000fe2000801080e */
[----:B------:R-:W-:Y:S01]  /*5610*/  ISETP.GT.AND P2, PT, R0, 0x41, PT ;  /* 0x000000410000780c */ /* 0x000fe20003f44270 */
[----:B------:R-:W2:Y:S01]  /*5620*/  MUFU.EX2 R8, R8 ;  /* 0x0000000800087308 */ /* 0x000ea20000000800 */
[----:B------:R-:W-:Y:S01]  /*5630*/  FSEL R15, R40, -INF , P1 ;  /* 0xff800000280f7808 */ /* 0x000fe20000800000 */
[----:B------:R-:W-:Y:S01]  /*5640*/  FFMA.FTZ R28, R31, UR60, -R20 ;  /* 0x0000003c1f1c7c23 */ /* 0x000fe20008010814 */
[----:B------:R-:W-:-:S02]  /*5650*/  FSEL R41, R41, -INF , P2 ;  /* 0xff80000029297808 */ /* 0x000fc40001000000 */
[----:B------:R-:W-:Y:S01]  /*5660*/  FSEL R25, R34, -INF , P3 ;  /* 0xff80000022197808 */ /* 0x000fe20001800000 */
[--C-:B------:R-:W-:Y:S01]  /*5670*/  FFMA.FTZ R15, R15, UR60, -R14.reuse ;  /* 0x0000003c0f0f7c23 */ /* 0x100fe2000801080e */
[----:B------:R-:W-:Y:S01]  /*5680*/  FSEL R37, R35, -INF , P4 ;  /* 0xff80000023257808 */ /* 0x000fe20002000000 */
[----:B------:R-:W-:Y:S01]  /*5690*/  FFMA.FTZ R14, R41, UR60, -R14 ;  /* 0x0000003c290e7c23 */ /* 0x000fe2000801080e */
[----:B------:R-:W-:Y:S01]  /*56a0*/  FSEL R33, R38, -INF , P5 ;  /* 0xff80000026217808 */ /* 0x000fe20002800000 */
[--C-:B------:R-:W-:Y:S01]  /*56b0*/  FFMA.FTZ R36, R25, UR60, -R20.reuse ;  /* 0x0000003c19247c23 */ /* 0x100fe20008010814 */
[----:B------:R-:W-:Y:S01]  /*56c0*/  FSEL R39, R39, -INF , P6 ;  /* 0xff80000027277808 */ /* 0x000fe20003000000 */
[----:B------:R-:W-:Y:S01]  /*56d0*/  FFMA.FTZ R37, R37, UR60, -R20 ;  /* 0x0000003c25257c23 */ /* 0x000fe20008010814 */
[----:B------:R-:W-:Y:S01]  /*56e0*/  SHF.R.U32.HI R24, RZ, 0x4, R24 ;  /* 0x00000004ff187819 */ /* 0x000fe20000011618 */
[--C-:B------:R-:W-:Y:S01]  /*56f0*/  FFMA.FTZ R38, R33, UR60, -R20.reuse ;  /* 0x0000003c21267c23 */ /* 0x100fe20008010814 */
[----:B------:R-:W-:Y:S01]  /*5700*/  FSEL R35, R42, -INF , P1 ;  /* 0xff8000002a237808 */ /* 0x000fe20000800000 */
[----:B------:R-:W-:Y:S01]  /*5710*/  FFMA.FTZ R27, R39, UR60, -R20 ;  /* 0x0000003c271b7c23 */ /* 0x000fe20008010814 */
[----:B------:R-:W-:Y:S01]  /*5720*/  FSEL R43, R43, -INF , P2 ;  /* 0xff8000002b2b7808 */ /* 0x000fe20001000000 */
[----:B------:R-:W-:-:S02]  /*5730*/  WARPGROUP.DEPBAR.LE gsb0, 0x0 ;  /* 0x00008000000079c5 */ /* 0x000fc40000010000 */
[----:B------:R-:W-:Y:S01]  /*5740*/  LOP3.LUT R30, R24, 0x3fff, RZ, 0xc0, !PT ;  /* 0x00003fff181e7812 */ /* 0x000fe200078ec0ff */
[----:B------:R-:W4:Y:S01]  /*5750*/  MUFU.EX2 R9, R9 ;  /* 0x0000000900097308 */ /* 0x000f220000000800 */
[--C-:B------:R-:W-:Y:S01]  /*5760*/  FFMA.FTZ R25, R35, UR60, -R20.reuse ;  /* 0x0000003c23197c23 */ /* 0x100fe20008010814 */
[----:B------:R-:W-:Y:S01]  /*5770*/  FFMA.FTZ R24, R43, UR60, -R20 ;  /* 0x0000003c2b187c23 */ /* 0x000fe20008010814 */
[----:B------:R-:W-:Y:S01]  /*5780*/  LOP3.LUT R20, R30, 0x80000, RZ, 0xfc, !PT ;  /* 0x000800001e147812 */ /* 0x000fe200078efcff */
[--C-:B0-----:R-:W-:Y:S01]  /*5790*/  FADD.FTZ R35, R44, -R29.reuse ;  /* 0x8000001d2c237221 */ /* 0x101fe20000010000 */
[--C-:B------:R-:W-:Y:S01]  /*57a0*/  FADD.FTZ R30, R45, -R29.reuse ;  /* 0x8000001d2d1e7221 */ /* 0x100fe20000010000 */
[--C-:B-1----:R-:W-:Y:S01]  /*57b0*/  FADD.FTZ R47, R47, -R26.reuse ;  /* 0x8000001a2f2f7221 */ /* 0x102fe20000010000 */
[--C-:B------:R-:W-:Y:S01]  /*57c0*/  FADD.FTZ R49, R49, -R29.reuse ;  /* 0x8000001d31317221 */ /* 0x100fe20000010000 */
[----:B------:R-:W-:Y:S01]  /*57d0*/  MUFU.EX2 R21, R21 ;  /* 0x0000001500157308 */ /* 0x000fe20000000800 */
[----:B------:R-:W-:Y:S01]  /*57e0*/  FADD.FTZ R50, R50, -R26 ;  /* 0x8000001a32327221 */ /* 0x000fe20000010000 */
[--C-:B------:R-:W-:Y:S01]  /*57f0*/  FADD.FTZ R48, R48, -R29.reuse ;  /* 0x8000001d30307221 */ /* 0x100fe20000010000 */
[--C-:B------:R-:W-:Y:S01]  /*5800*/  FADD.FTZ R31, R52, -R29.reuse ;  /* 0x8000001d341f7221 */ /* 0x100fe20000010000 */
[--C-:B------:R-:W-:Y:S01]  /*5810*/  FADD.FTZ R32, R53, -R29.reuse ;  /* 0x8000001d35207221 */ /* 0x100fe20000010000 */
[--C-:B------:R-:W-:Y:S01]  /*5820*/  FADD.FTZ R33, R216, -R29.reuse ;  /* 0x8000001dd8217221 */ /* 0x100fe20000010000 */
[--C-:B------:R-:W-:Y:S01]  /*5830*/  FADD.FTZ R34, R217, -R29.reuse ;  /* 0x8000001dd9227221 */ /* 0x100fe20000010000 */
[--C-:B------:R-:W-:Y:S01]  /*5840*/  FADD.FTZ R220, R220, -R29.reuse ;  /* 0x8000001ddcdc7221 */ /* 0x100fe20000010000 */
[----:B------:R-:W0:Y:S01]  /*5850*/  MUFU.EX2 R22, R22 ;  /* 0x0000001600167308 */ /* 0x000e220000000800 */
[----:B--2---:R-:W-:Y:S01]  /*5860*/  FMUL.FTZ R35, R8, R35 ;  /* 0x0000002308237220 */ /* 0x004fe20000410000 */
[----:B------:R-:W-:Y:S01]  /*5870*/  FADD.FTZ R29, R221, -R29 ;  /* 0x8000001ddd1d7221 */ /* 0x000fe20000010000 */
[C---:B----4-:R-:W-:Y:S01]  /*5880*/  FMUL.FTZ R30, R9.reuse, R30 ;  /* 0x0000001e091e7220 */ /* 0x050fe20000410000 */
[----:B------:R-:W-:Y:S01]  /*5890*/  F2FP.BF16.F32.PACK_AB R8, R9, R8 ;  /* 0x000000080908723e */ /* 0x000fe200000010ff */
[----:B------:R-:W-:-:S02]  /*58a0*/  VIADD R39, R20, 0x80 ;  /* 0x0000008014277836 */ /* 0x000fc40000000000 */
[--C-:B------:R-:W-:Y:S01]  /*58b0*/  FADD.FTZ R46, R46, -R26.reuse ;  /* 0x8000001a2e2e7221 */ /* 0x100fe20000010000 */
[----:B------:R-:W-:Y:S01]  /*58c0*/  VIADD R40, R20, 0x180 ;  /* 0x0000018014287836 */ /* 0x000fe20000000000 */
[----:B------:R-:W1:Y:S01]  /*58d0*/  MUFU.EX2 R7, R7 ;  /* 0x0000000700077308 */ /* 0x000e620000000800 */
[----:B------:R-:W-:Y:S01]  /*58e0*/  IMAD R216, R4, 0x2000, R5 ;  /* 0x0000200004d87824 */ /* 0x000fe200078e0205 */
[----:B------:R-:W-:Y:S01]  /*58f0*/  R2UR UR4, R39 ;  /* 0x00000000270472ca */ /* 0x000fe200000e0000 */
[----:B------:R-:W-:Y:S01]  /*5900*/  VIADD R39, R20, 0x100 ;  /* 0x0000010014277836 */ /* 0x000fe20000000000 */
[----:B------:R-:W-:Y:S01]  /*5910*/  R2UR UR6, R40 ;  /* 0x00000000280672ca */ /* 0x000fe200000e0000 */
[--C-:B------:R-:W-:Y:S01]  /*5920*/  FADD.FTZ R51, R51, -R26.reuse ;  /* 0x8000001a33337221 */ /* 0x100fe20000010000 */
[--C-:B------:R-:W-:Y:S01]  /*5930*/  FADD.FTZ R41, R54, -R26.reuse ;  /* 0x8000001a36297221 */ /* 0x100fe20000010000 */
[--C-:B------:R-:W-:Y:S01]  /*5940*/  FADD.FTZ R40, R55, -R26.reuse ;  /* 0x8000001a37287221 */ /* 0x100fe20000010000 */
[----:B------:R-:W2:Y:S01]  /*5950*/  MUFU.EX2 R10, R10 ;  /* 0x0000000a000a7308 */ /* 0x000ea20000000800 */
[C---:B0-----:R-:W-:Y:S01]  /*5960*/  F2FP.BF16.F32.PACK_AB R9, R22.reuse, R21 ;  /* 0x000000151609723e */ /* 0x041fe200000010ff */
[----:B------:R-:W-:Y:S01]  /*5970*/  BAR.SYNC.DEFER_BLOCKING 0x9, 0x100 ;  /* 0x0244000000007b1d */ /* 0x000fe20000010000 */
[----:B------:R-:W-:Y:S01]  /*5980*/  FMUL.FTZ R42, R22, R47 ;  /* 0x0000002f162a7220 */ /* 0x000fe20000410000 */
[----:B------:R-:W-:Y:S01]  /*5990*/  R2UR UR5, R39 ;  /* 0x00000000270572ca */ /* 0x000fe200000e0000 */
[--C-:B------:R-:W-:Y:S01]  /*59a0*/  FADD.FTZ R39, R218, -R26.reuse ;  /* 0x8000001ada277221 */ /* 0x100fe20000010000 */
[--C-:B------:R-:W-:Y:S01]  /*59b0*/  FADD.FTZ R219, R219, -R26.reuse ;  /* 0x8000001adbdb7221 */ /* 0x100fe20000010000 */
[--C-:B------:R-:W-:Y:S01]  /*59c0*/  FADD.FTZ R222, R222, -R26.reuse ;  /* 0x8000001adede7221 */ /* 0x100fe20000010000 */
[----:B------:R-:W0:Y:S01]  /*59d0*/  MUFU.EX2 R23, R23 ;  /* 0x0000001700177308 */ /* 0x000e220000000800 */
[----:B-1----:R-:W-:Y:S01]  /*59e0*/  FMUL.FTZ R48, R7, R48 ;  /* 0x0000003007307220 */ /* 0x002fe20000410000 */
[----:B------:R-:W-:Y:S01]  /*59f0*/  FADD.FTZ R26, R223, -R26 ;  /* 0x8000001adf1a7221 */ /* 0x000fe20000010000 */
[----:B------:R-:W-:Y:S01]  /*5a00*/  FMUL.FTZ R21, R21, R46 ;  /* 0x0000002e15157220 */ /* 0x000fe20000410000 */
[----:B------:R-:W-:Y:S01]  /*5a10*/  F2FP.BF16.F32.PACK_AB R30, R30, R35 ;  /* 0x000000231e1e723e */ /* 0x000fe200000010ff */
[C---:B------:R-:W-:Y:S01]  /*5a20*/  VIADD R5, R20.reuse, 0x200 ;  /* 0x0000020014057836 */ /* 0x040fe20000000000 */
[----:B------:R-:W-:Y:S01]  /*5a30*/  R2UR UR58, R20 ;  /* 0x00000000143a72ca */ /* 0x000fe200000e0000 */
[----:B------:R-:W-:Y:S01]  /*5a40*/  UMOV UR14, UR4 ;  /* 0x00000004000e7c82 */ /* 0x000fe20008000000 */
[----:B------:R-:W1:Y:S01]  /*5a50*/  MUFU.EX2 R6, R6 ;  /* 0x0000000600067308 */ /* 0x000e620000000800 */
[C---:B--2---:R-:W-:Y:S01]  /*5a60*/  FMUL.FTZ R49, R10.reuse, R49 ;  /* 0x000000310a317220 */ /* 0x044fe20000410000 */
[----:B------:R-:W-:Y:S01]  /*5a70*/  F2FP.BF16.F32.PACK_AB R22, R10, R7 ;  /* 0x000000070a16723e */ /* 0x000fe200000010ff */
[----:B------:R-:W-:Y:S01]  /*5a80*/  UMOV UR10, UR5 ;  /* 0x00000005000a7c82 */ /* 0x000fe20008000000 */
[----:B------:R-:W-:Y:S01]  /*5a90*/  R2UR UR7, R5 ;  /* 0x00000000050772ca */ /* 0x000fe200000e0000 */
[----:B------:R-:W-:Y:S01]  /*5aa0*/  UMOV UR18, UR6 ;  /* 0x0000000600127c82 */ /* 0x000fe20008000000 */
[----:B------:R-:W-:-:S02]  /*5ab0*/  F2FP.BF16.F32.PACK_AB R48, R49, R48 ;  /* 0x000000303130723e */ /* 0x000fc400000010ff */
[----:B------:R-:W2:Y:S01]  /*5ac0*/  MUFU.EX2 R12, R12 ;  /* 0x0000000c000c7308 */ /* 0x000ea20000000800 */
[----:B0-----:R-:W-:Y:S01]  /*5ad0*/  FMUL.FTZ R50, R23, R50 ;  /* 0x0000003217327220 */ /* 0x001fe20000410000 */
[----:B------:R0:W-:Y:S06]  /*5ae0*/  STSM.16.M88.2 [R2+0x2c500], R8 ;  /* 0x02c5000802007844 */ /* 0x0001ec0000000100 */
[----:B------:R-:W4:Y:S01]  /*5af0*/  MUFU.EX2 R28, R28 ;  /* 0x0000001c001c7308 */ /* 0x000f220000000800 */
[----:B-1----:R-:W-:Y:S01]  /*5b00*/  FMUL.FTZ R10, R6, R31 ;  /* 0x0000001f060a7220 */ /* 0x002fe20000410000 */
[----:B------:R-:W-:-:S02]  /*5b10*/  F2FP.BF16.F32.PACK_AB R31, R42, R21 ;  /* 0x000000152a1f723e */ /* 0x000fc400000010ff */
[----:B0-----:R-:W-:-:S04]  /*5b20*/  SHF.R.U32.HI R8, RZ, 0x4, R216 ;  /* 0x00000004ff087819 */ /* 0x001fc800000116d8 */
[----:B------:R-:W0:Y:S01]  /*5b30*/  MUFU.EX2 R11, R11 ;  /* 0x0000000b000b7308 */ /* 0x000e220000000800 */
[----:B--2---:R-:W-:Y:S01]  /*5b40*/  FMUL.FTZ R33, R12, R33 ;  /* 0x000000210c217220 */ /* 0x004fe20000410000 */
[----:B------:R-:W-:-:S04]  /*5b50*/  LOP3.LUT R8, R8, 0x3fff, RZ, 0xc0, !PT ;  /* 0x00003fff08087812 */ /* 0x000fc800078ec0ff */
[C---:B------:R-:W-:Y:S01]  /*5b60*/  R2UR UR56, R8.reuse ;  /* 0x00000000083872ca */ /* 0x040fe200000e0000 */
[----:B------:R-:W-:Y:S01]  /*5b70*/  VIADD R5, R8, 0x80 ;  /* 0x0000008008057836 */ /* 0x000fe20000000000 */
[----:B------:R-:W1:Y:S01]  /*5b80*/  MUFU.EX2 R13, R13 ;  /* 0x0000000d000d7308 */ /* 0x000e620000000800 */
[C---:B----4-:R-:W-:Y:S01]  /*5b90*/  F2FP.BF16.F32.PACK_AB R23, R28.reuse, R23 ;  /* 0x000000171c17723e */ /* 0x050fe200000010ff */
[----:B------:R-:W-:Y:S02]  /*5ba0*/  FMUL.FTZ R51, R28, R51 ;  /* 0x000000331c337220 */ /* 0x000fe40000410000 */
[----:B------:R-:W-:Y:S01]  /*5bb0*/  R2UR UR48, R5 ;  /* 0x00000000053072ca */ /* 0x000fe200000e0000 */
[C---:B------:R-:W-:Y:S01]  /*5bc0*/  VIADD R5, R20.reuse, 0x90 ;  /* 0x0000009014057836 */ /* 0x040fe20000000000 */
[----:B------:R-:W-:Y:S01]  /*5bd0*/  STSM.16.M88.2 [R2+0x2cd00], R22 ;  /* 0x02cd001602007844 */ /* 0x000fe20000000100 */
[----:B------:R-:W-:Y:S01]  /*5be0*/  F2FP.BF16.F32.PACK_AB R49, R51, R50 ;  /* 0x000000323331723e */ /* 0x000fe200000010ff */
[----:B------:R-:W2:Y:S01]  /*5bf0*/  MUFU.EX2 R14, R14 ;  /* 0x0000000e000e7308 */ /* 0x000ea20000000800 */
[C---:B0-----:R-:W-:Y:S01]  /*5c00*/  F2FP.BF16.F32.PACK_AB R6, R11.reuse, R6 ;  /* 0x000000060b06723e */ /* 0x041fe200000010ff */
[----:B------:R-:W-:Y:S01]  /*5c10*/  FMUL.FTZ R43, R11, R32 ;  /* 0x000000200b2b7220 */ /* 0x000fe20000410000 */
[----:B------:R-:W-:Y:S01]  /*5c20*/  UMOV UR12, UR56 ;  /* 0x00000038000c7c82 */ /* 0x000fe20008000000 */
[----:B------:R-:W-:Y:S01]  /*5c30*/  UMOV UR8, UR56 ;  /* 0x0000003800087c82 */ /* 0x000fe20008000000 */
[----:B------:R-:W-:Y:S01]  /*5c40*/  UMOV UR16, UR56 ;  /* 0x0000003800107c82 */ /* 0x000fe20008000000 */
[----:B------:R-:W-:Y:S01]  /*5c50*/  R2UR UR4, R5 ;  /* 0x00000000050472ca */ /* 0x000fe200000e0000 */
[----:B------:R-:W-:Y:S01]  /*5c60*/  VIADD R5, R20, 0x190 ;  /* 0x0000019014057836 */ /* 0x000fe20000000000 */
[----:B------:R-:W0:Y:S01]  /*5c70*/  MUFU.EX2 R36, R36 ;  /* 0x0000002400247308 */ /* 0x000e220000000800 */
[C---:B-1----:R-:W-:Y:S01]  /*5c80*/  FMUL.FTZ R34, R13.reuse, R34 ;  /* 0x000000220d227220 */ /* 0x042fe20000410000 */
[----:B------:R-:W-:Y:S01]  /*5c90*/  F2FP.BF16.F32.PACK_AB R12, R13, R12 ;  /* 0x0000000c0d0c723e */ /* 0x000fe200000010ff */
[----:B------:R-:W-:Y:S01]  /*5ca0*/  UMOV UR52, UR48 ;  /* 0x0000003000347c82 */ /* 0x000fe20008000000 */
[----:B------:R-:W-:Y:S01]  /*5cb0*/  F2FP.BF16.F32.PACK_AB R10, R43, R10 ;  /* 0x0000000a2b0a723e */ /* 0x000fe200000010ff */
[----:B------:R-:W-:Y:S01]  /*5cc0*/  UMOV UR44, UR48 ;  /* 0x00000030002c7c82 */ /* 0x000fe20008000000 */
[----:B------:R-:W-:-:S02]  /*5cd0*/  F2FP.BF16.F32.PACK_AB R34, R34, R33 ;  /* 0x000000212222723e */ /* 0x000fc400000010ff */
[----:B------:R-:W1:Y:S01]  /*5ce0*/  MUFU.EX2 R37, R37 ;  /* 0x0000002500257308 */ /* 0x000e620000000800 */
[----:B--2---:R-:W-:Y:S01]  /*5cf0*/  FMUL.FTZ R29, R14, R29 ;  /* 0x0000001d0e1d7220 */ /* 0x004fe20000410000 */
[----:B------:R-:W-:Y:S01]  /*5d00*/  R2UR UR54, R5 ;  /* 0x00000000053672ca */ /* 0x000fe200000e0000 */
[----:B------:R-:W-:-:S05]  /*5d10*/  VIADD R5, R20, 0x210 ;  /* 0x0000021014057836 */ /* 0x000fca0000000000 */
[----:B------:R-:W2:Y:S01]  /*5d20*/  MUFU.EX2 R15, R15 ;  /* 0x0000000f000f7308 */ /* 0x000ea20000000800 */
[----:B0-----:R-:W-:Y:S01]  /*5d30*/  FMUL.FTZ R41, R36, R41 ;  /* 0x0000002924297220 */ /* 0x001fe20000410000 */
[----:B------:R-:W-:Y:S01]  /*5d40*/  R2UR UR46, R5 ;  /* 0x00000000052e72ca */ /* 0x000fe200000e0000 */
[----:B------:R-:W-:-:S05]  /*5d50*/  VIADD R5, R8, 0x100 ;  /* 0x0000010008057836 */ /* 0x000fca0000000000 */
[----:B------:R-:W0:Y:S01]  /*5d60*/  MUFU.EX2 R38, R38 ;  /* 0x0000002600267308 */ /* 0x000e220000000800 */
[C---:B-1----:R-:W-:Y:S01]  /*5d70*/  F2FP.BF16.F32.PACK_AB R7, R37.reuse, R36 ;  /* 0x000000242507723e */ /* 0x042fe200000010ff */
[----:B------:R-:W-:Y:S01]  /*5d80*/  FMUL.FTZ R40, R37, R40 ;  /* 0x0000002825287220 */ /* 0x000fe20000410000 */
[----:B------:R-:W-:Y:S01]  /*5d90*/  R2UR UR28, R5 ;  /* 0x00000000051c72ca */ /* 0x000fe200000e0000 */
[----:B------:R-:W-:Y:S02]  /*5da0*/  VIADD R5, R20, 0xa0 ;  /* 0x000000a014057836 */ /* 0x000fe40000000000 */
[----:B------:R1:W-:Y:S01]  /*5db0*/  STSM.16.M88.2 [R2+0x2d500], R6 ;  /* 0x02d5000602007844 */ /* 0x0003e20000000100 */
[----:B------:R-:W-:Y:S01]  /*5dc0*/  F2FP.BF16.F32.PACK_AB R11, R40, R41 ;  /* 0x00000029280b723e */ /* 0x000fe200000010ff */
[----:B------:R-:W4:Y:S01]  /*5dd0*/  MUFU.EX2 R27, R27 ;  /* 0x0000001b001b7308 */ /* 0x000f220000000800 */
[----:B--2---:R-:W-:Y:S01]  /*5de0*/  FMUL.FTZ R220, R15, R220 ;  /* 0x000000dc0fdc7220 */ /* 0x004fe20000410000 */
[----:B------:R-:W-:-:S02]  /*5df0*/  F2FP.BF16.F32.PACK_AB R14, R14, R15 ;  /* 0x0000000f0e0e723e */ /* 0x000fc400000010ff */
[----:B------:R-:W-:Y:S01]  /*5e00*/  R2UR UR42, R5 ;  /* 0x00000000052a72ca */ /* 0x000fe200000e0000 */
[----:B------:R-:W-:Y:S01]  /*5e10*/  VIADD R5, R20, 0x1a0 ;  /* 0x000001a014057836 */ /* 0x000fe20000000000 */
[----:B------:R-:W-:Y:S02]  /*5e20*/  F2FP.BF16.F32.PACK_AB R220, R29, R220 ;  /* 0x000000dc1ddc723e */ /* 0x000fe400000010ff */
[----:B------:R-:W2:Y:S01]  /*5e30*/  MUFU.EX2 R25, R25 ;  /* 0x0000001900197308 */ /* 0x000ea20000000800 */
[----:B0-----:R-:W-:Y:S01]  /*5e40*/  FMUL.FTZ R39, R38, R39 ;  /* 0x0000002726277220 */ /* 0x001fe20000410000 */
[C---:B-1----:R-:W-:Y:S01]  /*5e50*/  VIADD R6, R20.reuse, 0x10 ;  /* 0x0000001014067836 */ /* 0x042fe20000000000 */
[----:B------:R-:W-:Y:S01]  /*5e60*/  R2UR UR34, R5 ;  /* 0x00000000052272ca */ /* 0x000fe200000e0000 */
[----:B------:R-:W-:Y:S01]  /*5e70*/  VIADD R5, R20, 0x220 ;  /* 0x0000022014057836 */ /* 0x000fe20000000000 */
[----:B------:R-:W-:Y:S01]  /*5e80*/  UMOV UR40, UR28 ;  /* 0x0000001c00287c82 */ /* 0x000fe20008000000 */
[----:B------:R-:W-:Y:S01]  /*5e90*/  UMOV UR36, UR28 ;  /* 0x0000001c00247c82 */ /* 0x000fe20008000000 */
[----:B------:R-:W-:Y:S01]  /*5ea0*/  R2UR UR50, R6 ;  /* 0x00000000063272ca */ /* 0x000fe200000e0000 */
[----:B------:R-:W0:Y:S01]  /*5eb0*/  MUFU.EX2 R24, R24 ;  /* 0x0000001800187308 */ /* 0x000e220000000800 */
[C---:B----4-:R-:W-:Y:S01]  /*5ec0*/  F2FP.BF16.F32.PACK_AB R13, R27.reuse, R38 ;  /* 0x000000261b0d723e */ /* 0x050fe200000010ff */
[----:B------:R-:W-:Y:S01]  /*5ed0*/  FMUL.FTZ R28, R27, R219 ;  /* 0x000000db1b1c7220 */ /* 0x000fe20000410000 */
[----:B------:R-:W-:Y:S01]  /*5ee0*/  VIADD R6, R20, 0x110 ;  /* 0x0000011014067836 */ /* 0x000fe20000000000 */
[----:B------:R-:W-:Y:S01]  /*5ef0*/  R2UR UR26, R5 ;  /* 0x00000000051a72ca */ /* 0x000fe200000e0000 */
[----:B------:R-:W-:Y:S01]  /*5f00*/  UMOV UR32, UR28 ;  /* 0x0000001c00207c82 */ /* 0x000fe20008000000 */
[----:B------:R-:W-:Y:S01]  /*5f10*/  STSM.16.M88.2 [R2+0x2dd00], R12 ;  /* 0x02dd000c02007844 */ /* 0x000fe20000000100 */
[----:B------:R-:W-:Y:S01]  /*5f20*/  F2FP.BF16.F32.PACK_AB R35, R28, R39 ;  /* 0x000000271c23723e */ /* 0x000fe200000010ff */
[----:B------:R-:W-:Y:S01]  /*5f30*/  UMOV UR24, UR28 ;  /* 0x0000001c00187c82 */ /* 0x000fe20008000000 */
[----:B--2---:R-:W-:Y:S01]  /*5f40*/  FMUL.FTZ R222, R25, R222 ;  /* 0x000000de19de7220 */ /* 0x004fe20000410000 */
[----:B------:R-:W-:Y:S01]  /*5f50*/  R2UR UR5, R6 ;  /* 0x00000000060572ca */ /* 0x000fe200000e0000 */
[----:B------:R-:W-:-:S02]  /*5f60*/  VIADD R6, R20, 0x20 ;  /* 0x0000002014067836 */ /* 0x000fc40000000000 */
[----:B------:R-:W-:Y:S02]  /*5f70*/  IMAD R5, R4, 0x2800, R18 ;  /* 0x0000280004057824 */ /* 0x000fe400078e0212 */
[----:B------:R-:W-:Y:S01]  /*5f80*/  VIADD R7, R8, 0x180 ;  /* 0x0000018008077836 */ /* 0x000fe20000000000 */
[----:B------:R-:W-:Y:S01]  /*5f90*/  R2UR UR30, R6 ;  /* 0x00000000061e72ca */ /* 0x000fe200000e0000 */
[C---:B0-----:R-:W-:Y:S01]  /*5fa0*/  FMUL.FTZ R9, R24.reuse, R26 ;  /* 0x0000001a18097220 */ /* 0x041fe20000410000 */
[----:B------:R-:W-:Y:S01]  /*5fb0*/  F2FP.BF16.F32.PACK_AB R15, R24, R25 ;  /* 0x00000019180f723e */ /* 0x000fe200000010ff */
[----:B------:R-:W-:Y:S01]  /*5fc0*/  VIADD R6, R20, 0x120 ;  /* 0x0000012014067836 */ /* 0x000fe20000000000 */
[----:B------:R-:W-:Y:S02]  /*5fd0*/  SHF.R.U32.HI R5, RZ, 0x4, R5 ;  /* 0x00000004ff057819 */ /* 0x000fe40000011605 */
[----:B------:R-:W-:Y:S01]  /*5fe0*/  F2FP.BF16.F32.PACK_AB R221, R9, R222 ;  /* 0x000000de09dd723e */ /* 0x000fe200000010ff */
[----:B------:R-:W-:Y:S01]  /*5ff0*/  STSM.16.M88.2 [R2+0x2e500], R14 ;  /* 0x02e5000e02007844 */ /* 0x000fe20000000100 */
[----:B------:R-:W-:Y:S01]  /*6000*/  R2UR UR38, R6 ;  /* 0x00000000062672ca */ /* 0x000fe200000e0000 */
[----:B------:R-:W-:Y:S01]  /*6010*/  VIADD R6, R18, 0x2ed00 ;  /* 0x0002ed0012067836 */ /* 0x000fe20000000000 */
[----:B------:R-:W-:Y:S01]  /*6020*/  LOP3.LUT R5, R5, 0x3fff, RZ, 0xc0, !PT ;  /* 0x00003fff05057812 */ /* 0x000fe200078ec0ff */
[----:B------:R0:W-:Y:S06]  /*6030*/  MEMBAR.ALL.CTA ;  /* 0x0000000000007992 */ /* 0x0001ec0000008000 */
[----:B0-----:R-:W0:Y:S01]  /*6040*/  FENCE.VIEW.ASYNC.S ;  /* 0x00000000000073c6 */ /* 0x001e220000000000 */
[----:B------:R-:W-:-:S02]  /*6050*/  MOV R9, UR31 ;  /* 0x0000001f00097c02 */ /* 0x000fc40008000f00 */
[----:B------:R-:W-:Y:S02]  /*6060*/  SHF.R.U32.HI R6, RZ, 0x4, R6 ;  /* 0x00000004ff067819 */ /* 0x000fe40000011606 */
[----:B------:R-:W-:Y:S02]  /*6070*/  MOV R23, UR30 ;  /* 0x0000001e00177c02 */ /* 0x000fe40008000f00 */
[----:B------:R-:W-:-:S04]  /*6080*/  LOP3.LUT R22, R6, 0x3fff, RZ, 0xc0, !PT ;  /* 0x00003fff06167812 */ /* 0x000fc800078ec0ff */
[----:B------:R-:W-:Y:S01]  /*6090*/  LOP3.LUT R6, R22, 0x400000, RZ, 0xfc, !PT ;  /* 0x0040000016067812 */ /* 0x000fe200078efcff */
[----:B0-----:R-:W-:Y:S06]  /*60a0*/  BAR.SYNC.DEFER_BLOCKING 0x9, 0x100 ;  /* 0x0244000000007b1d */ /* 0x001fec0000010000 */
[----:B------:R-:W-:Y:S04]  /*60b0*/  STSM.16.M88.2 [R2+0x2ed00], R30 ;  /* 0x02ed001e02007844 */ /* 0x000fe80000000100 */
[----:B------:R-:W-:Y:S04]  /*60c0*/  STSM.16.M88.2 [R2+0x2f500], R48 ;  /* 0x02f5003002007844 */ /* 0x000fe80000000100 */
[----:B------:R0:W-:Y:S04]  /*60d0*/  STSM.16.M88.2 [R2+0x2fd00], R10 ;  /* 0x02fd000a02007844 */ /* 0x0001e80000000100 */
[----:B------:R1:W-:Y:S04]  /*60e0*/  STSM.16.M88.2 [R2+0x30500], R34 ;  /* 0x0305002202007844 */ /* 0x0003e80000000100 */
[----:B------:R-:W-:Y:S01]  /*60f0*/  STSM.16.M88.2 [R2+0x30d00], R220 ;  /* 0x030d00dc02007844 */ /* 0x000fe20000000100 */
[----:B------:R-:W-:Y:S01]  /*6100*/  WARPGROUP.ARRIVE ;  /* 0x00000000000079c5 */ /* 0x000fe20000000000 */
[----:B0-----:R-:W-:-:S02]  /*6110*/  VIADD R10, R20, 0x30 ;  /* 0x00000030140a7836 */ /* 0x001fc40000000000 */
[----:B------:R-:W-:-:S03]  /*6120*/  VIADD R11, R20, 0xb0 ;  /* 0x000000b0140b7836 */ /* 0x000fc60000000000 */
[----:B------:R-:W-:Y:S04]  /*6130*/  HGMMA.64x16x16.F32.BF16 R136, gdesc[UR56].tnspA.tnspB, R136 ;  /* 0x60200000388879f0 */ /* 0x000fe80008701888 */
[----:B------:R-:W-:Y:S01]  /*6140*/  HGMMA.64x16x16.F32.BF16 R152, gdesc[UR12].tnspA.tnspB, R152 ;  /* 0x602000000c9879f0 */ /* 0x000fe20008701898 */
[----:B------:R-:W-:Y:S01]  /*6150*/  R2UR UR22, R11 ;  /* 0x000000000b1672ca */ /* 0x000fe200000e0000 */
        /* <DEDUP_REMOVED lines=34> */
[----:B------:R-:W-:Y:S01]  /*6380*/  R2UR UR5, R5 ;  /* 0x00000000050572ca */ /* 0x000fe200000e0000 */
[----:B------:R-:W-:Y:S01]  /*6390*/  HGMMA.64x16x16.F32.BF16 R200, gdesc[UR44].tnspA.tnspB, R200 ;  /* 0x602000002cc879f0 */ /* 0x000fe200087018c8 */
[----:B------:R-:W-:Y:S01]  /*63a0*/  R2UR UR4, R6 ;  /* 0x00000000060472ca */ /* 0x000fe200000e0000 */
[----:B------:R-:W-:Y:S01]  /*63b0*/  UMOV UR44, UR12 ;  /* 0x0000000c002c7c82 */ /* 0x000fe20008000000 */
[----:B------:R-:W-:Y:S01]  /*63c0*/  UMOV UR45, UR13 ;  /* 0x0000000d002d7c82 */ /* 0x000fe20008000000 */
[----:B------:R-:W-:Y:S01]  /*63d0*/  UMOV UR49, UR7 ;  /* 0x0000000700317c82 */ /* 0x000fe20008000000 */
[----:B------:R-:W-:Y:S01]  /*63e0*/  UMOV UR7, 0x40 ;  /* 0x0000004000077882 */ /* 0x000fe20000000000 */
[----:B------:R-:W-:Y:S06]  /*63f0*/  HGMMA.64x16x16.F32.BF16 R136, gdesc[UR28].tnspA.tnspB, R136 ;  /* 0x602000001c8879f0 */ /* 0x000fec0008701888 */
        /* <DEDUP_REMOVED lines=42> */
[----:B------:R-:W-:-:S03]  /*66a0*/  UMOV UR21, UR9 ;  /* 0x0000000900157c82 */ /* 0x000fc60008000000 */
[----:B------:R-:W-:Y:S01]  /*66b0*/  HGMMA.64x16x16.F32.BF16 R168, gdesc[UR16].tnspA.tnspB, R168 ;  /* 0x6020000010a879f0 */ /* 0x000fe200087018a8 */
[----:B------:R-:W-:Y:S01]  /*66c0*/  VIADD R216, R216, 0xffff0000 ;  /* 0xffff0000d8d87836 */ /* 0x000fe20000000000 */
[----:B------:R-:W-:Y:S02]  /*66d0*/  UMOV UR17, UR9 ;  /* 0x0000000900117c82 */ /* 0x000fe40008000000 */
        /* <DEDUP_REMOVED lines=10> */
[----:B-1----:R-:W-:-:S06]  /*6780*/  WARPGROUP.ARRIVE ;  /* 0x00000000000079c5 */ /* 0x002fcc0000000000 */
        /* <DEDUP_REMOVED lines=39> */
[----:B---3--:R-:W-:Y:S01]  /*6a00*/  R2UR UR5, R224 ;  /* 0x00000000e00572ca */ /* 0x008fe200000e0000 */
[----:B------:R-:W-:Y:S01]  /*6a10*/  IMAD.U32 R7, RZ, RZ, UR31 ;  /* 0x0000001fff077e24 */ /* 0x000fe2000f8e00ff */
[----:B------:R-:W-:Y:S01]  /*6a20*/  R2UR UR4, R236 ;  /* 0x00000000ec0472ca */ /* 0x000fe200000e0000 */
[----:B------:R-:W-:Y:S01]  /*6a30*/  HGMMA.64x64x16.F32.BF16 R24, gdesc[UR28].tnspA, R24, gsb0 ;  /* 0x20e000001c1879f0 */ /* 0x000fe20008001818 */
[----:B------:R-:W-:Y:S01]  /*6a40*/  WARPGROUP.ARRIVE ;  /* 0x00000000000079c5 */ /* 0x000fe20000000000 */
[----:B------:R-:W-:Y:S01]  /*6a50*/  R2UR UR31, R9 ;  /* 0x00000000091f72ca */ /* 0x000fe200000e0000 */
[----:B------:R-:W-:Y:S01]  /*6a60*/  VIADD R9, R8, 0x480 ;  /* 0x0000048008097836 */ /* 0x000fe20000000000 */
[----:B------:R-:W-:Y:S01]  /*6a70*/  R2UR UR30, R23 ;  /* 0x00000000171e72ca */ /* 0x000fe200000e0000 */
[----:B------:R-:W-:-:S02]  /*6a80*/  UMOV UR29, 0x40000040 ;  /* 0x40000040001d7882 */ /* 0x000fc40000000000 */
        /* <DEDUP_REMOVED lines=221> */
.L_x_1184:
        /* <DEDUP_REMOVED lines=112> */
.L_x_1185:
        /* <DEDUP_REMOVED lines=94> */
.L_x_1173:
        /* <DEDUP_REMOVED lines=167> */
.L_x_1188:
        /* <DEDUP_REMOVED lines=59> */
.L_x_1190:
[----:B------:R-:W-:Y:S05]  /*9360*/  BSYNC B1 ;  /* 0x0000000000017941 */ /* 0x000fea0003800000 */
.L_x_1189:
        /* <DEDUP_REMOVED lines=16> */
.L_x_1192:
[----:B------:R-:W-:Y:S05]  /*9470*/  BSYNC B1 ;  /* 0x0000000000017941 */ /* 0x000fea0003800000 */
.L_x_1191:
        /* <DEDUP_REMOVED lines=19> */
.L_x_1194:
[----:B------:R-:W-:Y:S05]  /*95b0*/  BSYNC B1 ;  /* 0x0000000000017941 */ /* 0x000fea0003800000 */
.L_x_1193:
        /* <DEDUP_REMOVED lines=18> */
.L_x_1196:
[----:B------:R-:W-:Y:S05]  /*96e0*/  BSYNC B1 ;  /* 0x0000000000017941 */ /* 0x000fea0003800000 */
.L_x_1195:
        /* <DEDUP_REMOVED lines=19> */
.L_x_1198:
[----:B------:R-:W-:Y:S05]  /*9820*/  BSYNC B1 ;  /* 0x0000000000017941 */ /* 0x000fea0003800000 */
.L_x_1197:
        /* <DEDUP_REMOVED lines=19> */
.L_x_1200:
[----:B------:R-:W-:Y:S05]  /*9960*/  BSYNC B1 ;  /* 0x0000000000017941 */ /* 0x000fea0003800000 */
.L_x_1199:
        /* <DEDUP_REMOVED lines=20> */
.L_x_1202:
[----:B------:R-:W-:Y:S05]  /*9ab0*/  BSYNC B1 ;  /* 0x0000000000017941 */ /* 0x000fea0003800000 */
.L_x_1201:
        /* <DEDUP_REMOVED lines=20> */
.L_x_1204:
[----:B------:R-:W-:Y:S05]  /*9c00*/  BSYNC B1 ;  /* 0x0000000000017941 */ /* 0x000fea0003800000 */
.L_x_1203:
        /* <DEDUP_REMOVED lines=20> */
.L_x_1206:
[----:B------:R-:W-:Y:S05]  /*9d50*/  BSYNC B1 ;  /* 0x0000000000017941 */ /* 0x000fea0003800000 */
.L_x_1205:
        /* <DEDUP_REMOVED lines=23> */
.L_x_1208:
[----:B------:R-:W-:Y:S05]  /*9ed0*/  BSYNC B1 ;  /* 0x0000000000017941 */ /* 0x000fea0003800000 */
.L_x_1207:
        /* <DEDUP_REMOVED lines=44> */
.L_x_1210:
[----:B------:R-:W-:Y:S05]  /*a1a0*/  BSYNC B1 ;  /* 0x0000000000017941 */ /* 0x000fea0003800000 */
.L_x_1209:
        /* <DEDUP_REMOVED lines=18> */
.L_x_1212:
[----:B------:R-:W-:Y:S05]  /*a2d0*/  BSYNC B1 ;  /* 0x0000000000017941 */ /* 0x000fea0003800000 */
.L_x_1211:
        /* <DEDUP_REMOVED lines=18> */
.L_x_1214:
[----:B------:R-:W-:Y:S05]  /*a400*/  BSYNC B1 ;  /* 0x0000000000017941 */ /* 0x000fea0003800000 */
.L_x_1213:
        /* <DEDUP_REMOVED lines=18> */
.L_x_1216:
[----:B------:R-:W-:Y:S05]  /*a530*/  BSYNC B1 ;  /* 0x0000000000017941 */ /* 0x000fea0003800000 */
.L_x_1215:
        /* <DEDUP_REMOVED lines=16> */
.L_x_1218:
[----:B------:R-:W-:Y:S05]  /*a640*/  BSYNC B1 ;  /* 0x0000000000017941 */ /* 0x000fea0003800000 */
.L_x_1217:
        /* <DEDUP_REMOVED lines=16> */
.L_x_1220:
[----:B------:R-:W-:Y:S05]  /*a750*/  BSYNC B1 ;  /* 0x0000000000017941 */ /* 0x000fea0003800000 */
.L_x_1219:
        /* <DEDUP_REMOVED lines=16> */
.L_x_1222:
[----:B------:R-:W-:Y:S05]  /*a860*/  BSYNC B1 ;  /* 0x0000000000017941 */ /* 0x000fea0003800000 */
.L_x_1221:
        /* <DEDUP_REMOVED lines=16> */
.L_x_1224:
[----:B------:R-:W-:Y:S05]  /*a970*/  BSYNC B1 ;  /* 0x0000000000017941 */ /* 0x000fea0003800000 */
.L_x_1223:
        /* <DEDUP_REMOVED lines=16> */
.L_x_1226:
[----:B------:R-:W-:Y:S05]  /*aa80*/  BSYNC B1 ;  /* 0x0000000000017941 */ /* 0x000fea0003800000 */
.L_x_1225:
        /* <DEDUP_REMOVED lines=16> */
.L_x_1187:
        /* <DEDUP_REMOVED lines=32> */
.L_x_1227:
        /* <DEDUP_REMOVED lines=51> */
.L_x_1229:
[----:B------:R-:W-:Y:S05]  /*b0c0*/  BSYNC B1 ;  /* 0x0000000000017941 */ /* 0x000fea0003800000 */
.L_x_1228:
        /* <DEDUP_REMOVED lines=17> */
.L_x_1231:
[----:B------:R-:W-:Y:S05]  /*b1e0*/  BSYNC B1 ;  /* 0x0000000000017941 */ /* 0x000fea0003800000 */
.L_x_1230:
        /* <DEDUP_REMOVED lines=17> */
.L_x_1233:
[----:B------:R-:W-:Y:S05]  /*b300*/  BSYNC B1 ;  /* 0x0000000000017941 */ /* 0x000fea0003800000 */
.L_x_1232:
        /* <DEDUP_REMOVED lines=18> */
.L_x_1235:
[----:B------:R-:W-:Y:S05]  /*b430*/  BSYNC B1 ;  /* 0x0000000000017941 */ /* 0x000fea0003800000 */
.L_x_1234:
        /* <DEDUP_REMOVED lines=17> */
.L_x_1237:
[----:B------:R-:W-:Y:S05]  /*b550*/  BSYNC B1 ;  /* 0x0000000000017941 */ /* 0x000fea0003800000 */
.L_x_1236:
        /* <DEDUP_REMOVED lines=20> */
.L_x_1239:
[----:B------:R-:W-:Y:S05]  /*b6a0*/  BSYNC B1 ;  /* 0x0000000000017941 */ /* 0x000fea0003800000 */
.L_x_1238:
        /* <DEDUP_REMOVED lines=22> */
.L_x_1241:
[----:B------:R-:W-:Y:S05]  /*b810*/  BSYNC B1 ;  /* 0x0000000000017941 */ /* 0x000fea0003800000 */
.L_x_1240:
        /* <DEDUP_REMOVED lines=18> */
.L_x_1243:
[----:B------:R-:W-:Y:S05]  /*b940*/  BSYNC B1 ;  /* 0x0000000000017941 */ /* 0x000fea0003800000 */
.L_x_1242:
        /* <DEDUP_REMOVED lines=18> */
.L_x_1245:
[----:B------:R-:W-:Y:S05]  /*ba70*/  BSYNC B1 ;  /* 0x0000000000017941 */ /* 0x000fea0003800000 */
.L_x_1244:
        /* <DEDUP_REMOVED lines=18> */
.L_x_1247:
[----:B------:R-:W-:Y:S05]  /*bba0*/  BSYNC B1 ;  /* 0x0000000000017941 */ /* 0x000fea0003800000 */
.L_x_1246:
        /* <DEDUP_REMOVED lines=43> */
.L_x_1249:
[----:B------:R-:W-:Y:S05]  /*be60*/  BSYNC B1 ;  /* 0x0000000000017941 */ /* 0x000fea0003800000 */
.L_x_1248:
        /* <DEDUP_REMOVED lines=17> */
.L_x_1251:
[----:B------:R-:W-:Y:S05]  /*bf80*/  BSYNC B1 ;  /* 0x0000000000017941 */ /* 0x000fea0003800000 */
.L_x_1250:
        /* <DEDUP_REMOVED lines=17> */
.L_x_1253:
[----:B------:R-:W-:Y:S05]  /*c0a0*/  BSYNC B1 ;  /* 0x0000000000017941 */ /* 0x000fea0003800000 */
.L_x_1252:
        /* <DEDUP_REMOVED lines=17> */
.L_x_1255:
[----:B------:R-:W-:Y:S05]  /*c1c0*/  BSYNC B1 ;  /* 0x0000000000017941 */ /* 0x000fea0003800000 */
.L_x_1254:
        /* <DEDUP_REMOVED lines=16> */
.L_x_1257:
[----:B------:R-:W-:Y:S05]  /*c2d0*/  BSYNC B1 ;  /* 0x0000000000017941 */ /* 0x000fea0003800000 */
.L_x_1256:
        /* <DEDUP_REMOVED lines=16> */
.L_x_1259:
[----:B------:R-:W-:Y:S05]  /*c3e0*/  BSYNC B1 ;  /* 0x0000000000017941 */ /* 0x000fea0003800000 */
.L_x_1258:
        /* <DEDUP_REMOVED lines=16> */
.L_x_1261:
[----:B------:R-:W-:Y:S05]  /*c4f0*/  BSYNC B1 ;  /* 0x0000000000017941 */ /* 0x000fea0003800000 */
.L_x_1260:
        /* <DEDUP_REMOVED lines=16> */
.L_x_1263:
[----:B------:R-:W-:Y:S05]  /*c600*/  BSYNC B1 ;  /* 0x0000000000017941 */ /* 0x000fea0003800000 */
.L_x_1262:
        /* <DEDUP_REMOVED lines=16> */
.L_x_1265:
[----:B------:R-:W-:Y:S05]  /*c710*/  BSYNC B1 ;  /* 0x0000000000017941 */ /* 0x000fea0003800000 */
.L_x_1264:
        /* <DEDUP_REMOVED lines=16> */
.L_x_1164:
        /* <DEDUP_REMOVED lines=17> */
.L_x_1266:
        /* <DEDUP_REMOVED lines=11> */
.L_x_1268:
[----:B------:R-:W2:Y:S02]  /*c9e0*/  LDC R5, c[0x0][0x8bc] ;  /* 0x00022f00ff057b82 */ /* 0x000ea40000000800 */
.L_x_1267:
        /* <DEDUP_REMOVED lines=48> */
.L_x_1270:
        /* <DEDUP_REMOVED lines=40> */
.L_x_1286:
        /* <DEDUP_REMOVED lines=14> */
.L_x_1272:
        /* <DEDUP_REMOVED lines=147> */
.L_x_1278:
[----:B------:R-:W-:-:S04]  /*d980*/  SHF.L.U32 R9, R14, 0x1f, RZ ;  /* 0x0000001f0e097819 */ /* 0x000fc800000006ff */
[----:B0-----:R-:W0:Y:S02]  /*d990*/  SYNCS.PHASECHK.TRANS64.TRYWAIT P1, [R0+URZ+0x31638], R9 ;  /* 0x03163809000075a7 */ /* 0x001e24000802017f */
[----:B01---5:R-:W-:Y:S05]  /*d9a0*/  @!P1 BRA `(.L_x_1274) ;  /* 0x0000000c00dc9947 */ /* 0x023fea0003800000 */
.L_x_1287:
[----:B------:R-:W-:Y:S05]  /*d9b0*/  @P0 BRA `(.L_x_1275) ;  /* 0x0000000000140947 */ /* 0x000fea0003800000 */
[----:B------:R-:W-:Y:S01]  /*d9c0*/  ISETP.NE.AND P1, PT, R12, RZ, PT ;  /* 0x000000ff0c00720c */ /* 0x000fe20003f25270 */
[----:B0-----:R-:W-:-:S04]  /*d9d0*/  IMAD.MOV.U32 R9, RZ, RZ, 0x8100 ;  /* 0x00008100ff097424 */ /* 0x001fc800078e00ff */
[----:B------:R1:W-:Y:S08]  /*d9e0*/  SYNCS.ARRIVE.TRANS64 RZ, [R0+URZ+0x31630], R9 ;  /* 0x0316300900ff79a7 */ /* 0x0003f0000800003f */
[----:B------:R-:W-:Y:S05]  /*d9f0*/  @!P1 BRA `(.L_x_1275) ;  /* 0x0000000000049947 */ /* 0x000fea0003800000 */
[----:B------:R-:W-:Y:S01]  /*da00*/  BPT.TRAP 0x1 ;  /* 0x000000040000795c */ /* 0x000fe20000300000 */
.L_x_1275:
[----:B------:R2:W-:Y:S02]  /*da10*/  STL.64 [R1+0x8], R2 ;  /* 0x0000080201007387 */ /* 0x0005e40000100a00 */
[----:B--2---:R-:W0:Y:S02]  /*da20*/  LDC.64 R2, c[0x0][0x198] ;  /* 0x00006600ff027b82 */ /* 0x004e240000000a00 */
[----:B01----:R-:W-:-:S05]  /*da30*/  IMAD.MOV.U32 R9, RZ, RZ, R2 ;  /* 0x000000ffff097224 */ /* 0x003fca00078e0002 */
[----:B------:R-:W-:-:S04]  /*da40*/  IADD3 R11, P1, R9, 0x1f0, RZ ;  /* 0x000001f0090b7810 */ /* 0x000fc80007f3e0ff */
[----:B------:R-:W-:Y:S01]  /*da50*/  R2UR UR6, R11 ;  /* 0x000000000b0672ca */ /* 0x000fe200000e0000 */
[----:B------:R-:W-:Y:S02]  /*da60*/  IMAD.MOV.U32 R11, RZ, RZ, R3 ;  /* 0x000000ffff0b7224 */ /* 0x000fe400078e0003 */
[----:B------:R0:W5:Y:S01]  /*da70*/  LDL.LU.64 R2, [R1+0x8] ;  /* 0x0000080001027983 */ /* 0x0001620000300a00 */
        /* <DEDUP_REMOVED lines=47> */
.L_x_1289:
[----:B------:R-:W-:Y:S01]  /*dd70*/  LOP3.LUT R14, R14, 0x1, RZ, 0x3c, !PT ;  /* 0x000000010e0e7812 */ /* 0x000fe200078e3cff */
[----:B------:R-:W-:Y:S06]  /*dd80*/  @P2 BRA `(.L_x_1277) ;  /* 0x0000000000142947 */ /* 0x000fec0003800000 */
[----:B------:R-:W-:Y:S01]  /*dd90*/  ISETP.NE.AND P1, PT, R12, RZ, PT ;  /* 0x000000ff0c00720c */ /* 0x000fe20003f25270 */
[----:B0-----:R-:W-:-:S04]  /*dda0*/  IMAD.MOV.U32 R20, RZ, RZ, 0x8100 ;  /* 0x00008100ff147424 */ /* 0x001fc800078e00ff */
[----:B------:R1:W-:Y:S08]  /*ddb0*/  SYNCS.ARRIVE.TRANS64 RZ, [R19+URZ+0x31610], R20 ;  /* 0x0316101413ff79a7 */ /* 0x0003f0000800003f */
[----:B------:R-:W-:Y:S05]  /*ddc0*/  @!P1 BRA `(.L_x_1277) ;  /* 0x0000000000049947 */ /* 0x000fea0003800000 */
[----:B------:R-:W-:Y:S01]  /*ddd0*/  BPT.TRAP 0x1 ;  /* 0x000000040000795c */ /* 0x000fe20000300000 */
.L_x_1277:
        /* <DEDUP_REMOVED lines=54> */
.L_x_1273:
        /* <DEDUP_REMOVED lines=14> */
.L_x_1290:
        /* <DEDUP_REMOVED lines=8> */
.L_x_1280:
        /* <DEDUP_REMOVED lines=51> */
.L_x_1269:
[----:B------:R-:W-:Y:S05]  /*e5d0*/  WARPSYNC.ALL ;  /* 0x0000000000007948 */ /* 0x000fea0003800000 */
[----:B------:R-:W-:-:S13]  /*e5e0*/  ELECT P0, URZ, PT ;  /* 0x00000000003f782f */ /* 0x000fda0003800000 */
[----:B------:R-:W-:Y:S05]  /*e5f0*/  @!P0 BRA `(.L_x_1169) ;  /* 0x0000000000708947 */ /* 0x000fea0003800000 */
[----:B------:R-:W-:-:S04]  /*e600*/  LOP3.LUT R21, R21, 0x2, RZ, 0xfc, !PT ;  /* 0x0000000215157812 */ /* 0x000fc800078efcff */
[----:B------:R-:W-:-:S13]  /*e610*/  ISETP.NE.AND P1, PT, R21, 0x3, PT ;  /* 0x000000031500780c */ /* 0x000fda0003f25270 */
[----:B------:R-:W-:Y:S05]  /*e620*/  @!P1 BRA `(.L_x_1281) ;  /* 0x0000000000049947 */ /* 0x000fea0003800000 */
[----:B-1----:R-:W-:Y:S01]  /*e630*/  BPT.TRAP 0x1 ;  /* 0x000000040000795c */ /* 0x002fe20000300000 */
.L_x_1281:
        /* <DEDUP_REMOVED lines=8> */
.L_x_1291:
        /* <DEDUP_REMOVED lines=9> */
.L_x_1292:
[----:B------:R-:W-:Y:S05]  /*e750*/  @!P1 BRA `(.L_x_1284) ;  /* 0x0000000000049947 */ /* 0x000fea0003800000 */
[----:B-1----:R-:W-:Y:S01]  /*e760*/  BPT.TRAP 0x1 ;  /* 0x000000040000795c */ /* 0x002fe20000300000 */
.L_x_1284:
[----:B------:R-:W-:-:S07]  /*e770*/  SHF.L.U32 R4, R4, 0x1f, RZ ;  /* 0x0000001f04047819 */ /* 0x000fce00000006ff */
.L_x_1285:
[----:B--2---:R2:W3:Y:S02]  /*e780*/  SYNCS.PHASECHK.TRANS64.TRYWAIT P0, [R7+URZ+0x31638], R4 ;  /* 0x03163804070075a7 */ /* 0x0044e4000800017f */
[----:B---3--:R-:W-:Y:S05]  /*e790*/  @!P0 NANOSLEEP.SYNCS 0x989680 ;  /* 0x009896800000895d */ /* 0x008fea0003900000 */
[----:B------:R-:W3:Y:S02]  /*e7a0*/  @!P0 SYNCS.PHASECHK.TRANS64 P0, [R7+URZ+0x31638], R4 ;  /* 0x03163804070085a7 */ /* 0x000ee4000800007f */
[----:B---3--:R-:W-:Y:S05]  /*e7b0*/  @!P0 BRA `(.L_x_1285) ;  /* 0xfffffffc00f08947 */ /* 0x008fea000383ffff */
.L_x_1169:
[----:B-1----:R-:W-:Y:S05]  /*e7c0*/  BSYNC B0 ;  /* 0x0000000000007941 */ /* 0x002fea0003800000 */
.L_x_1163:
[----:B------:R-:W-:Y:S05]  /*e7d0*/  EXIT ;  /* 0x000000000000794d */ /* 0x000fea0003800000 */
.L_x_1175:
[----:B0-----:R0:W1:Y:S02]  /*e7e0*/  SYNCS.PHASECHK.TRANS64.TRYWAIT P0, [R18+URZ+0x31600], R13 ;  /* 0x0316000d120075a7 */ /* 0x001064000800017f */
[----:B-1----:R-:W-:Y:S05]  /*e7f0*/  @!P0 NANOSLEEP.SYNCS 0x989680 ;  /* 0x009896800000895d */ /* 0x002fea0003900000 */
[----:B------:R-:W1:Y:S02]  /*e800*/  @!P0 SYNCS.PHASECHK.TRANS64 P0, [R18+URZ+0x31600], R13 ;  /* 0x0316000d120085a7 */ /* 0x000e64000800007f */
[----:B-1----:R-:W-:Y:S05]  /*e810*/  @!P0 BRA `(.L_x_1175) ;  /* 0xfffffffc00f08947 */ /* 0x002fea000383ffff */
[----:B------:R-:W-:Y:S05]  /*e820*/  BRA `(.L_x_1174) ;  /* 0xffffff2800207947 */ /* 0x000fea000383ffff */
.L_x_1179:
[----:B-1----:R1:W2:Y:S02]  /*e830*/  SYNCS.PHASECHK.TRANS64.TRYWAIT P1, [R17+URZ+0x31610], R8 ;  /* 0x03161008110075a7 */ /* 0x0022a4000802017f */
[----:B--2---:R-:W-:Y:S05]  /*e840*/  @!P1 NANOSLEEP.SYNCS 0x989680 ;  /* 0x009896800000995d */ /* 0x004fea0003900000 */
[----:B------:R-:W2:Y:S02]  /*e850*/  @!P1 SYNCS.PHASECHK.TRANS64 P1, [R17+URZ+0x31610], R8 ;  /* 0x03161008110095a7 */ /* 0x000ea4000802007f */
[----:B--2---:R-:W-:Y:S05]  /*e860*/  @!P1 BRA `(.L_x_1179) ;  /* 0xfffffffc00f09947 */ /* 0x004fea000383ffff */
[----:B------:R-:W-:Y:S05]  /*e870*/  BRA `(.L_x_1178) ;  /* 0xffffff3000987947 */ /* 0x000fea000383ffff */
.L_x_1183:
[----:B---3--:R3:W4:Y:S02]  /*e880*/  SYNCS.PHASECHK.TRANS64.TRYWAIT P1, [R18+URZ+0x31630], R9 ;  /* 0x03163009120075a7 */ /* 0x008724000802017f */
[----:B----4-:R-:W-:Y:S05]  /*e890*/  @!P1 NANOSLEEP.SYNCS 0x989680 ;  /* 0x009896800000995d */ /* 0x010fea0003900000 */
[----:B------:R-:W4:Y:S02]  /*e8a0*/  @!P1 SYNCS.PHASECHK.TRANS64 P1, [R18+URZ+0x31630], R9 ;  /* 0x03163009120095a7 */ /* 0x000f24000802007f */
[----:B----4-:R-:W-:Y:S05]  /*e8b0*/  @!P1 BRA `(.L_x_1183) ;  /* 0xfffffffc00f09947 */ /* 0x010fea000383ffff */
[----:B------:R-:W-:Y:S05]  /*e8c0*/  BRA `(.L_x_1182) ;  /* 0xffffff4c00987947 */ /* 0x000fea000383ffff */
.L_x_1271:
[----:B0-----:R0:W1:Y:S02]  /*e8d0*/  SYNCS.PHASECHK.TRANS64.TRYWAIT P0, [R0+URZ+0x31620], R5 ;  /* 0x03162005000075a7 */ /* 0x001064000800017f */
[----:B-1----:R-:W-:Y:S05]  /*e8e0*/  @!P0 NANOSLEEP.SYNCS 0x989680 ;  /* 0x009896800000895d */ /* 0x002fea0003900000 */
[----:B------:R-:W1:Y:S02]  /*e8f0*/  @!P0 SYNCS.PHASECHK.TRANS64 P0, [R0+URZ+0x31620], R5 ;  /* 0x03162005000085a7 */ /* 0x000e64000800007f */
[----:B-1----:R-:W-:Y:S05]  /*e900*/  @!P0 BRA `(.L_x_1271) ;  /* 0xfffffffc00f08947 */ /* 0x002fea000383ffff */
[----:B------:R-:W-:Y:S05]  /*e910*/  BRA `(.L_x_1286) ;  /* 0xffffffe400947947 */ /* 0x000fea000383ffff */
.L_x_1274:
[----:B0-----:R0:W1:Y:S02]  /*e920*/  SYNCS.PHASECHK.TRANS64.TRYWAIT P1, [R0+URZ+0x31638], R9 ;  /* 0x03163809000075a7 */ /* 0x001064000802017f */
[----:B-1----:R-:W-:Y:S05]  /*e930*/  @!P1 NANOSLEEP.SYNCS 0x989680 ;  /* 0x009896800000995d */ /* 0x002fea0003900000 */
[----:B------:R-:W1:Y:S02]  /*e940*/  @!P1 SYNCS.PHASECHK.TRANS64 P1, [R0+URZ+0x31638], R9 ;  /* 0x03163809000095a7 */ /* 0x000e64000802007f */
[----:B-1----:R-:W-:Y:S05]  /*e950*/  @!P1 BRA `(.L_x_1274) ;  /* 0xfffffffc00f09947 */ /* 0x002fea000383ffff */
[----:B------:R-:W-:Y:S05]  /*e960*/  BRA `(.L_x_1287) ;  /* 0xfffffff000107947 */ /* 0x000fea000383ffff */
.L_x_1276:
[----:B------:R-:W-:-:S07]  /*e970*/  SHF.L.U32 R20, R6, 0x1f, RZ ;  /* 0x0000001f06147819 */ /* 0x000fce00000006ff */
.L_x_1288:
[----:B0-----:R0:W1:Y:S02]  /*e980*/  SYNCS.PHASECHK.TRANS64.TRYWAIT P1, [R19+URZ+0x31620], R20 ;  /* 0x03162014130075a7 */ /* 0x001064000802017f */
[----:B-1----:R-:W-:Y:S05]  /*e990*/  @!P1 NANOSLEEP.SYNCS 0x989680 ;  /* 0x009896800000995d */ /* 0x002fea0003900000 */
[----:B------:R-:W1:Y:S02]  /*e9a0*/  @!P1 SYNCS.PHASECHK.TRANS64 P1, [R19+URZ+0x31620], R20 ;  /* 0x03162014130095a7 */ /* 0x000e64000802007f */
[----:B-1----:R-:W-:Y:S05]  /*e9b0*/  @!P1 BRA `(.L_x_1288) ;  /* 0xfffffffc00f09947 */ /* 0x002fea000383ffff */
[----:B------:R-:W-:Y:S05]  /*e9c0*/  BRA `(.L_x_1289) ;  /* 0xfffffff000e87947 */ /* 0x000fea000383ffff */
.L_x_1279:
[----:B0-----:R0:W2:Y:S02]  /*e9d0*/  SYNCS.PHASECHK.TRANS64.TRYWAIT P1, [R0+URZ+0x31638], R7 ;  /* 0x03163807000075a7 */ /* 0x0010a4000802017f */
[----:B--2---:R-:W-:Y:S05]  /*e9e0*/  @!P1 NANOSLEEP.SYNCS 0x989680 ;  /* 0x009896800000995d */ /* 0x004fea0003900000 */
[----:B------:R-:W2:Y:S02]  /*e9f0*/  @!P1 SYNCS.PHASECHK.TRANS64 P1, [R0+URZ+0x31638], R7 ;  /* 0x03163807000095a7 */ /* 0x000ea4000802007f */
[----:B--2---:R-:W-:Y:S05]  /*ea00*/  @!P1 BRA `(.L_x_1279) ;  /* 0xfffffffc00f09947 */ /* 0x004fea000383ffff */
[----:B------:R-:W-:Y:S05]  /*ea10*/  BRA `(.L_x_1290) ;  /* 0xfffffff800007947 */ /* 0x000fea000383ffff */
.L_x_1282:
[----:B0-----:R0:W2:Y:S02]  /*ea20*/  SYNCS.PHASECHK.TRANS64.TRYWAIT P0, [R6+URZ], R3 ;  /* 0x00000003060075a7 */ /* 0x0010a4000800017f */
[----:B--2---:R-:W-:Y:S05]  /*ea30*/  @!P0 NANOSLEEP.SYNCS 0x989680 ;  /* 0x009896800000895d */ /* 0x004fea0003900000 */
[----:B------:R-:W2:Y:S02]  /*ea40*/  @!P0 SYNCS.PHASECHK.TRANS64 P0, [R6+URZ], R3 ;  /* 0x00000003060085a7 */ /* 0x000ea4000800007f */
[----:B--2---:R-:W-:Y:S05]  /*ea50*/  @!P0 BRA `(.L_x_1282) ;  /* 0xfffffffc00f08947 */ /* 0x004fea000383ffff */
[----:B------:R-:W-:Y:S05]  /*ea60*/  BRA `(.L_x_1291) ;  /* 0xfffffffc00147947 */ /* 0x000fea000383ffff */
.L_x_1283:
[----:B0-----:R0:W2:Y:S02]  /*ea70*/  SYNCS.PHASECHK.TRANS64.TRYWAIT P0, [R5+URZ], R0 ;  /* 0x00000000050075a7 */ /* 0x0010a4000800017f */
[----:B--2---:R-:W-:Y:S05]  /*ea80*/  @!P0 NANOSLEEP.SYNCS 0x989680 ;  /* 0x009896800000895d */ /* 0x004fea0003900000 */
[----:B------:R-:W2:Y:S02]  /*ea90*/  @!P0 SYNCS.PHASECHK.TRANS64 P0, [R5+URZ], R0 ;  /* 0x00000000050085a7 */ /* 0x000ea4000800007f */
[----:B--2---:R-:W-:Y:S05]  /*eaa0*/  @!P0 BRA `(.L_x_1283) ;  /* 0xfffffffc00f08947 */ /* 0x004fea000383ffff */
[----:B------:R-:W-:Y:S05]  /*eab0*/  BRA `(.L_x_1292) ;  /* 0xfffffffc00247947 */ /* 0x000fea000383ffff */
.L_x_1293:
        /* <DEDUP_REMOVED lines=12> */
.L_x_2211:


//--------------------- .text._ZN7cutlass13device_kernelIN5flash11enable_sm90INS1_16FlashAttnBwdSm90INS1_25CollectiveMainloopBwdSm90ILi2ELi1ELi1EN4cute5tupleIJNS5_1CILi1EEES8_S8_EEENS6_IJNS7_ILi64EEENS7_ILi80EEENS7_ILi256EEEEEENS_10bfloat16_tEfNS_4arch4Sm90ELb0ELb0ELb0ELb1ELb0ELb0ELb1ELb1ELi2ELi1ELi1ELi1ELb0EEENS1_24CollectiveEpilogueBwdGQAISD_fSG_Li256ELb1ELb0EEENS1_19SingleTileSchedulerILb1ELb0ELb0ELi80EEEEEEEEEvNT_6ParamsE --------------------------
	.section	.text._ZN7cutlass13device_kernelIN5flash11enable_sm90INS1_16FlashAttnBwdSm90INS1_25CollectiveMainloopBwdSm90ILi2ELi1ELi1EN4cute5tupleIJNS5_1CILi1EEES8_S8_EEENS6_IJNS7_ILi64EEENS7_ILi80EEENS7_ILi256EEEEEENS_10bfloat16_tEfNS_4arch4Sm90ELb0ELb0ELb0ELb1ELb0ELb0ELb1ELb1ELi2ELi1ELi1ELi1ELb0EEENS1_24CollectiveEpilogueBwdGQAISD_fSG_Li256ELb1ELb0EEENS1_19SingleTileSchedulerILb1ELb0ELb0ELi80EEEEEEEEEvNT_6ParamsE,"ax",@progbits
	.align	128
.text._ZN7cutlass13device_kernelIN5flash11enable_sm90INS1_16FlashAttnBwdSm90INS1_25CollectiveMainloopBwdSm90ILi2ELi1ELi1EN4cute5tupleIJNS5_1CILi1EEES8_S8_EEENS6_IJNS7_ILi64EEENS7_ILi80EEENS7_ILi256EEEEEENS_10bfloat16_tEfNS_4arch4Sm90ELb0ELb0ELb0ELb1ELb0ELb0ELb1ELb1ELi2ELi1ELi1ELi1ELb0EEENS1_24CollectiveEpilogueBwdGQAISD_fSG_Li256ELb1ELb0EEENS1_19SingleTileSchedulerILb1ELb0ELb0ELi80EEEEEEEEEvNT_6ParamsE:
        .type           _ZN7cutlass13device_kernelIN5flash11enable_sm90INS1_16FlashAttnBwdSm90INS1_25CollectiveMainloopBwdSm90ILi2ELi1ELi1EN4cute5tupleIJNS5_1CILi1EEES8_S8_EEENS6_IJNS7_ILi64EEENS7_ILi80EEENS7_ILi256EEEEEENS_10bfloat16_tEfNS_4arch4Sm90ELb0ELb0ELb0ELb1ELb0ELb0ELb1ELb1ELi2ELi1ELi1ELi1ELb0EEENS1_24CollectiveEpilogueBwdGQAISD_fSG_Li256ELb1ELb0EEENS1_19SingleTileSchedulerILb1ELb0ELb0ELi80EEEEEEEEEvNT_6ParamsE,@function
        .size           _ZN7cutlass13device_kernelIN5flash11enable_sm90INS1_16FlashAttnBwdSm90INS1_25CollectiveMainloopBwdSm90ILi2ELi1ELi1EN4cute5tupleIJNS5_1CILi1EEES8_S8_EEENS6_IJNS7_ILi64EEENS7_ILi80EEENS7_ILi256EEEEEENS_10bfloat16_tEfNS_4arch4Sm90ELb0ELb0ELb0ELb1ELb0ELb0ELb1ELb1ELi2ELi1ELi1ELi1ELb0EEENS1_24CollectiveEpilogueBwdGQAISD_fSG_Li256ELb1ELb0EEENS1_19SingleTileSchedulerILb1ELb0ELb0ELi80EEEEEEEEEvNT_6ParamsE,(.L_x_2212 - _ZN7cutlass13device_kernelIN5flash11enable_sm90INS1_16FlashAttnBwdSm90INS1_25CollectiveMainloopBwdSm90ILi2ELi1ELi1EN4cute5tupleIJNS5_1CILi1EEES8_S8_EEENS6_IJNS7_ILi64EEENS7_ILi80EEENS7_ILi256EEEEEENS_10bfloat16_tEfNS_4arch4Sm90ELb0ELb0ELb0ELb1ELb0ELb0ELb1ELb1ELi2ELi1ELi1ELi1ELb0EEENS1_24CollectiveEpilogueBwdGQAISD_fSG_Li256ELb1ELb0EEENS1_19SingleTileSchedulerILb1ELb0ELb0ELi80EEEEEEEEEvNT_6ParamsE)
        .other          _ZN7cutlass13device_kernelIN5flash11enable_sm90INS1_16FlashAttnBwdSm90INS1_25CollectiveMainloopBwdSm90ILi2ELi1ELi1EN4cute5tupleIJNS5_1CILi1EEES8_S8_EEENS6_IJNS7_ILi64EEENS7_ILi80EEENS7_ILi256EEEEEENS_10bfloat16_tEfNS_4arch4Sm90ELb0ELb0ELb0ELb1ELb0ELb0ELb1ELb1ELi2ELi1ELi1ELi1ELb0EEENS1_24CollectiveEpilogueBwdGQAISD_fSG_Li256ELb1ELb0EEENS1_19SingleTileSchedulerILb1ELb0ELb0ELi80EEEEEEEEEvNT_6ParamsE,@"STO_CUDA_ENTRY STV_DEFAULT"
_ZN7cutlass13device_kernelIN5flash11enable_sm90INS1_16FlashAttnBwdSm90INS1_25CollectiveMainloopBwdSm90ILi2ELi1ELi1EN4cute5tupleIJNS5_1CILi1EEES8_S8_EEENS6_IJNS7_ILi64EEENS7_ILi80EEENS7_ILi256EEEEEENS_10bfloat16_tEfNS_4arch4Sm90ELb0ELb0ELb0ELb1ELb0ELb0ELb1ELb1ELi2ELi1ELi1ELi1ELb0EEENS1_24CollectiveEpilogueBwdGQAISD_fSG_Li256ELb1ELb0EEENS1_19SingleTileSchedulerILb1ELb0ELb0ELi80EEEEEEEEEvNT_6ParamsE:
        /* <DEDUP_REMOVED lines=23> */
.L_x_1295:
[----:B------:R-:W-:Y:S05]  /*0170*/  BSYNC B0 ;  /* 0x0000000000007941 */ /* 0x000fea0003800000 */
.L_x_1294:
        /* <DEDUP_REMOVED lines=34> */
.L_x_1296:
        /* <DEDUP_REMOVED lines=20> */
.L_x_1297:
[----:B-1----:R-:W-:Y:S01]  /*04e0*/  ISETP.NE.AND P0, PT, R2, RZ, PT ;  /* 0x000000ff0200720c */ /* 0x002fe20003f05270 */
[----:B------:R-:W-:Y:S01]  /*04f0*/  IMAD.MOV.U32 R21, RZ, RZ, 0x1 ;  /* 0x00000001ff157424 */ /* 0x000fe200078e00ff */
[----:B------:R-:W-:Y:S01]  /*0500*/  NOP ;  /* 0x0000000000007918 */ /* 0x000fe20000000000 */
[----:B------:R-:W-:Y:S03]  /*0510*/  BSSY B0, `(.L_x_1298) ;  /* 0x0000a96000007945 */ /* 0x000fe60003800000 */
[----:B------:R-:W-:Y:S01]  /*0520*/  SEL R21, R21, 0x2, !P0 ;  /* 0x0000000215157807 */ /* 0x000fe20004000000 */
[----:B--23--:R-:W-:Y:S06]  /*0530*/  BAR.SYNC.DEFER_BLOCKING 0x0 ;  /* 0x0000000000007b1d */ /* 0x00cfec0000010000 */
[----:B------:R-:W-:Y:S05]  /*0540*/  @!P0 BRA `(.L_x_1299) ;  /* 0x0000008800608947 */ /* 0x000fea0003800000 */
.L_x_1300:
        /* <DEDUP_REMOVED lines=15> */
.L_x_1301:
        /* <DEDUP_REMOVED lines=11> */
.L_x_1303:
[----:B------:R-:W3:Y:S02]  /*06f0*/  LDC R0, c[0x0][0x8c4] ;  /* 0x00023100ff007b82 */ /* 0x000ee40000000800 */
.L_x_1302:
[----:B-12---:R-:W-:-:S05]  /*0700*/  IMAD R3, R11, 0x50, RZ ;  /* 0x000000500b037824 */ /* 0x006fca00078e02ff */
[----:B---3-5:R-:W-:-:S04]  /*0710*/  ISETP.GE.AND P0, PT, R3, R0, PT ;  /* 0x000000000300720c */ /* 0x028fc80003f06270 */
[----:B------:R-:W-:-:S04]  /*0720*/  SEL R10, R7, 0xffffffff, !P0 ;  /* 0xffffffff070a7807 */ /* 0x000fc80004000000 */
[----:B------:R-:W-:Y:S01]  /*0730*/  ISETP.GE.AND P0, PT, R10, RZ, PT ;  /* 0x000000ff0a00720c */ /* 0x000fe20003f06270 */
[----:B------:R1:W-:-:S12]  /*0740*/  STL [R1], R10 ;  /* 0x0000000a01007387 */ /* 0x0003d80000100800 */
        /* <DEDUP_REMOVED lines=33> */
.L_x_1305:
        /* <DEDUP_REMOVED lines=8> */
.L_x_1306:
        /* <DEDUP_REMOVED lines=10> */
.L_x_1307:
        /* <DEDUP_REMOVED lines=103> */
.L_x_1309:
[----:B------:R-:W2:Y:S01]  /*10f0*/  LDL R15, [R1] ;  /* 0x00000000010f7983 */ /* 0x000ea20000100800 */
[----:B------:R-:W4:Y:S01]  /*1100*/  S2UR UR4, SR_CTAID.Y ;  /* 0x00000000000479c3 */ /* 0x000f220000002600 */
[----:B------:R-:W-:Y:S01]  /*1110*/  LOP3.LUT R11, R9, 0xffffff0, RZ, 0xc0, !PT ;  /* 0x0ffffff0090b7812 */ /* 0x000fe200078ec0ff */
[----:B------:R-:W-:Y:S01]  /*1120*/  IMAD.MOV.U32 R228, RZ, RZ, RZ ;  /* 0x000000ffffe47224 */ /* 0x000fe200078e00ff */
[--C-:B------:R-:W-:Y:S01]  /*1130*/  SHF.R.S32.HI R9, RZ, 0x5, R8.reuse ;  /* 0x00000005ff097819 */ /* 0x100fe20000011408 */
[----:B------:R-:W-:Y:S01]  /*1140*/  IMAD.MOV.U32 R19, RZ, RZ, RZ ;  /* 0x000000ffff137224 */ /* 0x000fe200078e00ff */
[----:B------:R-:W-:Y:S01]  /*1150*/  LOP3.LUT R5, R6, 0xffffff80, RZ, 0xc0, !PT ;  /* 0xffffff8006057812 */ /* 0x000fe200078ec0ff */
[----:B------:R-:W-:Y:S01]  /*1160*/  IMAD.IADD R11, R4, 0x1, -R11 ;  /* 0x00000001040b7824 */ /* 0x000fe200078e0a0b */
[----:B------:R-:W-:Y:S01]  /*1170*/  SHF.R.S32.HI R8, RZ, 0x1f, R8 ;  /* 0x0000001fff087819 */ /* 0x000fe20000011408 */
[----:B------:R-:W5:Y:S01]  /*1180*/  LDC.64 R16, c[0x0][0x2d8] ;  /* 0x0000b600ff107b82 */ /* 0x000f620000000a00 */
        /* <DEDUP_REMOVED lines=16> */
[----:B----4-:R-:W-:Y:S01]  /*1290*/  USHF.R.S32.HI UR5, URZ, 0x1f, UR4 ;  /* 0x0000001f3f057899 */ /* 0x010fe20008011404 */
[----:B------:R-:W-:Y:S01]  /*12a0*/  IMAD.IADD R4, R7, 0x1, -R4 ;  /* 0x0000000107047824 */ /* 0x000fe200078e0a04 */
[--C-:B------:R-:W-:Y:S01]  /*12b0*/  SHF.R.S32.HI R7, RZ, 0x2, R0.reuse ;  /* 0x00000002ff077819 */ /* 0x100fe20000011400 */
[----:B------:R-:W-:Y:S01]  /*12c0*/  IMAD R11, R8, 0x10, R11 ;  /* 0x00000010080b7824 */ /* 0x000fe200078e020b */
[----:B------:R-:W-:Y:S01]  /*12d0*/  SHF.R.S32.HI R8, RZ, 0x1f, R0 ;  /* 0x0000001fff087819 */ /* 0x000fe20000011400 */
[----:B------:R-:W-:Y:S01]  /*12e0*/  IMAD R13, R13, -0x8, R10 ;  /* 0xfffffff80d0d7824 */ /* 0x000fe200078e020a */
[----:B------:R-:W-:Y:S01]  /*12f0*/  LOP3.LUT R0, R0, 0xfffffffc, RZ, 0xc0, !PT ;  /* 0xfffffffc00007812 */ /* 0x000fe200078ec0ff */
[----:B-----5:R-:W-:Y:S01]  /*1300*/  IMAD R10, R16, UR5, RZ ;  /* 0x00000005100a7c24 */ /* 0x020fe2000f8e02ff */
[----:B------:R-:W-:-:S02]  /*1310*/  IADD3 R2, P0, R9, R2, RZ ;  /* 0x0000000209027210 */ /* 0x000fc40007f1e0ff */
[----:B------:R-:W-:Y:S02]  /*1320*/  CS2R R210, SRZ ;  /* 0x0000000000d27805 */ /* 0x000fe4000001ff00 */
[----:B------:R-:W-:Y:S01]  /*1330*/  LEA.HI R6, R6, R5, RZ, 0x5 ;  /* 0x0000000506067211 */ /* 0x000fe200078f28ff */
[----:B------:R-:W-:Y:S01]  /*1340*/  IMAD.IADD R0, R5, 0x1, -R0 ;  /* 0x0000000105007824 */ /* 0x000fe200078e0a00 */
[----:B------:R-:W-:Y:S02]  /*1350*/  LEA.HI R8, R8, R7, RZ, 0x3 ;  /* 0x0000000708087211 */ /* 0x000fe400078f18ff */
[----:B------:R-:W-:Y:S02]  /*1360*/  CS2R R208, SRZ ;  /* 0x0000000000d07805 */ /* 0x000fe4000001ff00 */
[----:B------:R-:W-:Y:S01]  /*1370*/  LEA.HI.X.SX32 R3, R9, R3, 0x1, P0 ;  /* 0x0000000309037211 */ /* 0x000fe200000f0eff */
[----:B------:R-:W-:Y:S01]  /*1380*/  IMAD R9, R17, UR4, R10 ;  /* 0x0000000411097c24 */ /* 0x000fe2000f8e020a */
[----:B------:R-:W-:Y:S01]  /*1390*/  LOP3.LUT R8, R8, 0xfffffff8, RZ, 0xc0, !PT ;  /* 0xfffffff808087812 */ /* 0x000fe200078ec0ff */
[----:B------:R-:W-:Y:S01]  /*13a0*/  IMAD R0, R0, -0x2, R13 ;  /* 0xfffffffe00007824 */ /* 0x000fe200078e020d */
[----:B------:R-:W-:Y:S01]  /*13b0*/  SHF.R.S32.HI R6, RZ, 0x5, R6 ;  /* 0x00000005ff067819 */ /* 0x000fe20000011406 */
[----:B------:R-:W-:Y:S01]  /*13c0*/  IMAD.WIDE.U32 R2, R16, UR4, R2 ;  /* 0x0000000410027c25 */ /* 0x000fe2000f8e0002 */
[----:B------:R-:W-:Y:S01]  /*13d0*/  ULDC.64 UR4, c[0x0][0x2e0] ;  /* 0x0000b80000047ab9 */ /* 0x000fe20000000a00 */
[----:B------:R-:W-:-:S02]  /*13e0*/  LOP3.LUT R229, R21, 0x1, RZ, 0xfc, !PT ;  /* 0x0000000115e57812 */ /* 0x000fc400078efcff */
[----:B------:R-:W-:Y:S01]  /*13f0*/  CS2R R206, SRZ ;  /* 0x0000000000ce7805 */ /* 0x000fe2000001ff00 */
[----:B------:R-:W-:Y:S01]  /*1400*/  IMAD.IADD R7, R7, 0x1, -R8 ;  /* 0x0000000107077824 */ /* 0x000fe200078e0a08 */
[----:B------:R-:W-:Y:S01]  /*1410*/  CS2R R204, SRZ ;  /* 0x0000000000cc7805 */ /* 0x000fe2000001ff00 */
[----:B------:R-:W-:Y:S01]  /*1420*/  IMAD.IADD R3, R3, 0x1, R9 ;  /* 0x0000000103037824 */ /* 0x000fe200078e0209 */
[----:B------:R-:W-:Y:S01]  /*1430*/  CS2R R202, SRZ ;  /* 0x0000000000ca7805 */ /* 0x000fe2000001ff00 */
[----:B------:R-:W-:Y:S01]  /*1440*/  IMAD R232, R6, 0x10, R7 ;  /* 0x0000001006e87824 */ /* 0x000fe200078e0207 */
        /* <DEDUP_REMOVED lines=74> */
[----:B------:R-:W-:Y:S01]  /*18f0*/  SHF.R.S32.HI R234, RZ, 0x6, R12 ;  /* 0x00000006ffea7819 */ /* 0x000fe2000001140c */
[----:B------:R-:W-:Y:S01]  /*1900*/  ULDC UR60, c[0x0][0x744] ;  /* 0x0001d100003c7ab9 */ /* 0x000fe20000000800 */
[----:B--2---:R-:W-:-:S02]  /*1910*/  SHF.R.S32.HI R5, RZ, 0x1f, R15 ;  /* 0x0000001fff057819 */ /* 0x004fc4000001140f */
[----:B------:R-:W-:Y:S02]  /*1920*/  SEL R231, R15, RZ, !P1 ;  /* 0x000000ff0fe77207 */ /* 0x000fe40004800000 */
[----:B------:R-:W-:-:S05]  /*1930*/  SEL R5, R5, RZ, !P1 ;  /* 0x000000ff05057207 */ /* 0x000fca0004800000 */
[----:B------:R-:W-:Y:S02]  /*1940*/  IMAD R8, R5, UR4, RZ ;  /* 0x0000000405087c24 */ /* 0x000fe4000f8e02ff */
[----:B------:R-:W-:Y:S02]  /*1950*/  IMAD.SHL.U32 R5, R11, 0x8, RZ ;  /* 0x000000080b057824 */ /* 0x000fe400078e00ff */
[C---:B------:R-:W-:Y:S02]  /*1960*/  IMAD R233, R231.reuse, UR5, R8 ;  /* 0x00000005e7e97c24 */ /* 0x040fe4000f8e0208 */
[----:B------:R-:W-:Y:S01]  /*1970*/  IMAD.WIDE.U32 R230, R231, UR4, R2 ;  /* 0x00000004e7e67c25 */ /* 0x000fe2000f8e0002 */
[----:B------:R-:W-:-:S03]  /*1980*/  ULDC.64 UR4, c[0x0][0x2c0] ;  /* 0x0000b00000047ab9 */ /* 0x000fc60000000a00 */
[----:B------:R-:W-:Y:S02]  /*1990*/  IMAD.MOV.U32 R3, RZ, RZ, RZ ;  /* 0x000000ffff037224 */ /* 0x000fe400078e00ff */
[----:B------:R-:W-:Y:S02]  /*19a0*/  IMAD R2, R5, 0x2, R18 ;  /* 0x0000000205027824 */ /* 0x000fe400078e0212 */
[----:B------:R-:W-:Y:S02]  /*19b0*/  IMAD.IADD R233, R231, 0x1, R233 ;  /* 0x00000001e7e97824 */ /* 0x000fe400078e02e9 */
[----:B------:R-:W-:Y:S02]  /*19c0*/  IMAD.U32 R236, RZ, RZ, UR4 ;  /* 0x00000004ffec7e24 */ /* 0x000fe4000f8e00ff */
[----:B------:R-:W-:-:S07]  /*19d0*/  IMAD.U32 R235, RZ, RZ, UR5 ;  /* 0x00000005ffeb7e24 */ /* 0x000fce000f8e00ff */
.L_x_1321:
[----:B------:R-:W-:-:S13]  /*19e0*/  ISETP.NE.AND P0, PT, R229, 0x3, PT ;  /* 0x00000003e500780c */ /* 0x000fda0003f05270 */
[----:B-1----:R-:W-:Y:S05]  /*19f0*/  @!P0 BRA `(.L_x_1311) ;  /* 0x0000000000048947 */ /* 0x002fea0003800000 */
[----:B------:R-:W-:Y:S01]  /*1a00*/  BPT.TRAP 0x1 ;  /* 0x000000040000795c */ /* 0x000fe20000300000 */
.L_x_1311:
[----:B------:R-:W-:Y:S01]  /*1a10*/  IMAD R17, R3, 0x8, R18 ;  /* 0x0000000803117824 */ /* 0x000fe200078e0212 */
[----:B------:R-:W-:-:S04]  /*1a20*/  SHF.L.U32 R8, R228, 0x1f, RZ ;  /* 0x0000001fe4087819 */ /* 0x000fc800000006ff */
[----:B------:R1:W2:Y:S01]  /*1a30*/  SYNCS.PHASECHK.TRANS64.TRYWAIT P1, [R17+URZ+0x31810], R8 ;  /* 0x03181008110075a7 */ /* 0x0002a2000802017f */
[----:B------:R-:W-:Y:S05]  /*1a40*/  @!P0 BRA `(.L_x_1312) ;  /* 0x0000000000048947 */ /* 0x000fea0003800000 */
[----:B------:R-:W-:Y:S01]  /*1a50*/  BPT.TRAP 0x1 ;  /* 0x000000040000795c */ /* 0x000fe20000300000 */
.L_x_1312:
        /* <DEDUP_REMOVED lines=11> */
.L_x_1313:
        /* <DEDUP_REMOVED lines=438> */
.L_x_1315:
[----:B------:R-:W-:-:S04]  /*3670*/  SHF.L.U32 R9, R19, 0x1f, RZ ;  /* 0x0000001f13097819 */ /* 0x000fc800000006ff */
[----:B------:R1:W4:Y:S01]  /*3680*/  SYNCS.PHASECHK.TRANS64.TRYWAIT P1, [R18+URZ+0x31830], R9 ;  /* 0x03183009120075a7 */ /* 0x000322000802017f */
[----:B------:R-:W-:Y:S05]  /*3690*/  @!P0 BRA `(.L_x_1316) ;  /* 0x0000000000048947 */ /* 0x000fea0003800000 */
[----:B------:R-:W-:Y:S01]  /*36a0*/  BPT.TRAP 0x1 ;  /* 0x000000040000795c */ /* 0x000fe20000300000 */
.L_x_1316:
        /* <DEDUP_REMOVED lines=11> */
.L_x_1317:
        /* <DEDUP_REMOVED lines=467> */
[--C-:B--2---:R-:W-:Y:S01]  /*5490*/  FFMA.FTZ R10, R29, UR60, -R14.reuse ;  /* 0x0000003c1d0a7c23 */ /* 0x104fe2000801080e */
[----:B------:R-:W-:Y:S01]  /*54a0*/  FSEL R25, R25, -INF , P6 ;  /* 0xff80000019197808 */ /* 0x000fe20003000000 */
[----:B------:R-:W-:Y:S01]  /*54b0*/  VIADD R24, R18, 0x2c500 ;  /* 0x0002c50012187836 */ /* 0x000fe20000000000 */
[----:B------:R-:W1:Y:S01]  /*54c0*/  LDS R29, [R26+0x2c300] ;  /* 0x02c300001a1d7984 */ /* 0x000e620000000800 */
[C---:B------:R-:W-:Y:S01]  /*54d0*/  ISETP.GT.AND P5, PT, R0.reuse, 0x30, PT ;  /* 0x000000300000780c */ /* 0x040fe20003fa4270 */
[--C-:B------:R-:W-:Y:S01]  /*54e0*/  FFMA.FTZ R8, R7, UR60, -R14.reuse ;  /* 0x0000003c07087c23 */ /* 0x100fe2000801080e */
[----:B------:R-:W-:Y:S01]  /*54f0*/  FSEL R27, R27, -INF , P6 ;  /* 0xff8000001b1b7808 */ /* 0x000fe20003000000 */
[----:B------:R-:W2:Y:S01]  /*5500*/  LDS R26, [R26+0x2c320] ;  /* 0x02c320001a1a7984 */ /* 0x000ea20000000800 */
[----:B------:R-:W-:Y:S01]  /*5510*/  ISETP.GT.AND P6, PT, R0, 0x31, PT ;  /* 0x000000310000780c */ /* 0x000fe20003fc4270 */
[----:B------:R-:W-:Y:S01]  /*5520*/  FFMA.FTZ R9, R25, UR60, -R14 ;  /* 0x0000003c19097c23 */ /* 0x000fe2000801080e */
[----:B------:R-:W-:Y:S01]  /*5530*/  FSEL R13, R36, -INF , P5 ;  /* 0xff800000240d7808 */ /* 0x000fe20002800000 */
[--C-:B---3--:R-:W-:Y:S01]  /*5540*/  FFMA.FTZ R21, R21, UR60, -R20.reuse ;  /* 0x0000003c15157c23 */ /* 0x108fe20008010814 */
        /* <DEDUP_REMOVED lines=15> */
[----:B------:R-:W3:Y:S01]  /*5640*/  MUFU.EX2 R8, R8 ;  /* 0x0000000800087308 */ /* 0x000ee20000000800 */
        /* <DEDUP_REMOVED lines=22> */
[--C-:B-1----:R-:W-:Y:S01]  /*57b0*/  FADD.FTZ R35, R44, -R29.reuse ;  /* 0x8000001d2c237221 */ /* 0x102fe20000010000 */
[--C-:B------:R-:W-:Y:S01]  /*57c0*/  FADD.FTZ R30, R45, -R29.reuse ;  /* 0x8000001d2d1e7221 */ /* 0x100fe20000010000 */
[--C-:B--2---:R-:W-:Y:S01]  /*57d0*/  FADD.FTZ R47, R47, -R26.reuse ;  /* 0x8000001a2f2f7221 */ /* 0x104fe20000010000 */
        /* <DEDUP_REMOVED lines=9> */
[----:B------:R-:W1:Y:S01]  /*5870*/  MUFU.EX2 R22, R22 ;  /* 0x0000001600167308 */ /* 0x000e620000000800 */
[----:B---3--:R-:W-:Y:S01]  /*5880*/  FMUL.FTZ R35, R8, R35 ;  /* 0x0000002308237220 */ /* 0x008fe20000410000 */
[----:B------:R-:W-:Y:S01]  /*5890*/  FADD.FTZ R29, R221, -R29 ;  /* 0x8000001ddd1d7221 */ /* 0x000fe20000010000 */
[C---:B----4-:R-:W-:Y:S01]  /*58a0*/  FMUL.FTZ R30, R9.reuse, R30 ;  /* 0x0000001e091e7220 */ /* 0x050fe20000410000 */
[----:B------:R-:W-:Y:S01]  /*58b0*/  F2FP.BF16.F32.PACK_AB R8, R9, R8 ;  /* 0x000000080908723e */ /* 0x000fe200000010ff */
[----:B------:R-:W-:-:S02]  /*58c0*/  VIADD R39, R20, 0x80 ;  /* 0x0000008014277836 */ /* 0x000fc40000000000 */
[--C-:B------:R-:W-:Y:S01]  /*58d0*/  FADD.FTZ R46, R46, -R26.reuse ;  /* 0x8000001a2e2e7221 */ /* 0x100fe20000010000 */
[----:B------:R-:W-:Y:S01]  /*58e0*/  VIADD R40, R20, 0x180 ;  /* 0x0000018014287836 */ /* 0x000fe20000000000 */
[----:B------:R-:W2:Y:S01]  /*58f0*/  MUFU.EX2 R7, R7 ;  /* 0x0000000700077308 */ /* 0x000ea20000000800 */
[----:B------:R-:W-:Y:S01]  /*5900*/  IMAD R216, R4, 0x2000, R5 ;  /* 0x0000200004d87824 */ /* 0x000fe200078e0205 */
[----:B------:R-:W-:Y:S01]  /*5910*/  R2UR UR4, R39 ;  /* 0x00000000270472ca */ /* 0x000fe200000e0000 */
[----:B------:R-:W-:Y:S01]  /*5920*/  VIADD R39, R20, 0x100 ;  /* 0x0000010014277836 */ /* 0x000fe20000000000 */
[----:B------:R-:W-:Y:S01]  /*5930*/  R2UR UR6, R40 ;  /* 0x00000000280672ca */ /* 0x000fe200000e0000 */
[--C-:B------:R-:W-:Y:S01]  /*5940*/  FADD.FTZ R51, R51, -R26.reuse ;  /* 0x8000001a33337221 */ /* 0x100fe20000010000 */
[--C-:B------:R-:W-:Y:S01]  /*5950*/  FADD.FTZ R41, R54, -R26.reuse ;  /* 0x8000001a36297221 */ /* 0x100fe20000010000 */
[--C-:B------:R-:W-:Y:S01]  /*5960*/  FADD.FTZ R40, R55, -R26.reuse ;  /* 0x8000001a37287221 */ /* 0x100fe20000010000 */
[----:B------:R-:W3:Y:S01]  /*5970*/  MUFU.EX2 R10, R10 ;  /* 0x0000000a000a7308 */ /* 0x000ee20000000800 */
[C---:B-1----:R-:W-:Y:S01]  /*5980*/  F2FP.BF16.F32.PACK_AB R9, R22.reuse, R21 ;  /* 0x000000151609723e */ /* 0x042fe200000010ff */
[----:B------:R-:W-:Y:S01]  /*5990*/  BAR.SYNC.DEFER_BLOCKING 0x9, 0x100 ;  /* 0x0244000000007b1d */ /* 0x000fe20000010000 */
[----:B------:R-:W-:Y:S01]  /*59a0*/  FMUL.FTZ R42, R22, R47 ;  /* 0x0000002f162a7220 */ /* 0x000fe20000410000 */
[----:B------:R-:W-:Y:S01]  /*59b0*/  R2UR UR5, R39 ;  /* 0x00000000270572ca */ /* 0x000fe200000e0000 */
[--C-:B------:R-:W-:Y:S01]  /*59c0*/  FADD.FTZ R39, R218, -R26.reuse ;  /* 0x8000001ada277221 */ /* 0x100fe20000010000 */
[--C-:B------:R-:W-:Y:S01]  /*59d0*/  FADD.FTZ R219, R219, -R26.reuse ;  /* 0x8000001adbdb7221 */ /* 0x100fe20000010000 */
[----:B------:R-:W-:Y:S01]  /*59e0*/  FADD.FTZ R222, R222, -R26 ;  /* 0x8000001adede7221 */ /* 0x000fe20000010000 */
[----:B------:R-:W1:Y:S01]  /*59f0*/  MUFU.EX2 R23, R23 ;  /* 0x0000001700177308 */ /* 0x000e620000000800 */
[----:B--2---:R-:W-:Y:S01]  /*5a00*/  FMUL.FTZ R48, R7, R48 ;  /* 0x0000003007307220 */ /* 0x004fe20000410000 */
[----:B------:R-:W-:Y:S01]  /*5a10*/  SHF.R.U32.HI R217, RZ, 0x4, R216 ;  /* 0x00000004ffd97819 */ /* 0x000fe200000116d8 */
[----:B------:R-:W-:Y:S01]  /*5a20*/  FADD.FTZ R26, R223, -R26 ;  /* 0x8000001adf1a7221 */ /* 0x000fe20000010000 */
[----:B------:R-:W-:Y:S01]  /*5a30*/  FMUL.FTZ R21, R21, R46 ;  /* 0x0000002e15157220 */ /* 0x000fe20000410000 */
[----:B------:R-:W-:Y:S01]  /*5a40*/  F2FP.BF16.F32.PACK_AB R30, R30, R35 ;  /* 0x000000231e1e723e */ /* 0x000fe200000010ff */
[----:B------:R-:W-:Y:S01]  /*5a50*/  VIADD R5, R20, 0x200 ;  /* 0x0000020014057836 */ /* 0x000fe20000000000 */
[----:B------:R-:W-:Y:S01]  /*5a60*/  LOP3.LUT R217, R217, 0x3fff, RZ, 0xc0, !PT ;  /* 0x00003fffd9d97812 */ /* 0x000fe200078ec0ff */
[----:B------:R-:W2:Y:S01]  /*5a70*/  MUFU.EX2 R6, R6 ;  /* 0x0000000600067308 */ /* 0x000ea20000000800 */
[C---:B---3--:R-:W-:Y:S01]  /*5a80*/  FMUL.FTZ R49, R10.reuse, R49 ;  /* 0x000000310a317220 */ /* 0x048fe20000410000 */
[----:B------:R-:W-:Y:S01]  /*5a90*/  F2FP.BF16.F32.PACK_AB R22, R10, R7 ;  /* 0x000000070a16723e */ /* 0x000fe200000010ff */
[----:B------:R-:W-:Y:S01]  /*5aa0*/  UMOV UR14, UR4 ;  /* 0x00000004000e7c82 */ /* 0x000fe20008000000 */
[----:B------:R-:W-:Y:S01]  /*5ab0*/  R2UR UR56, R217 ;  /* 0x00000000d93872ca */ /* 0x000fe200000e0000 */
[----:B------:R-:W-:Y:S01]  /*5ac0*/  UMOV UR10, UR5 ;  /* 0x00000005000a7c82 */ /* 0x000fe20008000000 */
[----:B------:R-:W-:Y:S01]  /*5ad0*/  F2FP.BF16.F32.PACK_AB R48, R49, R48 ;  /* 0x000000303130723e */ /* 0x000fe200000010ff */
[----:B------:R-:W-:Y:S01]  /*5ae0*/  UMOV UR18, UR6 ;  /* 0x0000000600127c82 */ /* 0x000fe20008000000 */
[----:B------:R-:W3:Y:S01]  /*5af0*/  MUFU.EX2 R12, R12 ;  /* 0x0000000c000c7308 */ /* 0x000ee20000000800 */
[----:B-1----:R-:W-:Y:S01]  /*5b00*/  FMUL.FTZ R50, R23, R50 ;  /* 0x0000003217327220 */ /* 0x002fe20000410000 */
[----:B------:R-:W-:Y:S01]  /*5b10*/  STSM.16.M88.2 [R2+0x2c500], R8 ;  /* 0x02c5000802007844 */ /* 0x000fe20000000100 */
[----:B------:R-:W-:-:S02]  /*5b20*/  R2UR UR58, R20 ;  /* 0x00000000143a72ca */ /* 0x000fc400000e0000 */
[----:B------:R-:W-:Y:S01]  /*5b30*/  R2UR UR7, R5 ;  /* 0x00000000050772ca */ /* 0x000fe200000e0000 */
[----:B------:R-:W-:Y:S02]  /*5b40*/  VIADD R5, R217, 0x80 ;  /* 0x00000080d9057836 */ /* 0x000fe40000000000 */
[----:B------:R-:W1:Y:S01]  /*5b50*/  MUFU.EX2 R28, R28 ;  /* 0x0000001c001c7308 */ /* 0x000e620000000800 */
[----:B--2---:R-:W-:Y:S01]  /*5b60*/  FMUL.FTZ R10, R6, R31 ;  /* 0x0000001f060a7220 */ /* 0x004fe20000410000 */
[----:B------:R-:W-:Y:S01]  /*5b70*/  F2FP.BF16.F32.PACK_AB R31, R42, R21 ;  /* 0x000000152a1f723e */ /* 0x000fe200000010ff */
[----:B------:R-:W-:Y:S01]  /*5b80*/  UMOV UR12, UR56 ;  /* 0x00000038000c7c82 */ /* 0x000fe20008000000 */
[----:B------:R-:W-:Y:S01]  /*5b90*/  UMOV UR8, UR56 ;  /* 0x0000003800087c82 */ /* 0x000fe20008000000 */
[----:B------:R-:W-:Y:S01]  /*5ba0*/  UMOV UR16, UR56 ;  /* 0x0000003800107c82 */ /* 0x000fe20008000000 */
[----:B------:R-:W-:Y:S01]  /*5bb0*/  R2UR UR48, R5 ;  /* 0x00000000053072ca */ /* 0x000fe200000e0000 */
[----:B------:R-:W-:Y:S01]  /*5bc0*/  VIADD R5, R20, 0x90 ;  /* 0x0000009014057836 */ /* 0x000fe20000000000 */
[----:B------:R-:W2:Y:S01]  /*5bd0*/  MUFU.EX2 R11, R11 ;  /* 0x0000000b000b7308 */ /* 0x000ea20000000800 */
[----:B---3--:R-:W-:-:S03]  /*5be0*/  FMUL.FTZ R33, R12, R33 ;  /* 0x000000210c217220 */ /* 0x008fc60000410000 */
[----:B------:R-:W-:Y:S01]  /*5bf0*/  R2UR UR4, R5 ;  /* 0x00000000050472ca */ /* 0x000fe200000e0000 */
[----:B------:R-:W-:-:S03]  /*5c00*/  VIADD R5, R20, 0x190 ;  /* 0x0000019014057836 */ /* 0x000fc60000000000 */
[----:B------:R-:W3:Y:S01]  /*5c10*/  MUFU.EX2 R13, R13 ;  /* 0x0000000d000d7308 */ /* 0x000ee20000000800 */
[C---:B-1----:R-:W-:Y:S01]  /*5c20*/  F2FP.BF16.F32.PACK_AB R23, R28.reuse, R23 ;  /* 0x000000171c17723e */ /* 0x042fe200000010ff */
[----:B------:R-:W-:Y:S01]  /*5c30*/  FMUL.FTZ R51, R28, R51 ;  /* 0x000000331c337220 */ /* 0x000fe20000410000 */
[----:B------:R-:W-:Y:S01]  /*5c40*/  R2UR UR54, R5 ;  /* 0x00000000053672ca */ /* 0x000fe200000e0000 */
[----:B------:R-:W-:Y:S01]  /*5c50*/  VIADD R5, R20, 0x210 ;  /* 0x0000021014057836 */ /* 0x000fe20000000000 */
[----:B------:R-:W-:Y:S01]  /*5c60*/  UMOV UR52, UR48 ;  /* 0x0000003000347c82 */ /* 0x000fe20008000000 */
[----:B------:R1:W-:Y:S01]  /*5c70*/  STSM.16.M88.2 [R2+0x2cd00], R22 ;  /* 0x02cd001602007844 */ /* 0x0003e20000000100 */
[----:B------:R-:W-:Y:S01]  /*5c80*/  F2FP.BF16.F32.PACK_AB R49, R51, R50 ;  /* 0x000000323331723e */ /* 0x000fe200000010ff */
[----:B------:R-:W4:Y:S01]  /*5c90*/  MUFU.EX2 R14, R14 ;  /* 0x0000000e000e7308 */ /* 0x000f220000000800 */
[C---:B--2---:R-:W-:Y:S01]  /*5ca0*/  F2FP.BF16.F32.PACK_AB R6, R11.reuse, R6 ;  /* 0x000000060b06723e */ /* 0x044fe200000010ff */
[----:B------:R-:W-:Y:S01]  /*5cb0*/  FMUL.FTZ R43, R11, R32 ;  /* 0x000000200b2b7220 */ /* 0x000fe20000410000 */
[----:B------:R-:W-:Y:S01]  /*5cc0*/  R2UR UR46, R5 ;  /* 0x00000000052e72ca */ /* 0x000fe200000e0000 */
[----:B------:R-:W-:Y:S01]  /*5cd0*/  UMOV UR44, UR48 ;  /* 0x00000030002c7c82 */ /* 0x000fe20008000000 */
[----:B------:R-:W-:-:S02]  /*5ce0*/  VIADD R5, R217, 0x100 ;  /* 0x00000100d9057836 */ /* 0x000fc40000000000 */
[----:B------:R-:W-:Y:S01]  /*5cf0*/  F2FP.BF16.F32.PACK_AB R10, R43, R10 ;  /* 0x0000000a2b0a723e */ /* 0x000fe200000010ff */
[----:B------:R-:W2:Y:S01]  /*5d00*/  MUFU.EX2 R36, R36 ;  /* 0x0000002400247308 */ /* 0x000ea20000000800 */
[C---:B---3--:R-:W-:Y:S01]  /*5d10*/  FMUL.FTZ R34, R13.reuse, R34 ;  /* 0x000000220d227220 */ /* 0x048fe20000410000 */
[----:B------:R-:W-:Y:S02]  /*5d20*/  F2FP.BF16.F32.PACK_AB R12, R13, R12 ;  /* 0x0000000c0d0c723e */ /* 0x000fe400000010ff */
[----:B------:R-:W-:Y:S01]  /*5d30*/  R2UR UR28, R5 ;  /* 0x00000000051c72ca */ /* 0x000fe200000e0000 */
[----:B------:R-:W-:Y:S01]  /*5d40*/  VIADD R5, R20, 0xa0 ;  /* 0x000000a014057836 */ /* 0x000fe20000000000 */
[----:B------:R-:W-:Y:S02]  /*5d50*/  F2FP.BF16.F32.PACK_AB R34, R34, R33 ;  /* 0x000000212222723e */ /* 0x000fe400000010ff */
[----:B------:R-:W3:Y:S01]  /*5d60*/  MUFU.EX2 R37, R37 ;  /* 0x0000002500257308 */ /* 0x000ee20000000800 */
[----:B----4-:R-:W-:Y:S01]  /*5d70*/  FMUL.FTZ R29, R14, R29 ;  /* 0x0000001d0e1d7220 */ /* 0x010fe20000410000 */
[----:B------:R-:W-:Y:S01]  /*5d80*/  R2UR UR42, R5 ;  /* 0x00000000052a72ca */ /* 0x000fe200000e0000 */
[----:B------:R-:W-:Y:S01]  /*5d90*/  VIADD R5, R20, 0x1a0 ;  /* 0x000001a014057836 */ /* 0x000fe20000000000 */
[----:B-1----:R-:W-:-:S04]  /*5da0*/  MOV R23, UR31 ;  /* 0x0000001f00177c02 */ /* 0x002fc80008000f00 */
[----:B------:R-:W1:Y:S01]  /*5db0*/  MUFU.EX2 R15, R15 ;  /* 0x0000000f000f7308 */ /* 0x000e620000000800 */
[----:B--2---:R-:W-:Y:S01]  /*5dc0*/  FMUL.FTZ R41, R36, R41 ;  /* 0x0000002924297220 */ /* 0x004fe20000410000 */
[----:B------:R-:W-:Y:S01]  /*5dd0*/  R2UR UR34, R5 ;  /* 0x00000000052272ca */ /* 0x000fe200000e0000 */
[----:B------:R-:W-:Y:S01]  /*5de0*/  VIADD R5, R20, 0x220 ;  /* 0x0000022014057836 */ /* 0x000fe20000000000 */
[----:B------:R-:W-:Y:S01]  /*5df0*/  UMOV UR40, UR28 ;  /* 0x0000001c00287c82 */ /* 0x000fe20008000000 */
[----:B------:R-:W-:Y:S01]  /*5e00*/  UMOV UR36, UR28 ;  /* 0x0000001c00247c82 */ /* 0x000fe20008000000 */
[----:B------:R-:W-:Y:S01]  /*5e10*/  UMOV UR32, UR28 ;  /* 0x0000001c00207c82 */ /* 0x000fe20008000000 */
[----:B------:R-:W-:Y:S01]  /*5e20*/  UMOV UR24, UR28 ;  /* 0x0000001c00187c82 */ /* 0x000fe20008000000 */
[----:B------:R-:W2:Y:S01]  /*5e30*/  MUFU.EX2 R38, R38 ;  /* 0x0000002600267308 */ /* 0x000ea20000000800 */
[C---:B---3--:R-:W-:Y:S01]  /*5e40*/  F2FP.BF16.F32.PACK_AB R7, R37.reuse, R36 ;  /* 0x000000242507723e */ /* 0x048fe200000010ff */
[----:B------:R-:W-:Y:S01]  /*5e50*/  FMUL.FTZ R40, R37, R40 ;  /* 0x0000002825287220 */ /* 0x000fe20000410000 */
[----:B------:R-:W-:Y:S01]  /*5e60*/  R2UR UR26, R5 ;  /* 0x00000000051a72ca */ /* 0x000fe200000e0000 */
[----:B------:R-:W-:-:S02]  /*5e70*/  IMAD R5, R4, 0x2800, R18 ;  /* 0x0000280004057824 */ /* 0x000fc400078e0212 */
[----:B------:R3:W-:Y:S01]  /*5e80*/  STSM.16.M88.2 [R2+0x2d500], R6 ;  /* 0x02d5000602007844 */ /* 0x0007e20000000100 */
[----:B------:R-:W-:Y:S01]  /*5e90*/  F2FP.BF16.F32.PACK_AB R11, R40, R41 ;  /* 0x00000029280b723e */ /* 0x000fe200000010ff */
[----:B------:R-:W4:Y:S01]  /*5ea0*/  MUFU.EX2 R27, R27 ;  /* 0x0000001b001b7308 */ /* 0x000f220000000800 */
[----:B-1----:R-:W-:Y:S01]  /*5eb0*/  FMUL.FTZ R220, R15, R220 ;  /* 0x000000dc0fdc7220 */ /* 0x002fe20000410000 */
[----:B------:R-:W-:Y:S02]  /*5ec0*/  F2FP.BF16.F32.PACK_AB R14, R14, R15 ;  /* 0x0000000f0e0e723e */ /* 0x000fe400000010ff */
[----:B------:R-:W-:-:S04]  /*5ed0*/  SHF.R.U32.HI R5, RZ, 0x4, R5 ;  /* 0x00000004ff057819 */ /* 0x000fc80000011605 */
[----:B------:R-:W1:Y:S01]  /*5ee0*/  MUFU.EX2 R25, R25 ;  /* 0x0000001900197308 */ /* 0x000e620000000800 */
[----:B--2---:R-:W-:Y:S01]  /*5ef0*/  FMUL.FTZ R39, R38, R39 ;  /* 0x0000002726277220 */ /* 0x004fe20000410000 */
[----:B---3--:R-:W-:Y:S01]  /*5f00*/  VIADD R6, R20, 0x10 ;  /* 0x0000001014067836 */ /* 0x008fe20000000000 */
[----:B------:R-:W-:-:S04]  /*5f10*/  LOP3.LUT R5, R5, 0x3fff, RZ, 0xc0, !PT ;  /* 0x00003fff05057812 */ /* 0x000fc800078ec0ff */
[----:B------:R-:W-:Y:S01]  /*5f20*/  R2UR UR50, R6 ;  /* 0x00000000063272ca */ /* 0x000fe200000e0000 */
[----:B------:R-:W2:Y:S01]  /*5f30*/  MUFU.EX2 R24, R24 ;  /* 0x0000001800187308 */ /* 0x000ea20000000800 */
[C---:B----4-:R-:W-:Y:S01]  /*5f40*/  F2FP.BF16.F32.PACK_AB R13, R27.reuse, R38 ;  /* 0x000000261b0d723e */ /* 0x050fe200000010ff */
[----:B------:R-:W-:Y:S01]  /*5f50*/  FMUL.FTZ R8, R27, R219 ;  /* 0x000000db1b087220 */ /* 0x000fe20000410000 */
[----:B------:R-:W-:-:S03]  /*5f60*/  VIADD R6, R20, 0x110 ;  /* 0x0000011014067836 */ /* 0x000fc60000000000 */
[----:B------:R-:W-:Y:S01]  /*5f70*/  STSM.16.M88.2 [R2+0x2dd00], R12 ;  /* 0x02dd000c02007844 */ /* 0x000fe20000000100 */
[----:B------:R-:W-:Y:S01]  /*5f80*/  F2FP.BF16.F32.PACK_AB R35, R8, R39 ;  /* 0x000000270823723e */ /* 0x000fe200000010ff */
[----:B-1----:R-:W-:Y:S01]  /*5f90*/  FMUL.FTZ R222, R25, R222 ;  /* 0x000000de19de7220 */ /* 0x002fe20000410000 */
[----:B------:R-:W-:Y:S02]  /*5fa0*/  F2FP.BF16.F32.PACK_AB R8, R29, R220 ;  /* 0x000000dc1d08723e */ /* 0x000fe400000010ff */
[----:B------:R-:W-:Y:S01]  /*5fb0*/  R2UR UR5, R6 ;  /* 0x00000000060572ca */ /* 0x000fe200000e0000 */
[----:B------:R-:W-:Y:S01]  /*5fc0*/  VIADD R6, R20, 0x20 ;  /* 0x0000002014067836 */ /* 0x000fe20000000000 */
[C---:B--2---:R-:W-:Y:S01]  /*5fd0*/  F2FP.BF16.F32.PACK_AB R15, R24.reuse, R25 ;  /* 0x00000019180f723e */ /* 0x044fe200000010ff */
[----:B------:R-:W-:-:S03]  /*5fe0*/  FMUL.FTZ R9, R24, R26 ;  /* 0x0000001a18097220 */ /* 0x000fc60000410000 */
[----:B------:R-:W-:Y:S01]  /*5ff0*/  R2UR UR30, R6 ;  /* 0x00000000061e72ca */ /* 0x000fe200000e0000 */
[----:B------:R-:W-:Y:S01]  /*6000*/  VIADD R6, R20, 0x120 ;  /* 0x0000012014067836 */ /* 0x000fe20000000000 */
[----:B------:R-:W-:Y:S01]  /*6010*/  STSM.16.M88.2 [R2+0x2e500], R14 ;  /* 0x02e5000e02007844 */ /* 0x000fe20000000100 */
[----:B------:R-:W-:-:S03]  /*6020*/  F2FP.BF16.F32.PACK_AB R9, R9, R222 ;  /* 0x000000de0909723e */ /* 0x000fc600000010ff */
[----:B------:R-:W-:Y:S01]  /*6030*/  R2UR UR38, R6 ;  /* 0x00000000062672ca */ /* 0x000fe200000e0000 */
[----:B------:R1:W-:Y:S06]  /*6040*/  MEMBAR.ALL.CTA ;  /* 0x0000000000007992 */ /* 0x0003ec0000008000 */
[----:B-1----:R-:W1:Y:S01]  /*6050*/  FENCE.VIEW.ASYNC.S ;  /* 0x00000000000073c6 */ /* 0x002e620000000000 */
[----:B------:R-:W-:-:S05]  /*6060*/  VIADD R6, R18, 0x2ed00 ;  /* 0x0002ed0012067836 */ /* 0x000fca0000000000 */
[----:B------:R-:W-:Y:S02]  /*6070*/  SHF.R.U32.HI R6, RZ, 0x4, R6 ;  /* 0x00000004ff067819 */ /* 0x000fe40000011606 */
[----:B------:R-:W-:Y:S02]  /*6080*/  MOV R7, UR30 ;  /* 0x0000001e00077c02 */ /* 0x000fe40008000f00 */
[----:B------:R-:W-:-:S04]  /*6090*/  LOP3.LUT R22, R6, 0x3fff, RZ, 0xc0, !PT ;  /* 0x00003fff06167812 */ /* 0x000fc800078ec0ff */
[----:B------:R-:W-:Y:S01]  /*60a0*/  LOP3.LUT R6, R22, 0x400000, RZ, 0xfc, !PT ;  /* 0x0040000016067812 */ /* 0x000fe200078efcff */
        /* <DEDUP_REMOVED lines=11> */
[----:B--2---:R-:W-:Y:S01]  /*6160*/  VIADD R8, R217, 0x180 ;  /* 0x00000180d9087836 */ /* 0x004fe20000000000 */
[----:B------:R-:W-:Y:S01]  /*6170*/  UMOV UR12, UR14 ;  /* 0x0000000e000c7c82 */ /* 0x000fe20008000000 */
[----:B------:R-:W-:Y:S01]  /*6180*/  VIADD R9, R20, 0x30 ;  /* 0x0000003014097836 */ /* 0x000fe20000000000 */
        /* <DEDUP_REMOVED lines=97> */
[----:B------:R-:W-:-:S06]  /*67a0*/  WARPGROUP.ARRIVE ;  /* 0x00000000000079c5 */ /* 0x000fcc0000000000 */
        /* <DEDUP_REMOVED lines=269> */
.L_x_1319:
        /* <DEDUP_REMOVED lines=112> */
.L_x_1320:
        /* <DEDUP_REMOVED lines=94> */
.L_x_1308:
[----:B------:R-:W-:Y:S05]  /*8560*/  @P0 BRA `(.L_x_1304) ;  /* 0x0000002800400947 */ /* 0x000fea0003800000 */
[----:B------:R-:W2:Y:S01]  /*8570*/  LDL.LU R224, [R1] ;  /* 0x0000000001e07983 */ /* 0x000ea20000300800 */
[----:B------:R-:W3:Y:S01]  /*8580*/  LDC.64 R2, c[0x0][0x878] ;  /* 0x00021e00ff027b82 */ /* 0x000ee20000000a00 */
[----:B------:R-:W-:Y:S01]  /*8590*/  ULDC.64 UR4, c[0x0][0x208] ;  /* 0x0000820000047ab9 */ /* 0x000fe20000000a00 */
[----:B------:R-:W4:Y:S06]  /*85a0*/  S2R R22, SR_TID.X ;  /* 0x0000000000167919 */ /* 0x000f2c0000002100 */
[----:B------:R-:W5:Y:S01]  /*85b0*/  LDC R0, c[0x0][0x850] ;  /* 0x00021400ff007b82 */ /* 0x000f620000000800 */
[----:B------:R-:W5:Y:S01]  /*85c0*/  S2R R7, SR_CTAID.Y ;  /* 0x0000000000077919 */ /* 0x000f620000002600 */
[----:B------:R-:W5:Y:S06]  /*85d0*/  S2R R8, SR_CTAID.X ;  /* 0x0000000000087919 */ /* 0x000f6c0000002500 */
[----:B------:R-:W5:Y:S01]  /*85e0*/  LDC.64 R10, c[0x0][0x818] ;  /* 0x00020600ff0a7b82 */ /* 0x000f620000000a00 */
[----:B---3--:R-:W-:-:S07]  /*85f0*/  ISETP.NE.U32.AND P0, PT, R2, RZ, PT ;  /* 0x000000ff0200720c */ /* 0x008fce0003f05070 */
[----:B------:R-:W3:Y:S01]  /*8600*/  LDC.64 R14, c[0x0][0x840] ;  /* 0x00021000ff0e7b82 */ /* 0x000ee20000000a00 */
[----:B------:R-:W-:-:S07]  /*8610*/  ISETP.NE.AND.EX P0, PT, R3, RZ, PT, P0 ;  /* 0x000000ff0300720c */ /* 0x000fce0003f05300 */
[----:B------:R-:W3:Y:S08]  /*8620*/  LDC.64 R12, c[0x0][0x820] ;  /* 0x00020800ff0c7b82 */ /* 0x000ef00000000a00 */
[----:B------:R-:W2:Y:S08]  /*8630*/  @P0 LDC.64 R2, c[0x0][0x878] ;  /* 0x00021e00ff020b82 */ /* 0x000eb00000000a00 */
[----:B-1----:R-:W1:Y:S08]  /*8640*/  LDC.64 R16, c[0x0][0x848] ;  /* 0x00021200ff107b82 */ /* 0x002e700000000a00 */
[----:B------:R-:W1:Y:S08]  /*8650*/  LDC.64 R18, c[0x0][0x800] ;  /* 0x00020000ff127b82 */ /* 0x000e700000000a00 */
[----:B------:R-:W1:Y:S01]  /*8660*/  LDC.64 R20, c[0x0][0x828] ;  /* 0x00020a00ff147b82 */ /* 0x000e620000000a00 */
[----:B--2---:R-:W-:-:S06]  /*8670*/  @P0 IMAD.WIDE R2, R224, 0x4, R2 ;  /* 0x00000004e0020825 */ /* 0x004fcc00078e0202 */
[----:B------:R2:W3:Y:S01]  /*8680*/  @P0 LDG.E R2, desc[UR4][R2.64] ;  /* 0x0000000402020981 */ /* 0x0004e2000c1e1900 */
[----:B----4-:R-:W-:Y:S01]  /*8690*/  VIADD R23, R22, 0xffffff80 ;  /* 0xffffff8016177836 */ /* 0x010fe20000000000 */
[----:B------:R-:W4:Y:S08]  /*86a0*/  S2UR UR5, SR_CgaCtaId ;  /* 0x00000000000579c3 */ /* 0x000f300000008800 */
[----:B------:R-:W-:Y:S01]  /*86b0*/  BAR.SYNC.DEFER_BLOCKING 0x1, 0x100 ;  /* 0x0044000000007b1d */ /* 0x000fe20000010000 */
[----:B-----5:R-:W-:-:S02]  /*86c0*/  ISETP.NE.AND P1, PT, R0, 0x1, PT ;  /* 0x000000010000780c */ /* 0x020fc40003f25270 */
[----:B------:R-:W-:-:S03]  /*86d0*/  SHF.R.S32.HI R0, RZ, 0x1f, R23 ;  /* 0x0000001fff007819 */ /* 0x000fc60000011417 */
[----:B------:R-:W-:Y:S01]  /*86e0*/  UMOV UR4, 0x400 ;  /* 0x0000040000047882 */ /* 0x000fe20000000000 */
[----:B------:R-:W-:Y:S01]  /*86f0*/  LEA.HI R6, R0, R23, RZ, 0x7 ;  /* 0x0000001700067211 */ /* 0x000fe200078f38ff */
[----:B------:R-:W-:Y:S03]  /*8700*/  BSSY B1, `(.L_x_1322) ;  /* 0x0000054000017945 */ /* 0x000fe60003800000 */
[----:B------:R-:W-:Y:S02]  /*8710*/  LOP3.LUT R0, R6, 0x3fffff80, RZ, 0xc0, !PT ;  /* 0x3fffff8006007812 */ /* 0x000fe400078ec0ff */
[----:B--2---:R-:W-:Y:S01]  /*8720*/  SHF.R.S32.HI R3, RZ, 0x7, R6 ;  /* 0x00000007ff037819 */ /* 0x004fe20000011406 */
[----:B------:R-:W2:Y:S02]  /*8730*/  @P1 LDC R4, c[0x0][0x854] ;  /* 0x00021500ff041b82 */ /* 0x000ea40000000800 */
[----:B------:R-:W-:-:S04]  /*8740*/  IMAD.IADD R0, R23, 0x1, -R0 ;  /* 0x0000000117007824 */ /* 0x000fc800078e0a00 */
[----:B------:R-:W-:Y:S02]  /*8750*/  IMAD R0, R3, 0xa00, R0 ;  /* 0x00000a0003007824 */ /* 0x000fe400078e0200 */
[----:B------:R-:W5:Y:S01]  /*8760*/  @P1 LDC R5, c[0x0][0x858] ;  /* 0x00021600ff051b82 */ /* 0x000f620000000800 */
[----:B----4-:R-:W-:Y:S01]  /*8770*/  ULEA UR4, UR5, UR4, 0x18 ;  /* 0x0000000405047291 */ /* 0x010fe2000f8ec03f */
[----:B------:R-:W-:-:S05]  /*8780*/  IMAD.SHL.U32 R3, R0, 0x4, RZ ;  /* 0x0000000400037824 */ /* 0x000fca00078e00ff */
[----:B------:R-:W-:-:S05]  /*8790*/  LEA R6, R3, UR4, 0x2 ;  /* 0x0000000403067c11 */ /* 0x000fca000f8e10ff */
[----:B------:R4:W-:Y:S01]  /*87a0*/  STS.128 [R6], R56 ;  /* 0x0000003806007388 */ /* 0x0009e20000000c00 */
[----:B--2---:R-:W-:-:S03]  /*87b0*/  @P1 IMAD.HI.U32 R0, R7, R4, RZ ;  /* 0x0000000407001227 */ /* 0x004fc600078e00ff */
[----:B------:R4:W-:Y:S04]  /*87c0*/  STS.128 [R6+0x800], R60 ;  /* 0x0008003c06007388 */ /* 0x0009e80000000c00 */
[----:B------:R4:W-:Y:S01]  /*87d0*/  STS.128 [R6+0x1000], R96 ;  /* 0x0010006006007388 */ /* 0x0009e20000000c00 */
[----:B-----5:R-:W-:Y:S01]  /*87e0*/  @P1 SHF.R.U32.HI R7, RZ, R5, R0 ;  /* 0x00000005ff071219 */ /* 0x020fe20000011600 */
        /* <DEDUP_REMOVED lines=21> */
[----:B--2---:R-:W2:Y:S01]  /*8940*/  FENCE.VIEW.ASYNC.S ;  /* 0x00000000000073c6 */ /* 0x004ea20000000000 */
[----:B---3--:R-:W-:-:S04]  /*8950*/  @P0 IMAD R2, R224, 0x50, R2 ;  /* 0x00000050e0020824 */ /* 0x008fc800078e0202 */
[----:B------:R-:W-:-:S05]  /*8960*/  @P0 IMAD.HI R2, R2, 0x66666667, RZ ;  /* 0x6666666702020827 */ /* 0x000fca00078e02ff */
[----:B------:R-:W-:-:S04]  /*8970*/  @P0 SHF.R.U32.HI R3, RZ, 0x1f, R2 ;  /* 0x0000001fff030819 */ /* 0x000fc80000011602 */
[----:B------:R-:W-:-:S05]  /*8980*/  @P0 LEA.HI.SX32 R3, R2, R3, 0x1b ;  /* 0x0000000302030211 */ /* 0x000fca00078fdaff */
[----:B------:R-:W-:-:S05]  /*8990*/  @P0 IMAD R2, R3, 0x5000, RZ ;  /* 0x0000500003020824 */ /* 0x000fca00078e02ff */
[----:B------:R-:W-:Y:S02]  /*89a0*/  @P0 SHF.R.S32.HI R3, RZ, 0x1f, R2 ;  /* 0x0000001fff030819 */ /* 0x000fe40000011402 */
[----:B------:R-:W-:Y:S01]  /*89b0*/  @!P0 CS2R R2, SRZ ;  /* 0x0000000000028805 */ /* 0x000fe2000001ff00 */
[----:B--2---:R-:W-:Y:S05]  /*89c0*/  BAR.SYNC.DEFER_BLOCKING 0x1, 0x100 ;  /* 0x0044000000007b1d */ /* 0x004fea0000010000 */
        /* <DEDUP_REMOVED lines=14> */
[----:B-1----:R-:W-:-:S02]  /*8ab0*/  IMAD R8, R9, R16, RZ ;  /* 0x0000001009087224 */ /* 0x002fc400078e02ff */
        /* <DEDUP_REMOVED lines=17> */
.L_x_1324:
[----:B------:R-:W-:Y:S01]  /*8bd0*/  @P0 ELECT P1, URZ, PT ;  /* 0x00000000003f082f */ /* 0x000fe20003820000 */
[----:B------:R1:W-:-:S12]  /*8be0*/  UBLKRED.G.S.ADD.F32.RN [UR6], [UR4], UR5, desc[UR8] ;  /* 0x00000806040073bb */ /* 0x0003d800080a1405 */
[----:B------:R-:W-:Y:S02]  /*8bf0*/  @P1 PLOP3.LUT P0, PT, P1, PT, PT, 0x8, 0x0 ;  /* 0x000000000000181c */ /* 0x000fe40000f0e170 */
[----:B------:R-:W-:-:S11]  /*8c00*/  PLOP3.LUT P1, PT, PT, PT, PT, 0x8, 0x0 ;  /* 0x000000000000781c */ /* 0x000fd60003f2e170 */
[----:B-1----:R-:W-:Y:S05]  /*8c10*/  @P0 BRA.U.ANY `(.L_x_1324) ;  /* 0xfffffffd00ec0947 */ /* 0x002fea000393ffff */
[----:B------:R0:W-:Y:S01]  /*8c20*/  UTMACMDFLUSH ;  /* 0x00000000000079b7 */ /* 0x0001e20000000000 */
[----:B------:R-:W-:-:S04]  /*8c30*/  DEPBAR.LE SB0, 0x0 ;  /* 0x000080000000791a */ /* 0x000fc80000000000 */
.L_x_1323:
[----:B------:R-:W-:Y:S05]  /*8c40*/  BSYNC B1 ;  /* 0x0000000000017941 */ /* 0x000fea0003800000 */
.L_x_1322:
        /* <DEDUP_REMOVED lines=32> */
.L_x_1325:
        /* <DEDUP_REMOVED lines=8> */
.L_x_1299:
        /* <DEDUP_REMOVED lines=17> */
.L_x_1326:
        /* <DEDUP_REMOVED lines=11> */
.L_x_1328:
[----:B------:R-:W3:Y:S02]  /*9090*/  LDC R0, c[0x0][0x8c4] ;  /* 0x00023100ff007b82 */ /* 0x000ee40000000800 */
.L_x_1327:
        /* <DEDUP_REMOVED lines=48> */
.L_x_1330:
        /* <DEDUP_REMOVED lines=40> */
.L_x_1346:
        /* <DEDUP_REMOVED lines=14> */
.L_x_1332:
        /* <DEDUP_REMOVED lines=147> */
.L_x_1338:
[----:B------:R-:W-:-:S04]  /*a030*/  SHF.L.U32 R9, R14, 0x1f, RZ ;  /* 0x0000001f0e097819 */ /* 0x000fc800000006ff */
[----:B-1----:R-:W1:Y:S02]  /*a040*/  SYNCS.PHASECHK.TRANS64.TRYWAIT P1, [R0+URZ+0x31838], R9 ;  /* 0x03183809000075a7 */ /* 0x002e64000802017f */
[----:B-12--5:R-:W-:Y:S05]  /*a050*/  @!P1 BRA `(.L_x_1334) ;  /* 0x0000000c00dc9947 */ /* 0x026fea0003800000 */
.L_x_1347:
[----:B------:R-:W-:Y:S05]  /*a060*/  @P0 BRA `(.L_x_1335) ;  /* 0x0000000000140947 */ /* 0x000fea0003800000 */
[----:B------:R-:W-:Y:S01]  /*a070*/  ISETP.NE.AND P1, PT, R12, RZ, PT ;  /* 0x000000ff0c00720c */ /* 0x000fe20003f25270 */
[----:B-1----:R-:W-:-:S04]  /*a080*/  IMAD.MOV.U32 R9, RZ, RZ, 0x8100 ;  /* 0x00008100ff097424 */ /* 0x002fc800078e00ff */
[----:B------:R2:W-:Y:S08]  /*a090*/  SYNCS.ARRIVE.TRANS64 RZ, [R0+URZ+0x31830], R9 ;  /* 0x0318300900ff79a7 */ /* 0x0005f0000800003f */
[----:B------:R-:W-:Y:S05]  /*a0a0*/  @!P1 BRA `(.L_x_1335) ;  /* 0x0000000000049947 */ /* 0x000fea0003800000 */
[----:B------:R-:W-:Y:S01]  /*a0b0*/  BPT.TRAP 0x1 ;  /* 0x000000040000795c */ /* 0x000fe20000300000 */
.L_x_1335:
[----:B------:R3:W-:Y:S02]  /*a0c0*/  STL.64 [R1+0x8], R2 ;  /* 0x0000080201007387 */ /* 0x0007e40000100a00 */
[----:B---3--:R-:W1:Y:S02]  /*a0d0*/  LDC.64 R2, c[0x0][0x198] ;  /* 0x00006600ff027b82 */ /* 0x008e640000000a00 */
[----:B-12---:R-:W-:-:S05]  /*a0e0*/  IMAD.MOV.U32 R9, RZ, RZ, R2 ;  /* 0x000000ffff097224 */ /* 0x006fca00078e0002 */
[----:B------:R-:W-:-:S04]  /*a0f0*/  IADD3 R11, P1, R9, 0x1f0, RZ ;  /* 0x000001f0090b7810 */ /* 0x000fc80007f3e0ff */
[----:B------:R-:W-:Y:S01]  /*a100*/  R2UR UR6, R11 ;  /* 0x000000000b0672ca */ /* 0x000fe200000e0000 */
[----:B------:R-:W-:Y:S02]  /*a110*/  IMAD.MOV.U32 R11, RZ, RZ, R3 ;  /* 0x000000ffff0b7224 */ /* 0x000fe400078e0003 */
[----:B------:R1:W5:Y:S01]  /*a120*/  LDL.LU.64 R2, [R1+0x8] ;  /* 0x0000080001027983 */ /* 0x0003620000300a00 */
        /* <DEDUP_REMOVED lines=47> */
.L_x_1349:
[----:B------:R-:W-:Y:S01]  /*a420*/  LOP3.LUT R14, R14, 0x1, RZ, 0x3c, !PT ;  /* 0x000000010e0e7812 */ /* 0x000fe200078e3cff */
[----:B------:R-:W-:Y:S06]  /*a430*/  @P2 BRA `(.L_x_1337) ;  /* 0x0000000000142947 */ /* 0x000fec0003800000 */
[----:B------:R-:W-:Y:S01]  /*a440*/  ISETP.NE.AND P1, PT, R12, RZ, PT ;  /* 0x000000ff0c00720c */ /* 0x000fe20003f25270 */
[----:B-1----:R-:W-:-:S04]  /*a450*/  IMAD.MOV.U32 R20, RZ, RZ, 0x8100 ;  /* 0x00008100ff147424 */ /* 0x002fc800078e00ff */
[----:B------:R2:W-:Y:S08]  /*a460*/  SYNCS.ARRIVE.TRANS64 RZ, [R19+URZ+0x31810], R20 ;  /* 0x0318101413ff79a7 */ /* 0x0005f0000800003f */
[----:B------:R-:W-:Y:S05]  /*a470*/  @!P1 BRA `(.L_x_1337) ;  /* 0x0000000000049947 */ /* 0x000fea0003800000 */
[----:B------:R-:W-:Y:S01]  /*a480*/  BPT.TRAP 0x1 ;  /* 0x000000040000795c */ /* 0x000fe20000300000 */
.L_x_1337:
        /* <DEDUP_REMOVED lines=54> */
.L_x_1333:
        /* <DEDUP_REMOVED lines=14> */
.L_x_1350:
        /* <DEDUP_REMOVED lines=8> */
.L_x_1340:
        /* <DEDUP_REMOVED lines=51> */
.L_x_1329:
[----:B------:R-:W-:Y:S05]  /*ac80*/  WARPSYNC.ALL ;  /* 0x0000000000007948 */ /* 0x000fea0003800000 */
[----:B------:R-:W-:-:S13]  /*ac90*/  ELECT P0, URZ, PT ;  /* 0x00000000003f782f */ /* 0x000fda0003800000 */
[----:B------:R-:W-:Y:S05]  /*aca0*/  @!P0 BRA `(.L_x_1304) ;  /* 0x0000000000708947 */ /* 0x000fea0003800000 */
[----:B------:R-:W-:-:S04]  /*acb0*/  LOP3.LUT R21, R21, 0x2, RZ, 0xfc, !PT ;  /* 0x0000000215157812 */ /* 0x000fc800078efcff */
[----:B------:R-:W-:-:S13]  /*acc0*/  ISETP.NE.AND P1, PT, R21, 0x3, PT ;  /* 0x000000031500780c */ /* 0x000fda0003f25270 */
[----:B------:R-:W-:Y:S05]  /*acd0*/  @!P1 BRA `(.L_x_1341) ;  /* 0x0000000000049947 */ /* 0x000fea0003800000 */
[----:B--2---:R-:W-:Y:S01]  /*ace0*/  BPT.TRAP 0x1 ;  /* 0x000000040000795c */ /* 0x004fe20000300000 */
.L_x_1341:
        /* <DEDUP_REMOVED lines=8> */
.L_x_1351:
        /* <DEDUP_REMOVED lines=9> */
.L_x_1352:
[----:B------:R-:W-:Y:S05]  /*ae00*/  @!P1 BRA `(.L_x_1344) ;  /* 0x0000000000049947 */ /* 0x000fea0003800000 */
[----:B--2---:R-:W-:Y:S01]  /*ae10*/  BPT.TRAP 0x1 ;  /* 0x000000040000795c */ /* 0x004fe20000300000 */
.L_x_1344:
[----:B------:R-:W-:-:S07]  /*ae20*/  SHF.L.U32 R4, R4, 0x1f, RZ ;  /* 0x0000001f04047819 */ /* 0x000fce00000006ff */
.L_x_1345:
[----:B---3--:R3:W4:Y:S02]  /*ae30*/  SYNCS.PHASECHK.TRANS64.TRYWAIT P0, [R7+URZ+0x31838], R4 ;  /* 0x03183804070075a7 */ /* 0x008724000800017f */
[----:B----4-:R-:W-:Y:S05]  /*ae40*/  @!P0 NANOSLEEP.SYNCS 0x989680 ;  /* 0x009896800000895d */ /* 0x010fea0003900000 */
[----:B------:R-:W4:Y:S02]  /*ae50*/  @!P0 SYNCS.PHASECHK.TRANS64 P0, [R7+URZ+0x31838], R4 ;  /* 0x03183804070085a7 */ /* 0x000f24000800007f */
[----:B----4-:R-:W-:Y:S05]  /*ae60*/  @!P0 BRA `(.L_x_1345) ;  /* 0xfffffffc00f08947 */ /* 0x010fea000383ffff */
.L_x_1304:
[----:B--2---:R-:W-:Y:S05]  /*ae70*/  BSYNC B0 ;  /* 0x0000000000007941 */ /* 0x004fea0003800000 */
.L_x_1298:
[----:B------:R-:W-:Y:S05]  /*ae80*/  EXIT ;  /* 0x000000000000794d */ /* 0x000fea0003800000 */
.L_x_1310:
[----:B-1----:R1:W2:Y:S02]  /*ae90*/  SYNCS.PHASECHK.TRANS64.TRYWAIT P0, [R18+URZ+0x31800], R13 ;  /* 0x0318000d120075a7 */ /* 0x0022a4000800017f */
[----:B--2---:R-:W-:Y:S05]  /*aea0*/  @!P0 NANOSLEEP.SYNCS 0x989680 ;  /* 0x009896800000895d */ /* 0x004fea0003900000 */
[----:B------:R-:W2:Y:S02]  /*aeb0*/  @!P0 SYNCS.PHASECHK.TRANS64 P0, [R18+URZ+0x31800], R13 ;  /* 0x0318000d120085a7 */ /* 0x000ea4000800007f */
[----:B--2---:R-:W-:Y:S05]  /*aec0*/  @!P0 BRA `(.L_x_1310) ;  /* 0xfffffffc00f08947 */ /* 0x004fea000383ffff */
[----:B------:R-:W-:Y:S05]  /*aed0*/  BRA `(.L_x_1309) ;  /* 0xffffff6000847947 */ /* 0x000fea000383ffff */
.L_x_1314:
[----:B--2---:R2:W3:Y:S02]  /*aee0*/  SYNCS.PHASECHK.TRANS64.TRYWAIT P1, [R17+URZ+0x31810], R8 ;  /* 0x03181008110075a7 */ /* 0x0044e4000802017f */
[----:B---3--:R-:W-:Y:S05]  /*aef0*/  @!P1 NANOSLEEP.SYNCS 0x989680 ;  /* 0x009896800000995d */ /* 0x008fea0003900000 */
[----:B------:R-:W3:Y:S02]  /*af00*/  @!P1 SYNCS.PHASECHK.TRANS64 P1, [R17+URZ+0x31810], R8 ;  /* 0x03181008110095a7 */ /* 0x000ee4000802007f */
[----:B---3--:R-:W-:Y:S05]  /*af10*/  @!P1 BRA `(.L_x_1314) ;  /* 0xfffffffc00f09947 */ /* 0x008fea000383ffff */
[----:B------:R-:W-:Y:S05]  /*af20*/  BRA `(.L_x_1313) ;  /* 0xffffff6800f87947 */ /* 0x000fea000383ffff */
.L_x_1318:
[----:B----4-:R4:W1:Y:S02]  /*af30*/  SYNCS.PHASECHK.TRANS64.TRYWAIT P1, [R18+URZ+0x31830], R9 ;  /* 0x03183009120075a7 */ /* 0x010864000802017f */
[----:B-1----:R-:W-:Y:S05]  /*af40*/  @!P1 NANOSLEEP.SYNCS 0x989680 ;  /* 0x009896800000995d */ /* 0x002fea0003900000 */
[----:B------:R-:W1:Y:S02]  /*af50*/  @!P1 SYNCS.PHASECHK.TRANS64 P1, [R18+URZ+0x31830], R9 ;  /* 0x03183009120095a7 */ /* 0x000e64000802007f */
[----:B-1----:R-:W-:Y:S05]  /*af60*/  @!P1 BRA `(.L_x_1318) ;  /* 0xfffffffc00f09947 */ /* 0x002fea000383ffff */
[----:B------:R-:W-:Y:S05]  /*af70*/  BRA `(.L_x_1317) ;  /* 0xffffff8400f87947 */ /* 0x000fea000383ffff */
.L_x_1331:
[----:B-1----:R1:W2:Y:S02]  /*af80*/  SYNCS.PHASECHK.TRANS64.TRYWAIT P0, [R0+URZ+0x31820], R5 ;  /* 0x03182005000075a7 */ /* 0x0022a4000800017f */
[----:B--2---:R-:W-:Y:S05]  /*af90*/  @!P0 NANOSLEEP.SYNCS 0x989680 ;  /* 0x009896800000895d */ /* 0x004fea0003900000 */
[----:B------:R-:W2:Y:S02]  /*afa0*/  @!P0 SYNCS.PHASECHK.TRANS64 P0, [R0+URZ+0x31820], R5 ;  /* 0x03182005000085a7 */ /* 0x000ea4000800007f */
[----:B--2---:R-:W-:Y:S05]  /*afb0*/  @!P0 BRA `(.L_x_1331) ;  /* 0xfffffffc00f08947 */ /* 0x004fea000383ffff */
[----:B------:R-:W-:Y:S05]  /*afc0*/  BRA `(.L_x_1346) ;  /* 0xffffffe400947947 */ /* 0x000fea000383ffff */
.L_x_1334:
[----:B-1----:R1:W2:Y:S02]  /*afd0*/  SYNCS.PHASECHK.TRANS64.TRYWAIT P1, [R0+URZ+0x31838], R9 ;  /* 0x03183809000075a7 */ /* 0x0022a4000802017f */
[----:B--2---:R-:W-:Y:S05]  /*afe0*/  @!P1 NANOSLEEP.SYNCS 0x989680 ;  /* 0x009896800000995d */ /* 0x004fea0003900000 */
[----:B------:R-:W2:Y:S02]  /*aff0*/  @!P1 SYNCS.PHASECHK.TRANS64 P1, [R0+URZ+0x31838], R9 ;  /* 0x03183809000095a7 */ /* 0x000ea4000802007f */
[----:B--2---:R-:W-:Y:S05]  /*b000*/  @!P1 BRA `(.L_x_1334) ;  /* 0xfffffffc00f09947 */ /* 0x004fea000383ffff */
[----:B------:R-:W-:Y:S05]  /*b010*/  BRA `(.L_x_1347) ;  /* 0xfffffff000107947 */ /* 0x000fea000383ffff */
.L_x_1336:
[----:B------:R-:W-:-:S07]  /*b020*/  SHF.L.U32 R20, R6, 0x1f, RZ ;  /* 0x0000001f06147819 */ /* 0x000fce00000006ff */
.L_x_1348:
[----:B-1----:R1:W2:Y:S02]  /*b030*/  SYNCS.PHASECHK.TRANS64.TRYWAIT P1, [R19+URZ+0x31820], R20 ;  /* 0x03182014130075a7 */ /* 0x0022a4000802017f */
[----:B--2---:R-:W-:Y:S05]  /*b040*/  @!P1 NANOSLEEP.SYNCS 0x989680 ;  /* 0x009896800000995d */ /* 0x004fea0003900000 */
[----:B------:R-:W2:Y:S02]  /*b050*/  @!P1 SYNCS.PHASECHK.TRANS64 P1, [R19+URZ+0x31820], R20 ;  /* 0x03182014130095a7 */ /* 0x000ea4000802007f */
[----:B--2---:R-:W-:Y:S05]  /*b060*/  @!P1 BRA `(.L_x_1348) ;  /* 0xfffffffc00f09947 */ /* 0x004fea000383ffff */
[----:B------:R-:W-:Y:S05]  /*b070*/  BRA `(.L_x_1349) ;  /* 0xfffffff000e87947 */ /* 0x000fea000383ffff */
.L_x_1339:
[----:B-1----:R1:W2:Y:S02]  /*b080*/  SYNCS.PHASECHK.TRANS64.TRYWAIT P1, [R0+URZ+0x31838], R7 ;  /* 0x03183807000075a7 */ /* 0x0022a4000802017f */
[----:B--2---:R-:W-:Y:S05]  /*b090*/  @!P1 NANOSLEEP.SYNCS 0x989680 ;  /* 0x009896800000995d */ /* 0x004fea0003900000 */
[----:B------:R-:W2:Y:S02]  /*b0a0*/  @!P1 SYNCS.PHASECHK.TRANS64 P1, [R0+URZ+0x31838], R7 ;  /* 0x03183807000095a7 */ /* 0x000ea4000802007f */
[----:B--2---:R-:W-:Y:S05]  /*b0b0*/  @!P1 BRA `(.L_x_1339) ;  /* 0xfffffffc00f09947 */ /* 0x004fea000383ffff */
[----:B------:R-:W-:Y:S05]  /*b0c0*/  BRA `(.L_x_1350) ;  /* 0xfffffff800007947 */ /* 0x000fea000383ffff */
.L_x_1342:
[----:B-1----:R1:W3:Y:S02]  /*b0d0*/  SYNCS.PHASECHK.TRANS64.TRYWAIT P0, [R6+URZ], R3 ;  /* 0x00000003060075a7 */ /* 0x0022e4000800017f */
[----:B---3--:R-:W-:Y:S05]  /*b0e0*/  @!P0 NANOSLEEP.SYNCS 0x989680 ;  /* 0x009896800000895d */ /* 0x008fea0003900000 */
[----:B------:R-:W3:Y:S02]  /*b0f0*/  @!P0 SYNCS.PHASECHK.TRANS64 P0, [R6+URZ], R3 ;  /* 0x00000003060085a7 */ /* 0x000ee4000800007f */
[----:B---3--:R-:W-:Y:S05]  /*b100*/  @!P0 BRA `(.L_x_1342) ;  /* 0xfffffffc00f08947 */ /* 0x008fea000383ffff */
[----:B------:R-:W-:Y:S05]  /*b110*/  BRA `(.L_x_1351) ;  /* 0xfffffffc00147947 */ /* 0x000fea000383ffff */
.L_x_1343:
[----:B-1----:R1:W3:Y:S02]  /*b120*/  SYNCS.PHASECHK.TRANS64.TRYWAIT P0, [R5+URZ], R0 ;  /* 0x00000000050075a7 */ /* 0x0022e4000800017f */
[----:B---3--:R-:W-:Y:S05]  /*b130*/  @!P0 NANOSLEEP.SYNCS 0x989680 ;  /* 0x009896800000895d */ /* 0x008fea0003900000 */
[----:B------:R-:W3:Y:S02]  /*b140*/  @!P0 SYNCS.PHASECHK.TRANS64 P0, [R5+URZ], R0 ;  /* 0x00000000050085a7 */ /* 0x000ee4000800007f */
[----:B---3--:R-:W-:Y:S05]  /*b150*/  @!P0 BRA `(.L_x_1343) ;  /* 0xfffffffc00f08947 */ /* 0x008fea000383ffff */
[----:B------:R-:W-:Y:S05]  /*b160*/  BRA `(.L_x_1352) ;  /* 0xfffffffc00247947 */ /* 0x000fea000383ffff */
.L_x_1353:
        /* <DEDUP_REMOVED lines=9> */
.L_x_2212:


//--------------------- .text._ZN7cutlass13device_kernelIN5flash11enable_sm90INS1_16FlashAttnBwdSm90INS1_25CollectiveMainloopBwdSm90ILi2ELi1ELi1EN4cute5tupleIJNS5_1CILi1EEES8_S8_EEENS6_IJNS7_ILi64EEENS7_ILi80EEENS7_ILi256EEEEEENS_10bfloat16_tEfNS_4arch4Sm90ELb0ELb1ELb0ELb0ELb0ELb0ELb1ELb1ELi2ELi1ELi1ELi1ELb0EEENS1_21CollectiveEpilogueBwdISD_SE_SG_Li256ELb0ELb1ELi2EEENS1_19SingleTileSchedulerILb0ELb0ELb0ELi80EEEEEEEEEvNT_6ParamsE --------------------------
	.section	.text._ZN7cutlass13device_kernelIN5flash11enable_sm90INS1_16FlashAttnBwdSm90INS1_25CollectiveMainloopBwdSm90ILi2ELi1ELi1EN4cute5tupleIJNS5_1CILi1EEES8_S8_EEENS6_IJNS7_ILi64EEENS7_ILi80EEENS7_ILi256EEEEEENS_10bfloat16_tEfNS_4arch4Sm90ELb0ELb1ELb0ELb0ELb0ELb0ELb1ELb1ELi2ELi1ELi1ELi1ELb0EEENS1_21CollectiveEpilogueBwdISD_SE_SG_Li256ELb0ELb1ELi2EEENS1_19SingleTileSchedulerILb0ELb0ELb0ELi80EEEEEEEEEvNT_6ParamsE,"ax",@progbits
	.align	128
.text._ZN7cutlass13device_kernelIN5flash11enable_sm90INS1_16FlashAttnBwdSm90INS1_25CollectiveMainloopBwdSm90ILi2ELi1ELi1EN4cute5tupleIJNS5_1CILi1EEES8_S8_EEENS6_IJNS7_ILi64EEENS7_ILi80EEENS7_ILi256EEEEEENS_10bfloat16_tEfNS_4arch4Sm90ELb0ELb1ELb0ELb0ELb0ELb0ELb1ELb1ELi2ELi1ELi1ELi1ELb0EEENS1_21CollectiveEpilogueBwdISD_SE_SG_Li256ELb0ELb1ELi2EEENS1_19SingleTileSchedulerILb0ELb0ELb0ELi80EEEEEEEEEvNT_6ParamsE:
        .type           _ZN7cutlass13device_kernelIN5flash11enable_sm90INS1_16FlashAttnBwdSm90INS1_25CollectiveMainloopBwdSm90ILi2ELi1ELi1EN4cute5tupleIJNS5_1CILi1EEES8_S8_EEENS6_IJNS7_ILi64EEENS7_ILi80EEENS7_ILi256EEEEEENS_10bfloat16_tEfNS_4arch4Sm90ELb0ELb1ELb0ELb0ELb0ELb0ELb1ELb1ELi2ELi1ELi1ELi1ELb0EEENS1_21CollectiveEpilogueBwdISD_SE_SG_Li256ELb0ELb1ELi2EEENS1_19SingleTileSchedulerILb0ELb0ELb0ELi80EEEEEEEEEvNT_6ParamsE,@function
        .size           _ZN7cutlass13device_kernelIN5flash11enable_sm90INS1_16FlashAttnBwdSm90INS1_25CollectiveMainloopBwdSm90ILi2ELi1ELi1EN4cute5tupleIJNS5_1CILi1EEES8_S8_EEENS6_IJNS7_ILi64EEENS7_ILi80EEENS7_ILi256EEEEEENS_10bfloat16_tEfNS_4arch4Sm90ELb0ELb1ELb0ELb0ELb0ELb0ELb1ELb1ELi2ELi1ELi1ELi1ELb0EEENS1_21CollectiveEpilogueBwdISD_SE_SG_Li256ELb0ELb1ELi2EEENS1_19SingleTileSchedulerILb0ELb0ELb0ELi80EEEEEEEEEvNT_6ParamsE,(.L_x_2213 - _ZN7cutlass13device_kernelIN5flash11enable_sm90INS1_16FlashAttnBwdSm90INS1_25CollectiveMainloopBwdSm90ILi2ELi1ELi1EN4cute5tupleIJNS5_1CILi1EEES8_S8_EEENS6_IJNS7_ILi64EEENS7_ILi80EEENS7_ILi256EEEEEENS_10bfloat16_tEfNS_4arch4Sm90ELb0ELb1ELb0ELb0ELb0ELb0ELb1ELb1ELi2ELi1ELi1ELi1ELb0EEENS1_21CollectiveEpilogueBwdISD_SE_SG_Li256ELb0ELb1ELi2EEENS1_19SingleTileSchedulerILb0ELb0ELb0ELi80EEEEEEEEEvNT_6ParamsE)
        .other          _ZN7cutlass13device_kernelIN5flash11enable_sm90INS1_16FlashAttnBwdSm90INS1_25CollectiveMainloopBwdSm90ILi2ELi1ELi1EN4cute5tupleIJNS5_1CILi1EEES8_S8_EEENS6_IJNS7_ILi64EEENS7_ILi80EEENS7_ILi256EEEEEENS_10bfloat16_tEfNS_4arch4Sm90ELb0ELb1ELb0ELb0ELb0ELb0ELb1ELb1ELi2ELi1ELi1ELi1ELb0EEENS1_21CollectiveEpilogueBwdISD_SE_SG_Li256ELb0ELb1ELi2EEENS1_19SingleTileSchedulerILb0ELb0ELb0ELi80EEEEEEEEEvNT_6ParamsE,@"STO_CUDA_ENTRY STV_DEFAULT"
_ZN7cutlass13device_kernelIN5flash11enable_sm90INS1_16FlashAttnBwdSm90INS1_25CollectiveMainloopBwdSm90ILi2ELi1ELi1EN4cute5tupleIJNS5_1CILi1EEES8_S8_EEENS6_IJNS7_ILi64EEENS7_ILi80EEENS7_ILi256EEEEEENS_10bfloat16_tEfNS_4arch4Sm90ELb0ELb1ELb0ELb0ELb0ELb0ELb1ELb1ELi2ELi1ELi1ELi1ELb0EEENS1_21CollectiveEpilogueBwdISD_SE_SG_Li256ELb0ELb1ELi2EEENS1_19SingleTileSchedulerILb0ELb0ELb0ELi80EEEEEEEEEvNT_6ParamsE:
        /* <DEDUP_REMOVED lines=30> */
.L_x_1355:
[----:B------:R-:W-:Y:S05]  /*01e0*/  BSYNC B0 ;  /* 0x0000000000007941 */ /* 0x000fea0003800000 */
.L_x_1354:
        /* <DEDUP_REMOVED lines=39> */
.L_x_1356:
        /* <DEDUP_REMOVED lines=20> */
.L_x_1357:
[----:B------:R-:W-:Y:S01]  /*05a0*/  PLOP3.LUT P0, PT, PT, PT, UP0, 0x80, 0x0 ;  /* 0x000000000000781c */ /* 0x000fe20003f0f008 */
[----:B------:R-:W-:Y:S01]  /*05b0*/  NOP ;  /* 0x0000000000007918 */ /* 0x000fe20000000000 */
[----:B------:R-:W-:Y:S01]  /*05c0*/  LOP3.LUT R0, R21, 0x7f, RZ, 0xc0, !PT ;  /* 0x0000007f15007812 */ /* 0x000fe200078ec0ff */
[----:B-1234-:R-:W-:Y:S10]  /*05d0*/  BAR.SYNC.DEFER_BLOCKING 0x0 ;  /* 0x0000000000007b1d */ /* 0x01eff40000010000 */
[----:B------:R-:W-:Y:S05]  /*05e0*/  @!P0 BRA `(.L_x_1358) ;  /* 0x000000cc00a48947 */ /* 0x000fea0003800000 */
.L_x_1359:
        /* <DEDUP_REMOVED lines=110> */
.L_x_1360:
        /* <DEDUP_REMOVED lines=23> */
.L_x_1362:
        /* <DEDUP_REMOVED lines=141> */
.L_x_1382:
[----:B------:R-:W-:-:S13]  /*1710*/  R2UR UR4, R236 ;  /* 0x00000000ec0472ca */ /* 0x000fda00000e0000 */
[----:B------:R-:W-:-:S06]  /*1720*/  UISETP.NE.AND UP2, UPT, UR4, 0x3, UPT ;  /* 0x000000030400788c */ /* 0x000fcc000bf45270 */
[----:B------:R-:W-:-:S13]  /*1730*/  PLOP3.LUT P0, PT, PT, PT, UP2, 0x40, 0x0 ;  /* 0x000000000000781c */ /* 0x000fda0003f0e828 */
[----:B-1----:R-:W-:Y:S05]  /*1740*/  @P0 BRA `(.L_x_1364) ;  /* 0x0000000000040947 */ /* 0x002fea0003800000 */
[----:B------:R-:W-:Y:S01]  /*1750*/  BPT.TRAP 0x1 ;  /* 0x000000040000795c */ /* 0x000fe20000300000 */
.L_x_1364:
[----:B------:R-:W-:Y:S01]  /*1760*/  PLOP3.LUT P1, PT, PT, PT, UP2, 0x40, 0x0 ;  /* 0x000000000000781c */ /* 0x000fe20003f2e828 */
[----:B------:R-:W-:Y:S01]  /*1770*/  IMAD R16, R2, 0x8, R17 ;  /* 0x0000000802107824 */ /* 0x000fe200078e0211 */
[----:B------:R-:W-:-:S04]  /*1780*/  SHF.L.U32 R9, R19, 0x1f, RZ ;  /* 0x0000001f13097819 */ /* 0x000fc800000006ff */
[----:B------:R1:W2:Y:S07]  /*1790*/  SYNCS.PHASECHK.TRANS64.TRYWAIT P0, [R16+URZ+0x31810], R9 ;  /* 0x03181009100075a7 */ /* 0x0002ae000800017f */
[----:B------:R-:W-:Y:S05]  /*17a0*/  @P1 BRA `(.L_x_1365) ;  /* 0x0000000000041947 */ /* 0x000fea0003800000 */
[----:B------:R-:W-:Y:S01]  /*17b0*/  BPT.TRAP 0x1 ;  /* 0x000000040000795c */ /* 0x000fe20000300000 */
.L_x_1365:
        /* <DEDUP_REMOVED lines=12> */
.L_x_1366:
        /* <DEDUP_REMOVED lines=597> */
.L_x_1368:
[----:B------:R-:W-:Y:S02]  /*3dd0*/  R2UR UR4, R228 ;  /* 0x00000000e40472ca */ /* 0x000fe400000e0000 */
[----:B------:R-:W-:-:S11]  /*3de0*/  PLOP3.LUT P1, PT, PT, PT, UP2, 0x40, 0x0 ;  /* 0x000000000000781c */ /* 0x000fd60003f2e828 */
[----:B------:R-:W-:-:S05]  /*3df0*/  IMAD.U32 R10, RZ, RZ, UR4 ;  /* 0x00000004ff0a7e24 */ /* 0x000fca000f8e00ff */
[----:B------:R-:W-:-:S04]  /*3e00*/  SHF.L.U32 R10, R10, 0x1f, RZ ;  /* 0x0000001f0a0a7819 */ /* 0x000fc800000006ff */
[----:B------:R4:W1:Y:S01]  /*3e10*/  SYNCS.PHASECHK.TRANS64.TRYWAIT P0, [R17+URZ+0x31830], R10 ;  /* 0x0318300a110075a7 */ /* 0x000862000800017f */
[----:B------:R-:W-:Y:S05]  /*3e20*/  @P1 BRA `(.L_x_1369) ;  /* 0x0000000000041947 */ /* 0x000fea0003800000 */
[----:B------:R-:W-:Y:S01]  /*3e30*/  BPT.TRAP 0x1 ;  /* 0x000000040000795c */ /* 0x000fe20000300000 */
.L_x_1369:
        /* <DEDUP_REMOVED lines=11> */
.L_x_1370:
[----:B------:R-:W-:Y:S01]  /*3ef0*/  R2UR UR4, R7 ;  /* 0x00000000070472ca */ /* 0x000fe200000e0000 */
[----:B------:R-:W-:Y:S01]  /*3f00*/  WARPGROUP.ARRIVE ;  /* 0x00000000000079c5 */ /* 0x000fe20000000000 */
[C---:B------:R-:W-:Y:S01]  /*3f10*/  R2UR UR6, R5.reuse ;  /* 0x00000000050672ca */ /* 0x040fe200000e0000 */
[----:B------:R-:W-:Y:S01]  /*3f20*/  UMOV UR5, 0x40000040 ;  /* 0x4000004000057882 */ /* 0x000fe20000000000 */
[----:B------:R-:W-:Y:S01]  /*3f30*/  UMOV UR7, 0x40000000 ;  /* 0x4000000000077882 */ /* 0x000fe20000000000 */
[C---:B------:R-:W-:Y:S02]  /*3f40*/  VIADD R9, R5.reuse, 0x80 ;  /* 0x0000008005097836 */ /* 0x040fe40000000000 */
[----:B----4-:R-:W-:Y:S02]  /*3f50*/  VIADD R10, R5, 0x100 ;  /* 0x00000100050a7836 */ /* 0x010fe40000000000 */
[----:B------:R-:W-:Y:S01]  /*3f60*/  IMAD R15, R3, 0x40, R18 ;  /* 0x00000040030f7824 */ /* 0x000fe200078e0212 */
[----:B------:R-:W-:Y:S01]  /*3f70*/  R2UR UR8, R9 ;  /* 0x00000000090872ca */ /* 0x000fe200000e0000 */
[C---:B------:R-:W-:Y:S01]  /*3f80*/  VIADD R9, R5.reuse, 0x180 ;  /* 0x0000018005097836 */ /* 0x040fe20000000000 */
[----:B------:R-:W-:Y:S01]  /*3f90*/  R2UR UR9, R10 ;  /* 0x000000000a0972ca */ /* 0x000fe200000e0000 */
[----:B------:R-:W-:-:S02]  /*3fa0*/  VIADD R10, R5, 0x200 ;  /* 0x00000200050a7836 */ /* 0x000fc40000000000 */
[----:B------:R-:W-:Y:S01]  /*3fb0*/  HGMMA.64x8x16.F32.BF16 R44, gdesc[UR4], RZ, !UPT, gsb0 ;  /* 0x00000000042c79f0 */ /* 0x000fe2000c0018ff */
[----:B------:R-:W-:Y:S01]  /*3fc0*/  UMOV UR7, 0x40000000 ;  /* 0x4000000000077882 */ /* 0x000fe20000000000 */
[----:B------:R-:W-:Y:S01]  /*3fd0*/  R2UR UR10, R9 ;  /* 0x00000000090a72ca */ /* 0x000fe200000e0000 */
[----:B------:R-:W-:Y:S01]  /*3fe0*/  VIADD R9, R5, 0x2 ;  /* 0x0000000205097836 */ /* 0x000fe20000000000 */
[----:B------:R-:W-:-:S04]  /*3ff0*/  R2UR UR11, R10 ;  /* 0x000000000a0b72ca */ /* 0x000fc800000e0000 */
        /* <DEDUP_REMOVED lines=583> */
[----:B------:R-:W-:Y:S05]  /*6470*/  @P0 BRA `(.L_x_1372) ;  /* 0x0000000000640947 */ /* 0x000fea0003800000 */
        /* <DEDUP_REMOVED lines=15> */
.L_x_1374:
[----:B------:R-:W-:-:S06]  /*6570*/  UISETP.NE.AND UP0, UPT, UR6, 0x1, UPT ;  /* 0x000000010600788c */ /* 0x000fcc000bf05270 */
[----:B------:R-:W-:-:S05]  /*6580*/  PLOP3.LUT P0, PT, PT, PT, UP0, 0x80, 0x0 ;  /* 0x000000000000781c */ /* 0x000fca0003f0f008 */
[----:B------:R-:W-:-:S08]  /*6590*/  @UP0 ULDC UR4, c[0x0][0x754] ;  /* 0x0001d50000040ab9 */ /* 0x000fd00000000800 */
[----:B------:R-:W-:Y:S01]  /*65a0*/  @P0 IMAD.HI.U32 R5, R22, UR4, RZ ;  /* 0x0000000416050c27 */ /* 0x000fe2000f8e00ff */
[----:B------:R-:W-:-:S04]  /*65b0*/  @UP0 ULDC UR4, c[0x0][0x758] ;  /* 0x0001d60000040ab9 */ /* 0x000fc80000000800 */
[----:B------:R-:W-:-:S07]  /*65c0*/  @P0 SHF.R.U32.HI R22, RZ, UR4, R5 ;  /* 0x00000004ff160c19 */ /* 0x000fce0008011605 */
.L_x_1375:
[----:B------:R-:W-:Y:S05]  /*65d0*/  BSYNC B0 ;  /* 0x0000000000007941 */ /* 0x000fea0003800000 */
.L_x_1373:
[----:B------:R-:W-:-:S05]  /*65e0*/  IMAD R5, R22, UR6, R229 ;  /* 0x0000000616057c24 */ /* 0x000fca000f8e02e5 */
[----:B------:R-:W-:Y:S02]  /*65f0*/  VIMNMX R14, R14, R5, !PT ;  /* 0x000000050e0e7248 */ /* 0x000fe40007fe0100 */
[----:B------:R-:W-:-:S07]  /*6600*/  VIADDMNMX R20, R5, UR6, R20, PT ;  /* 0x0000000605147c46 */ /* 0x000fce000b800114 */
.L_x_1372:
[----:B------:R-:W1:Y:S01]  /*6610*/  S2R R224, SR_CTAID.X ;  /* 0x0000000000e07919 */ /* 0x000e620000002500 */
[----:B------:R-:W-:-:S04]  /*6620*/  VIADD R15, R15, 0x8 ;  /* 0x000000080f0f7836 */ /* 0x000fc80000000000 */
[----:B------:R-:W-:Y:S01]  /*6630*/  IMAD.IADD R23, R10, 0x1, R15 ;  /* 0x000000010a177824 */ /* 0x000fe200078e020f */
[----:B------:R-:W-:Y:S01]  /*6640*/  VIADDMNMX R22, R15, R12, R233, PT ;  /* 0x0000000c0f167246 */ /* 0x000fe200038001e9 */
[----:B-1----:R-:W-:-:S05]  /*6650*/  IMAD R224, R224, -0x50, RZ ;  /* 0xffffffb0e0e07824 */ /* 0x002fca00078e02ff */
[C---:B------:R-:W-:Y:S02]  /*6660*/  ISETP.GE.AND P0, PT, R224.reuse, 0x1, PT ;  /* 0x00000001e000780c */ /* 0x040fe40003f06270 */
[----:B------:R-:W-:Y:S02]  /*6670*/  ISETP.GE.AND P1, PT, R224, 0x2, PT ;  /* 0x00000002e000780c */ /* 0x000fe40003f26270 */
[----:B------:R-:W-:Y:S02]  /*6680*/  ISETP.GT.AND P4, PT, R14, RZ, !P0 ;  /* 0x000000ff0e00720c */ /* 0x000fe40004784270 */
[----:B------:R-:W-:Y:S02]  /*6690*/  ISETP.GE.AND P2, PT, R224, 0x11, PT ;  /* 0x00000011e000780c */ /* 0x000fe40003f46270 */
[----:B------:R-:W-:Y:S02]  /*66a0*/  ISETP.GT.AND P5, PT, R14, 0x1, !P1 ;  /* 0x000000010e00780c */ /* 0x000fe40004fa4270 */
[----:B------:R-:W-:-:S02]  /*66b0*/  ISETP.LT.OR P4, PT, R20, 0x1, P4 ;  /* 0x000000011400780c */ /* 0x000fc40002781670 */
[----:B------:R-:W-:Y:S02]  /*66c0*/  ISETP.GT.AND P6, PT, R14, 0x10, !P2 ;  /* 0x000000100e00780c */ /* 0x000fe400057c4270 */
[----:B------:R-:W-:Y:S02]  /*66d0*/  ISETP.LT.OR P5, PT, R20, 0x2, P5 ;  /* 0x000000021400780c */ /* 0x000fe40002fa1670 */
[----:B------:R-:W-:Y:S02]  /*66e0*/  ISETP.GE.AND P3, PT, R224, 0x12, PT ;  /* 0x00000012e000780c */ /* 0x000fe40003f66270 */
[----:B------:R-:W-:Y:S02]  /*66f0*/  FSEL R7, R24, -INF , !P4 ;  /* 0xff80000018077808 */ /* 0x000fe40006000000 */
[----:B------:R-:W-:Y:S02]  /*6700*/  ISETP.LT.OR P6, PT, R20, 0x11, P6 ;  /* 0x000000111400780c */ /* 0x000fe400037c1670 */
[----:B------:R-:W-:-:S02]  /*6710*/  FSEL R25, R25, -INF , !P5 ;  /* 0xff80000019197808 */ /* 0x000fc40006800000 */
[----:B------:R-:W-:Y:S02]  /*6720*/  ISETP.GE.AND P4, PT, R224, 0x21, PT ;  /* 0x00000021e000780c */ /* 0x000fe40003f86270 */
[----:B------:R-:W-:Y:S02]  /*6730*/  ISETP.GT.AND P5, PT, R14, 0x11, !P3 ;  /* 0x000000110e00780c */ /* 0x000fe40005fa4270 */
[----:B------:R-:W-:Y:S02]  /*6740*/  FSEL R11, R28, -INF , !P6 ;  /* 0xff8000001c0b7808 */ /* 0x000fe40007000000 */
[----:B------:R-:W-:Y:S02]  /*6750*/  ISETP.GT.AND P6, PT, R14, 0x20, !P4 ;  /* 0x000000200e00780c */ /* 0x000fe400067c4270 */
[C---:B------:R-:W-:Y:S02]  /*6760*/  ISETP.LT.OR P5, PT, R20.reuse, 0x12, P5 ;  /* 0x000000121400780c */ /* 0x040fe40002fa1670 */
[----:B------:R-:W-:-:S02]  /*6770*/  ISETP.LT.OR P6, PT, R20, 0x21, P6 ;  /* 0x000000211400780c */ /* 0x000fc400037c1670 */
[----:B------:R-:W-:Y:S02]  /*6780*/  FSEL R29, R29, -INF , !P5 ;  /* 0xff8000001d1d7808 */ /* 0x000fe40006800000 */
[----:B------:R-:W-:Y:S02]  /*6790*/  ISETP.GE.AND P5, PT, R224, 0x22, PT ;  /* 0x00000022e000780c */ /* 0x000fe40003fa6270 */
[----:B------:R-:W-:Y:S02]  /*67a0*/  FSEL R9, R32, -INF , !P6 ;  /* 0xff80000020097808 */ /* 0x000fe40007000000 */
[----:B------:R-:W-:-:S04]  /*67b0*/  ISETP.GT.AND P6, PT, R14, 0x21, !P5 ;  /* 0x000000210e00780c */ /* 0x000fc80006fc4270 */
[----:B------:R-:W-:-:S04]  /*67c0*/  ISETP.LT.OR P6, PT, R20, 0x22, P6 ;  /* 0x000000221400780c */ /* 0x000fc800037c1670 */
[----:B------:R-:W-:Y:S02]  /*67d0*/  FSEL R33, R33, -INF , !P6 ;  /* 0xff80000021217808 */ /* 0x000fe40007000000 */
[----:B------:R-:W-:-:S04]  /*67e0*/  ISETP.GE.AND P6, PT, R224, 0x31, PT ;  /* 0x00000031e000780c */ /* 0x000fc80003fc6270 */
        /* <DEDUP_REMOVED lines=15> */
[----:B------:R-:W-:-:S13]  /*68e0*/  PLOP3.LUT P6, PT, PT, PT, UP1, 0x40, 0x0 ;  /* 0x000000000000781c */ /* 0x000fda0003fce818 */
        /* <DEDUP_REMOVED lines=12> */
[----:B------:R-:W-:Y:S01]  /*69b0*/  PLOP3.LUT P6, PT, PT, PT, UP0, 0x80, 0x0 ;  /* 0x000000000000781c */ /* 0x000fe20003fcf008 */
[----:B------:R-:W-:-:S12]  /*69c0*/  @UP0 ULDC UR4, c[0x0][0x758] ;  /* 0x0001d60000040ab9 */ /* 0x000fd80000000800 */
[----:B------:R-:W-:-:S04]  /*69d0*/  @P6 SHF.R.U32.HI R10, RZ, UR4, R12 ;  /* 0x00000004ff0a6c19 */ /* 0x000fc8000801160c */
[----:B------:R-:W-:Y:S01]  /*69e0*/  LOP3.LUT R10, RZ, R10, RZ, 0x33, !PT ;  /* 0x0000000aff0a7212 */ /* 0x000fe200078e33ff */
[----:B------:R-:W-:Y:S06]  /*69f0*/  BRA `(.L_x_1379) ;  /* 0x00000000001c7947 */ /* 0x000fec0003800000 */
.L_x_1378:
[----:B------:R-:W-:-:S06]  /*6a00*/  UISETP.NE.AND UP0, UPT, UR6, 0x1, UPT ;  /* 0x000000010600788c */ /* 0x000fcc000bf05270 */
[----:B------:R-:W-:-:S05]  /*6a10*/  PLOP3.LUT P6, PT, PT, PT, UP0, 0x80, 0x0 ;  /* 0x000000000000781c */ /* 0x000fca0003fcf008 */
[----:B------:R-:W-:-:S08]  /*6a20*/  @UP0 ULDC UR4, c[0x0][0x754] ;  /* 0x0001d50000040ab9 */ /* 0x000fd00000000800 */
[----:B------:R-:W-:Y:S01]  /*6a30*/  @P6 IMAD.HI.U32 R12, R10, UR4, RZ ;  /* 0x000000040a0c6c27 */ /* 0x000fe2000f8e00ff */
[----:B------:R-:W-:Y:S01]  /*6a40*/  PLOP3.LUT P6, PT, PT, PT, UP0, 0x80, 0x0 ;  /* 0x000000000000781c */ /* 0x000fe20003fcf008 */
[----:B------:R-:W-:-:S12]  /*6a50*/  @UP0 ULDC UR4, c[0x0][0x758] ;  /* 0x0001d60000040ab9 */ /* 0x000fd80000000800 */
[----:B------:R-:W-:-:S07]  /*6a60*/  @P6 SHF.R.U32.HI R10, RZ, UR4, R12 ;  /* 0x00000004ff0a6c19 */ /* 0x000fce000801160c */
.L_x_1379:
[----:B------:R-:W-:Y:S05]  /*6a70*/  BSYNC B0 ;  /* 0x0000000000007941 */ /* 0x000fea0003800000 */
.L_x_1377:
[----:B------:R-:W-:-:S05]  /*6a80*/  IMAD R10, R10, UR6, R229 ;  /* 0x000000060a0a7c24 */ /* 0x000fca000f8e02e5 */
[----:B------:R-:W-:Y:S02]  /*6a90*/  VIMNMX R23, R23, R10, !PT ;  /* 0x0000000a17177248 */ /* 0x000fe40007fe0100 */
[----:B------:R-:W-:-:S07]  /*6aa0*/  VIADDMNMX R22, R10, UR6, R22, PT ;  /* 0x000000060a167c46 */ /* 0x000fce000b800116 */
.L_x_1376:
[C---:B------:R-:W-:Y:S01]  /*6ab0*/  ISETP.GT.AND P3, PT, R23.reuse, 0x11, !P3 ;  /* 0x000000111700780c */ /* 0x040fe20005f64270 */
[----:B------:R-:W-:Y:S01]  /*6ac0*/  ULDC UR4, c[0x0][0x744] ;  /* 0x0001d10000047ab9 */ /* 0x000fe20000000800 */
[C---:B------:R-:W-:Y:S01]  /*6ad0*/  ISETP.GT.AND P2, PT, R23.reuse, 0x10, !P2 ;  /* 0x000000101700780c */ /* 0x040fe20005744270 */
[----:B------:R-:W-:Y:S01]  /*6ae0*/  IMAD R32, R18, 0x4, R17 ;  /* 0x0000000412207824 */ /* 0x000fe200078e0211 */
[----:B------:R-:W-:Y:S01]  /*6af0*/  ISETP.GT.AND P4, PT, R23, 0x20, !P4 ;  /* 0x000000201700780c */ /* 0x000fe20006784270 */
[--C-:B--2---:R-:W-:Y:S01]  /*6b00*/  FFMA.FTZ R10, R5, UR4, -R8.reuse ;  /* 0x00000004050a7c23 */ /* 0x104fe20008010808 */
[C---:B------:R-:W-:Y:S01]  /*6b10*/  ISETP.LT.OR P3, PT, R22.reuse, 0x12, P3 ;  /* 0x000000121600780c */ /* 0x040fe20001f61670 */
[--C-:B------:R-:W-:Y:S01]  /*6b20*/  FFMA.FTZ R7, R7, UR4, -R8.reuse ;  /* 0x0000000407077c23 */ /* 0x100fe20008010808 */
[C---:B------:R-:W-:Y:S01]  /*6b30*/  ISETP.LT.OR P2, PT, R22.reuse, 0x11, P2 ;  /* 0x000000111600780c */ /* 0x040fe20001741670 */
[--C-:B------:R-:W-:Y:S01]  /*6b40*/  FFMA.FTZ R20, R25, UR4, -R8.reuse ;  /* 0x0000000419147c23 */ /* 0x100fe20008010808 */
[----:B------:R-:W-:Y:S01]  /*6b50*/  ISETP.LT.OR P4, PT, R22, 0x21, P4 ;  /* 0x000000211600780c */ /* 0x000fe20002781670 */
[--C-:B------:R-:W-:Y:S01]  /*6b60*/  FFMA.FTZ R11, R11, UR4, -R8.reuse ;  /* 0x000000040b0b7c23 */ /* 0x100fe20008010808 */
[----:B------:R-:W-:Y:S01]  /*6b70*/  ISETP.GE.AND P6, PT, R224, 0x32, PT ;  /* 0x00000032e000780c */ /* 0x000fe20003fc6270 */
[--C-:B------:R-:W-:Y:S01]  /*6b80*/  FFMA.FTZ R14, R29, UR4, -R8.reuse ;  /* 0x000000041d0e7c23 */ /* 0x100fe20008010808 */
[----:B------:R-:W-:Y:S01]  /*6b90*/  FSEL R31, R31, -INF , !P3 ;  /* 0xff8000001f1f7808 */ /* 0x000fe20005800000 */
[--C-:B------:R-:W-:Y:S01]  /*6ba0*/  FFMA.FTZ R9, R9, UR4, -R8.reuse ;  /* 0x0000000409097c23 */ /* 0x100fe20008010808 */
[----:B------:R-:W-:Y:S01]  /*6bb0*/  FSEL R15, R30, -INF , !P2 ;  /* 0xff8000001e0f7808 */ /* 0x000fe20005000000 */
[--C-:B------:R-:W-:Y:S01]  /*6bc0*/  FFMA.FTZ R12, R33, UR4, -R8.reuse ;  /* 0x00000004210c7c23 */ /* 0x100fe20008010808 */
[----:B------:R-:W-:Y:S01]  /*6bd0*/  FSEL R21, R34, -INF , !P4 ;  /* 0xff80000022157808 */ /* 0x000fe20006000000 */
[--C-:B------:R-:W-:Y:S01]  /*6be0*/  FFMA.FTZ R5, R37, UR4, -R8.reuse ;  /* 0x0000000425057c23 */ /* 0x100fe20008010808 */
[C---:B------:R-:W-:Y:S01]  /*6bf0*/  ISETP.GT.AND P3, PT, R23.reuse, 0x31, !P6 ;  /* 0x000000311700780c */ /* 0x040fe20007764270 */
[----:B------:R-:W1:Y:S01]  /*6c00*/  LDS R30, [R32+0x2c300] ;  /* 0x02c30000201e7984 */ /* 0x000e620000000800 */
[C---:B------:R-:W-:Y:S01]  /*6c10*/  ISETP.GE.AND P2, PT, R224.reuse, 0x31, PT ;  /* 0x00000031e000780c */ /* 0x040fe20003f46270 */
[----:B------:R-:W2:Y:S01]  /*6c20*/  MUFU.EX2 R7, R7 ;  /* 0x0000000700077308 */ /* 0x000ea20000000800 */
[C---:B------:R-:W-:Y:S01]  /*6c30*/  ISETP.GE.AND P4, PT, R224.reuse, 0x41, PT ;  /* 0x00000041e000780c */ /* 0x040fe20003f86270 */
[----:B------:R-:W-:Y:S01]  /*6c40*/  UMOV UR57, 0x40000040 ;  /* 0x4000004000397882 */ /* 0x000fe20000000000 */
[----:B------:R-:W-:Y:S01]  /*6c50*/  ISETP.GE.AND P6, PT, R224, 0x42, PT ;  /* 0x00000042e000780c */ /* 0x000fe20003fc6270 */
[----:B------:R-:W-:Y:S01]  /*6c60*/  UMOV UR59, 0x40 ;  /* 0x00000040003b7882 */ /* 0x000fe20000000000 */
[C---:B------:R-:W-:Y:S01]  /*6c70*/  ISETP.GT.AND P0, PT, R23.reuse, RZ, !P0 ;  /* 0x000000ff1700720c */ /* 0x040fe20004704270 */
[----:B------:R-:W-:Y:S01]  /*6c80*/  UMOV UR9, UR57 ;  /* 0x0000003900097c82 */ /* 0x000fe20008000000 */
[C---:B------:R-:W-:Y:S01]  /*6c90*/  ISETP.GT.AND P1, PT, R23.reuse, 0x1, !P1 ;  /* 0x000000011700780c */ /* 0x040fe20004f24270 */
[----:B------:R-:W-:Y:S01]  /*6ca0*/  MUFU.EX2 R20, R20 ;  /* 0x0000001400147308 */ /* 0x000fe20000000800 */
[C---:B------:R-:W-:Y:S01]  /*6cb0*/  ISETP.GT.AND P5, PT, R23.reuse, 0x21, !P5 ;  /* 0x000000211700780c */ /* 0x040fe20006fa4270 */
[----:B------:R-:W-:Y:S01]  /*6cc0*/  UMOV UR11, 0x40 ;  /* 0x00000040000b7882 */ /* 0x000fe20000000000 */
[C---:B------:R-:W-:Y:S01]  /*6cd0*/  ISETP.GT.AND P2, PT, R23.reuse, 0x30, !P2 ;  /* 0x000000301700780c */ /* 0x040fe20005744270 */
[----:B------:R-:W-:Y:S01]  /*6ce0*/  UMOV UR13, UR57 ;  /* 0x00000039000d7c82 */ /* 0x000fe20008000000 */
[C---:B------:R-:W-:Y:S01]  /*6cf0*/  ISETP.GT.AND P4, PT, R23.reuse, 0x40, !P4 ;  /* 0x000000401700780c */ /* 0x040fe20006784270 */
[----:B------:R-:W-:Y:S01]  /*6d00*/  UMOV UR15, 0x40 ;  /* 0x00000040000f7882 */ /* 0x000fe20000000000 */
[----:B------:R-:W-:Y:S01]  /*6d10*/  ISETP.GT.AND P6, PT, R23, 0x41, !P6 ;  /* 0x000000411700780c */ /* 0x000fe200077c4270 */
[--C-:B------:R-:W-:Y:S01]  /*6d20*/  FFMA.FTZ R23, R13, UR4, -R8.reuse ;  /* 0x000000040d177c23 */ /* 0x100fe20008010808 */
[C---:B------:R-:W-:Y:S01]  /*6d30*/  ISETP.LT.OR P0, PT, R22.reuse, 0x1, P0 ;  /* 0x000000011600780c */ /* 0x040fe20000701670 */
[----:B------:R-:W-:Y:S01]  /*6d40*/  FFMA.FTZ R13, R41, UR4, -R8 ;  /* 0x00000004290d7c23 */ /* 0x000fe20008010808 */
[C---:B------:R-:W-:Y:S01]  /*6d50*/  ISETP.LT.OR P1, PT, R22.reuse, 0x2, P1 ;  /* 0x000000021600780c */ /* 0x040fe20000f21670 */
[----:B------:R4:W-:Y:S01]  /*6d60*/  MUFU.EX2 R8, R23 ;  /* 0x0000001700087308 */ /* 0x0009e20000000800 */
[C---:B------:R-:W-:Y:S01]  /*6d70*/  ISETP.LT.OR P5, PT, R22.reuse, 0x22, P5 ;  /* 0x000000221600780c */ /* 0x040fe20002fa1670 */
[----:B------:R-:W-:Y:S01]  /*6d80*/  UMOV UR17, UR57 ;  /* 0x0000003900117c82 */ /* 0x000fe20008000000 */
[C---:B------:R-:W-:Y:S01]  /*6d90*/  ISETP.LT.OR P2, PT, R22.reuse, 0x31, P2 ;  /* 0x000000311600780c */ /* 0x040fe20001741670 */
[----:B------:R-:W-:Y:S01]  /*6da0*/  UMOV UR19, 0x40 ;  /* 0x0000004000137882 */ /* 0x000fe20000000000 */
[C---:B------:R-:W-:Y:S01]  /*6db0*/  ISETP.LT.OR P3, PT, R22.reuse, 0x32, P3 ;  /* 0x000000321600780c */ /* 0x040fe20001f61670 */
[----:B------:R-:W-:Y:S01]  /*6dc0*/  UMOV UR49, 0x40000040 ;  /* 0x4000004000317882 */ /* 0x000fe20000000000 */
[----:B------:R-:W-:Y:S01]  /*6dd0*/  ISETP.LT.OR P4, PT, R22, 0x41, P4 ;  /* 0x000000411600780c */ /* 0x000fe20002781670 */
[----:B------:R-:W5:Y:S01]  /*6de0*/  MUFU.EX2 R12, R12 ;  /* 0x0000000c000c7308 */ /* 0x000f620000000800 */
[----:B----4-:R-:W-:Y:S01]  /*6df0*/  FSEL R23, R26, -INF , !P0 ;  /* 0xff8000001a177808 */ /* 0x010fe20004000000 */
[----:B------:R-:W-:Y:S01]  /*6e00*/  UMOV UR51, 0x40 ;  /* 0x0000004000337882 */ /* 0x000fe20000000000 */
[----:B------:R-:W4:Y:S01]  /*6e10*/  LDS R26, [R32+0x2c320] ;  /* 0x02c32000201a7984 */ /* 0x000f220000000800 */
[----:B------:R-:W-:Y:S01]  /*6e20*/  ISETP.LT.OR P6, PT, R22, 0x42, P6 ;  /* 0x000000421600780c */ /* 0x000fe200037c1670 */
[----:B------:R-:W-:Y:S01]  /*6e30*/  VIADD R22, R17, 0x2c500 ;  /* 0x0002c50011167836 */ /* 0x000fe20000000000 */
[----:B------:R-:W-:Y:S01]  /*6e40*/  FSEL R27, R27, -INF , !P1 ;  /* 0xff8000001b1b7808 */ /* 0x000fe20004800000 */
[----:B---3--:R-:W-:Y:S01]  /*6e50*/  FFMA.FTZ R34, R23, UR4, -R6 ;  /* 0x0000000417227c23 */ /* 0x008fe20008010806 */
[----:B------:R-:W-:Y:S01]  /*6e60*/  FSEL R35, R35, -INF , !P5 ;  /* 0xff80000023237808 */ /* 0x000fe20006800000 */
[----:B------:R-:W3:Y:S01]  /*6e70*/  MUFU.EX2 R9, R9 ;  /* 0x0000000900097308 */ /* 0x000ee20000000800 */
[----:B------:R-:W-:Y:S01]  /*6e80*/  SHF.R.U32.HI R24, RZ, 0x4, R22 ;  /* 0x00000004ff187819 */ /* 0x000fe20000011616 */
[--C-:B------:R-:W-:Y:S01]  /*6e90*/  FFMA.FTZ R22, R15, UR4, -R6.reuse ;  /* 0x000000040f167c23 */ /* 0x100fe20008010806 */
[--C-:B------:R-:W-:Y:S01]  /*6ea0*/  FFMA.FTZ R25, R27, UR4, -R6.reuse ;  /* 0x000000041b197c23 */ /* 0x100fe20008010806 */
[----:B------:R-:W-:Y:S01]  /*6eb0*/  FSEL R29, R38, -INF , !P2 ;  /* 0xff800000261d7808 */ /* 0x000fe20005000000 */
[--C-:B------:R-:W-:Y:S01]  /*6ec0*/  FFMA.FTZ R36, R35, UR4, -R6.reuse ;  /* 0x0000000423247c23 */ /* 0x100fe20008010806 */
[----:B------:R-:W-:Y:S01]  /*6ed0*/  LOP3.LUT R15, R24, 0x3fff, RZ, 0xc0, !PT ;  /* 0x00003fff180f7812 */ /* 0x000fe200078ec0ff */
[--C-:B------:R-:W-:Y:S01]  /*6ee0*/  FFMA.FTZ R24, R31, UR4, -R6.reuse ;  /* 0x000000041f187c23 */ /* 0x100fe20008010806 */
[----:B------:R-:W-:Y:S01]  /*6ef0*/  FSEL R27, R42, -INF , !P4 ;  /* 0xff8000002a1b7808 */ /* 0x000fe20006000000 */
[--C-:B------:R-:W-:Y:S01]  /*6f00*/  FFMA.FTZ R35, R29, UR4, -R6.reuse ;  /* 0x000000041d237c23 */ /* 0x100fe20008010806 */
[----:B------:R-:W-:Y:S01]  /*6f10*/  FSEL R39, R39, -INF , !P3 ;  /* 0xff80000027277808 */ /* 0x000fe20005800000 */
[--C-:B------:R-:W-:Y:S01]  /*6f20*/  FFMA.FTZ R31, R21, UR4, -R6.reuse ;  /* 0x00000004151f7c23 */ /* 0x100fe20008010806 */
[----:B------:R-:W-:Y:S01]  /*6f30*/  FSEL R43, R43, -INF , !P6 ;  /* 0xff8000002b2b7808 */ /* 0x000fe20007000000 */
[--C-:B------:R-:W-:Y:S01]  /*6f40*/  FFMA.FTZ R28, R27, UR4, -R6.reuse ;  /* 0x000000041b1c7c23 */ /* 0x100fe20008010806 */
[----:B------:R-:W-:Y:S01]  /*6f50*/  LOP3.LUT R15, R15, 0x80000, RZ, 0xfc, !PT ;  /* 0x000800000f0f7812 */ /* 0x000fe200078efcff */
[--C-:B------:R-:W-:Y:S01]  /*6f60*/  FFMA.FTZ R29, R39, UR4, -R6.reuse ;  /* 0x00000004271d7c23 */ /* 0x100fe20008010806 */
[----:B------:R-:W-:Y:S01]  /*6f70*/  MUFU.EX2 R25, R25 ;  /* 0x0000001900197308 */ /* 0x000fe20000000800 */
[----:B------:R-:W-:Y:S01]  /*6f80*/  FFMA.FTZ R27, R43, UR4, -R6 ;  /* 0x000000042b1b7c23 */ /* 0x000fe20008010806 */
[----:B-1----:R-:W-:Y:S01]  /*6f90*/  FADD.FTZ R44, R44, -R30 ;  /* 0x8000001e2c2c7221 */ /* 0x002fe20000010000 */
[----:B------:R-:W-:-:S02]  /*6fa0*/  VIADD R6, R15, 0x80 ;  /* 0x000000800f067836 */ /* 0x000fc40000000000 */
[--C-:B------:R-:W-:Y:S01]  /*6fb0*/  FADD.FTZ R53, R53, -R30.reuse ;  /* 0x8000001e35357221 */ /* 0x100fe20000010000 */
[--C-:B------:R-:W-:Y:S01]  /*6fc0*/  FADD.FTZ R52, R52, -R30.reuse ;  /* 0x8000001e34347221 */ /* 0x100fe20000010000 */
[----:B--2---:R-:W-:Y:S01]  /*6fd0*/  FMUL.FTZ R44, R7, R44 ;  /* 0x0000002c072c7220 */ /* 0x004fe20000410000 */
[--C-:B------:R-:W-:Y:S01]  /*6fe0*/  FADD.FTZ R45, R45, -R30.reuse ;  /* 0x8000001e2d2d7221 */ /* 0x100fe20000010000 */
[----:B------:R-:W1:Y:S01]  /*6ff0*/  MUFU.EX2 R34, R34 ;  /* 0x0000002200227308 */ /* 0x000e620000000800 */
[----:B------:R-:W-:Y:S01]  /*7000*/  R2UR UR4, R6 ;  /* 0x00000000060472ca */ /* 0x000fe200000e0000 */
[----:B------:R-:W-:Y:S02]  /*7010*/  VIADD R6, R15, 0x100 ;  /* 0x000001000f067836 */ /* 0x000fe40000000000 */
[C---:B-----5:R-:W-:Y:S01]  /*7020*/  FMUL.FTZ R53, R12.reuse, R53 ;  /* 0x000000350c357220 */ /* 0x060fe20000410000 */
[----:B---3--:R-:W-:Y:S01]  /*7030*/  FMUL.FTZ R52, R9, R52 ;  /* 0x0000003409347220 */ /* 0x008fe20000410000 */
[----:B------:R-:W-:Y:S01]  /*7040*/  F2FP.BF16.F32.PACK_AB R12, R12, R9 ;  /* 0x000000090c0c723e */ /* 0x000fe200000010ff */
[----:B------:R-:W-:Y:S01]  /*7050*/  FADD.FTZ R48, R48, -R30 ;  /* 0x8000001e30307221 */ /* 0x000fe20000010000 */
[----:B------:R-:W-:Y:S01]  /*7060*/  R2UR UR5, R6 ;  /* 0x00000000060572ca */ /* 0x000fe200000e0000 */
[----:B------:R2:W3:Y:S01]  /*7070*/  MUFU.EX2 R21, R22 ;  /* 0x0000001600157308 */ /* 0x0004e20000000800 */
[----:B------:R-:W-:-:S02]  /*7080*/  VIADD R6, R15, 0x180 ;  /* 0x000001800f067836 */ /* 0x000fc40000000000 */
[----:B----4-:R-:W-:Y:S01]  /*7090*/  FADD.FTZ R37, R46, -R26 ;  /* 0x8000001a2e257221 */ /* 0x010fe20000010000 */
[--C-:B------:R-:W-:Y:S01]  /*70a0*/  FADD.FTZ R49, R49, -R30.reuse ;  /* 0x8000001e31317221 */ /* 0x100fe20000010000 */
[--C-:B------:R-:W-:Y:S01]  /*70b0*/  FADD.FTZ R32, R217, -R30.reuse ;  /* 0x8000001ed9207221 */ /* 0x100fe20000010000 */
[----:B------:R-:W-:Y:S01]  /*70c0*/  FADD.FTZ R33, R220, -R30 ;  /* 0x8000001edc217221 */ /* 0x000fe20000010000 */
[----:B------:R-:W-:Y:S01]  /*70d0*/  R2UR UR6, R6 ;  /* 0x00000000060672ca */ /* 0x000fe200000e0000 */
[--C-:B------:R-:W-:Y:S01]  /*70e0*/  FADD.FTZ R50, R50, -R26.reuse ;  /* 0x8000001a32327221 */ /* 0x100fe20000010000 */
[----:B------:R-:W4:Y:S01]  /*70f0*/  MUFU.EX2 R11, R11 ;  /* 0x0000000b000b7308 */ /* 0x000f220000000800 */
[----:B--2---:R-:W-:Y:S01]  /*7100*/  VIADD R22, R15, 0x200 ;  /* 0x000002000f167836 */ /* 0x004fe20000000000 */
[----:B------:R-:W-:Y:S01]  /*7110*/  F2FP.BF16.F32.PACK_AB R6, R20, R7 ;  /* 0x000000071406723e */ /* 0x000fe200000010ff */
[--C-:B------:R-:W-:Y:S01]  /*7120*/  FADD.FTZ R38, R47, -R26.reuse ;  /* 0x8000001a2f267221 */ /* 0x100fe20000010000 */
[----:B-1----:R-:W-:Y:S01]  /*7130*/  F2FP.BF16.F32.PACK_AB R7, R25, R34 ;  /* 0x000000221907723e */ /* 0x002fe200000010ff */
[----:B------:R-:W-:Y:S01]  /*7140*/  BAR.SYNC.DEFER_BLOCKING 0x9, 0x100 ;  /* 0x0244000000007b1d */ /* 0x000fe20000010000 */
[----:B------:R-:W-:Y:S01]  /*7150*/  R2UR UR7, R22 ;  /* 0x00000000160772ca */ /* 0x000fe200000e0000 */
[----:B------:R-:W-:Y:S01]  /*7160*/  FMUL.FTZ R34, R34, R37 ;  /* 0x0000002522227220 */ /* 0x000fe20000410000 */
[--C-:B------:R-:W-:Y:S01]  /*7170*/  FADD.FTZ R51, R51, -R26.reuse ;  /* 0x8000001a33337221 */ /* 0x100fe20000010000 */
[--C-:B------:R-:W-:Y:S01]  /*7180*/  FADD.FTZ R54, R54, -R26.reuse ;  /* 0x8000001a36367221 */ /* 0x100fe20000010000 */
[--C-:B------:R-:W-:Y:S01]  /*7190*/  FADD.FTZ R55, R55, -R26.reuse ;  /* 0x8000001a37377221 */ /* 0x100fe20000010000 */
[----:B------:R-:W1:Y:S01]  /*71a0*/  MUFU.EX2 R14, R14 ;  /* 0x0000000e000e7308 */ /* 0x000e620000000800 */
[--C-:B------:R-:W-:Y:S01]  /*71b0*/  FADD.FTZ R218, R218, -R26.reuse ;  /* 0x8000001adada7221 */ /* 0x100fe20000010000 */
[--C-:B------:R-:W-:Y:S01]  /*71c0*/  FADD.FTZ R219, R219, -R26.reuse ;  /* 0x8000001adbdb7221 */ /* 0x100fe20000010000 */
[--C-:B------:R-:W-:Y:S01]  /*71d0*/  FADD.FTZ R222, R222, -R26.reuse ;  /* 0x8000001adede7221 */ /* 0x100fe20000010000 */
[----:B------:R-:W-:Y:S01]  /*71e0*/  FADD.FTZ R26, R223, -R26 ;  /* 0x8000001adf1a7221 */ /* 0x000fe20000010000 */
[----:B------:R-:W-:Y:S01]  /*71f0*/  FMUL.FTZ R45, R20, R45 ;  /* 0x0000002d142d7220 */ /* 0x000fe20000410000 */
[----:B------:R-:W-:Y:S01]  /*7200*/  FMUL.FTZ R33, R8, R33 ;  /* 0x0000002108217220 */ /* 0x000fe20000410000 */
[----:B---3--:R-:W-:Y:S01]  /*7210*/  FMUL.FTZ R50, R21, R50 ;  /* 0x0000003215327220 */ /* 0x008fe20000410000 */
[----:B------:R-:W-:Y:S01]  /*7220*/  MUFU.EX2 R10, R10 ;  /* 0x0000000a000a7308 */ /* 0x000fe20000000800 */
[----:B----4-:R-:W-:Y:S01]  /*7230*/  FMUL.FTZ R48, R11, R48 ;  /* 0x000000300b307220 */ /* 0x010fe20000410000 */
[----:B------:R-:W-:Y:S01]  /*7240*/  FMUL.FTZ R25, R25, R38 ;  /* 0x0000002619197220 */ /* 0x000fe20000410000 */
[----:B------:R-:W-:Y:S01]  /*7250*/  F2FP.BF16.F32.PACK_AB R52, R53, R52 ;  /* 0x000000343534723e */ /* 0x000fe200000010ff */
[----:B------:R-:W-:Y:S01]  /*7260*/  UMOV UR10, UR4 ;  /* 0x00000004000a7c82 */ /* 0x000fe20008000000 */
[----:B------:R-:W-:Y:S01]  /*7270*/  R2UR UR58, R15 ;  /* 0x000000000f3a72ca */ /* 0x000fe200000e0000 */
[----:B------:R-:W-:Y:S01]  /*7280*/  UMOV UR14, UR5 ;  /* 0x00000005000e7c82 */ /* 0x000fe20008000000 */
[----:B------:R-:W-:Y:S01]  /*7290*/  F2FP.BF16.F32.PACK_AB R25, R25, R34 ;  /* 0x000000221919723e */ /* 0x000fe200000010ff */
[----:B------:R-:W2:Y:S01]  /*72a0*/  MUFU.EX2 R13, R13 ;  /* 0x0000000d000d7308 */ /* 0x000ea20000000800 */
[C---:B-1----:R-:W-:Y:S01]  /*72b0*/  F2FP.BF16.F32.PACK_AB R20, R14.reuse, R11 ;  /* 0x0000000b0e14723e */ /* 0x042fe200000010ff */
[----:B------:R-:W-:Y:S01]  /*72c0*/  STSM.16.M88.2 [R0+0x2c500], R6 ;  /* 0x02c5000600007844 */ /* 0x000fe20000000100 */
[----:B------:R-:W-:Y:S01]  /*72d0*/  FMUL.FTZ R49, R14, R49 ;  /* 0x000000310e317220 */ /* 0x000fe20000410000 */
[----:B------:R-:W-:Y:S01]  /*72e0*/  UMOV UR18, UR6 ;  /* 0x0000000600127c82 */ /* 0x000fe20008000000 */
[----:B------:R-:W-:Y:S01]  /*72f0*/  UMOV UR53, UR49 ;  /* 0x0000003100357c82 */ /* 0x000fe20008000000 */
[----:B------:R-:W-:Y:S01]  /*7300*/  UMOV UR55, 0x40 ;  /* 0x0000004000377882 */ /* 0x000fe20000000000 */
[----:B------:R-:W-:Y:S01]  /*7310*/  UMOV UR45, UR49 ;  /* 0x00000031002d7c82 */ /* 0x000fe20008000000 */
[----:B------:R-:W1:Y:S01]  /*7320*/  MUFU.EX2 R24, R24 ;  /* 0x0000001800187308 */ /* 0x000e620000000800 */
[----:B------:R-:W-:Y:S01]  /*7330*/  F2FP.BF16.F32.PACK_AB R48, R49, R48 ;  /* 0x000000303130723e */ /* 0x000fe200000010ff */
[----:B------:R-:W-:Y:S01]  /*7340*/  UMOV UR47, 0x40 ;  /* 0x00000040002f7882 */ /* 0x000fe20000000000 */
[----:B------:R-:W-:Y:S01]  /*7350*/  UMOV UR29, 0x40000040 ;  /* 0x40000040001d7882 */ /* 0x000fe20000000000 */
[----:B------:R-:W-:Y:S01]  /*7360*/  UMOV UR31, 0x40 ;  /* 0x00000040001f7882 */ /* 0x000fe20000000000 */
[----:B------:R-:W-:Y:S01]  /*7370*/  UMOV UR41, UR29 ;  /* 0x0000001d00297c82 */ /* 0x000fe20008000000 */
[----:B------:R-:W-:Y:S01]  /*7380*/  UMOV UR43, 0x40 ;  /* 0x00000040002b7882 */ /* 0x000fe20000000000 */
[----:B------:R-:W-:Y:S01]  /*7390*/  UMOV UR37, UR29 ;  /* 0x0000001d00257c82 */ /* 0x000fe20008000000 */
[----:B------:R-:W3:Y:S01]  /*73a0*/  MUFU.EX2 R5, R5 ;  /* 0x0000000500057308 */ /* 0x000ee20000000800 */
[----:B--2---:R-:W-:Y:S01]  /*73b0*/  F2FP.BF16.F32.PACK_AB R8, R13, R8 ;  /* 0x000000080d08723e */ /* 0x004fe200000010ff */
[----:B------:R-:W-:Y:S01]  /*73c0*/  UMOV UR39, 0x40 ;  /* 0x0000004000277882 */ /* 0x000fe20000000000 */
[----:B------:R-:W-:Y:S01]  /*73d0*/  UMOV UR33, UR29 ;  /* 0x0000001d00217c82 */ /* 0x000fe20008000000 */
[----:B------:R-:W-:Y:S01]  /*73e0*/  UMOV UR35, 0x40 ;  /* 0x0000004000237882 */ /* 0x000fe20000000000 */
[----:B------:R-:W-:Y:S01]  /*73f0*/  UMOV UR25, UR29 ;  /* 0x0000001d00197c82 */ /* 0x000fe20008000000 */
[----:B------:R-:W-:Y:S01]  /*7400*/  UMOV UR27, 0x40 ;  /* 0x00000040001b7882 */ /* 0x000fe20000000000 */
[----:B------:R-:W-:Y:S01]  /*7410*/  UMOV UR21, 0x40000040 ;  /* 0x4000004000157882 */ /* 0x000fe20000000000 */
[----:B------:R2:W4:Y:S01]  /*7420*/  MUFU.EX2 R23, R31 ;  /* 0x0000001f00177308 */ /* 0x0005220000000800 */
[C---:B-1----:R-:W-:Y:S01]  /*7430*/  F2FP.BF16.F32.PACK_AB R21, R24.reuse, R21 ;  /* 0x000000151815723e */ /* 0x042fe200000010ff */
[----:B------:R-:W-:Y:S01]  /*7440*/  FMUL.FTZ R51, R24, R51 ;  /* 0x0000003318337220 */ /* 0x000fe20000410000 */
[----:B------:R-:W-:Y:S01]  /*7450*/  F2FP.BF16.F32.PACK_AB R24, R45, R44 ;  /* 0x0000002c2d18723e */ /* 0x000fe200000010ff */
[----:B------:R-:W-:Y:S01]  /*7460*/  UMOV UR23, 0x40 ;  /* 0x0000004000177882 */ /* 0x000fe20000000000 */
[----:B------:R-:W-:Y:S01]  /*7470*/  VIADD R14, R15, 0xb0 ;  /* 0x000000b00f0e7836 */ /* 0x000fe20000000000 */
[----:B------:R1:W-:Y:S01]  /*7480*/  STSM.16.M88.2 [R0+0x2cd00], R20 ;  /* 0x02cd001400007844 */ /* 0x0003e20000000100 */
[----:B------:R-:W-:Y:S01]  /*7490*/  F2FP.BF16.F32.PACK_AB R49, R51, R50 ;  /* 0x000000323331723e */ /* 0x000fe200000010ff */
[----:B------:R-:W5:Y:S01]  /*74a0*/  MUFU.EX2 R22, R36 ;  /* 0x0000002400167308 */ /* 0x000f620000000800 */
[--C-:B--2---:R-:W-:Y:S01]  /*74b0*/  FADD.FTZ R31, R216, -R30.reuse ;  /* 0x8000001ed81f7221 */ /* 0x104fe20000010000 */
[----:B------:R-:W-:Y:S01]  /*74c0*/  FADD.FTZ R30, R221, -R30 ;  /* 0x8000001edd1e7221 */ /* 0x000fe20000010000 */
[----:B---3--:R-:W-:-:S02]  /*74d0*/  FMUL.FTZ R32, R5, R32 ;  /* 0x0000002005207220 */ /* 0x008fc40000410000 */
[----:B------:R-:W-:Y:S01]  /*74e0*/  FMUL.FTZ R31, R10, R31 ;  /* 0x0000001f0a1f7220 */ /* 0x000fe20000410000 */
[----:B------:R-:W-:Y:S01]  /*74f0*/  FMUL.FTZ R30, R13, R30 ;  /* 0x0000001e0d1e7220 */ /* 0x000fe20000410000 */
[----:B------:R-:W-:Y:S01]  /*7500*/  F2FP.BF16.F32.PACK_AB R10, R5, R10 ;  /* 0x0000000a050a723e */ /* 0x000fe200000010ff */
[----:B------:R-:W2:Y:S01]  /*7510*/  MUFU.EX2 R35, R35 ;  /* 0x0000002300237308 */ /* 0x000ea20000000800 */
[----:B----4-:R-:W-:Y:S01]  /*7520*/  FMUL.FTZ R54, R23, R54 ;  /* 0x0000003617367220 */ /* 0x010fe20000410000 */
[----:B------:R-:W-:Y:S01]  /*7530*/  F2FP.BF16.F32.PACK_AB R32, R32, R31 ;  /* 0x0000001f2020723e */ /* 0x000fe200000010ff */
[----:B-1----:R-:W-:Y:S01]  /*7540*/  VIADD R20, R15, 0x130 ;  /* 0x000001300f147836 */ /* 0x002fe20000000000 */
[----:B------:R-:W-:-:S04]  /*7550*/  F2FP.BF16.F32.PACK_AB R30, R30, R33 ;  /* 0x000000211e1e723e */ /* 0x000fc800000010ff */
[----:B------:R-:W1:Y:S01]  /*7560*/  MUFU.EX2 R36, R29 ;  /* 0x0000001d00247308 */ /* 0x000e620000000800 */
[C---:B-----5:R-:W-:Y:S01]  /*7570*/  F2FP.BF16.F32.PACK_AB R13, R22.reuse, R23 ;  /* 0x00000017160d723e */ /* 0x060fe200000010ff */
[----:B------:R-:W-:Y:S01]  /*7580*/  FMUL.FTZ R55, R22, R55 ;  /* 0x0000003716377220 */ /* 0x000fe20000410000 */
[----:B------:R-:W-:-:S03]  /*7590*/  IMAD R22, R4, 0x2000, R17 ;  /* 0x0000200004167824 */ /* 0x000fc600078e0211 */
[----:B------:R-:W-:Y:S01]  /*75a0*/  STSM.16.M88.2 [R0+0x2d500], R12 ;  /* 0x02d5000c00007844 */ /* 0x000fe20000000100 */
[----:B------:R-:W-:Y:S01]  /*75b0*/  VIADD R6, R22, 0x24100 ;  /* 0x0002410016067836 */ /* 0x000fe20000000000 */
[----:B------:R-:W3:Y:S01]  /*75c0*/  MUFU.EX2 R9, R27 ;  /* 0x0000001b00097308 */ /* 0x000ee20000000800 */
[----:B--2---:R-:W-:Y:S01]  /*75d0*/  FMUL.FTZ R218, R35, R218 ;  /* 0x000000da23da7220 */ /* 0x004fe20000410000 */
[----:B------:R-:W-:Y:S02]  /*75e0*/  F2FP.BF16.F32.PACK_AB R53, R55, R54 ;  /* 0x000000363735723e */ /* 0x000fe400000010ff */
[----:B------:R-:W-:-:S04]  /*75f0*/  SHF.R.U32.HI R6, RZ, 0x4, R6 ;  /* 0x00000004ff067819 */ /* 0x000fc80000011606 */
[----:B------:R-:W2:Y:S01]  /*7600*/  MUFU.EX2 R37, R28 ;  /* 0x0000001c00257308 */ /* 0x000ea20000000800 */
[C---:B-1----:R-:W-:Y:S01]  /*7610*/  F2FP.BF16.F32.PACK_AB R11, R36.reuse, R35 ;  /* 0x00000023240b723e */ /* 0x042fe200000010ff */
[----:B------:R-:W-:Y:S01]  /*7620*/  FMUL.FTZ R219, R36, R219 ;  /* 0x000000db24db7220 */ /* 0x000fe20000410000 */
[----:B------:R-:W-:Y:S01]  /*7630*/  LOP3.LUT R23, R6, 0x3fff, RZ, 0xc0, !PT ;  /* 0x00003fff06177812 */ /* 0x000fe200078ec0ff */
[----:B------:R-:W-:Y:S02]  /*7640*/  VIADD R6, R15, 0x10 ;  /* 0x000000100f067836 */ /* 0x000fe40000000000 */
[----:B------:R-:W-:Y:S01]  /*7650*/  STSM.16.M88.2 [R0+0x2dd00], R10 ;  /* 0x02dd000a00007844 */ /* 0x000fe20000000100 */
[----:B------:R-:W-:Y:S01]  /*7660*/  R2UR UR56, R23 ;  /* 0x00000000173872ca */ /* 0x000fe200000e0000 */
[----:B---3--:R-:W-:Y:S01]  /*7670*/  FMUL.FTZ R5, R9, R26 ;  /* 0x0000001a09057220 */ /* 0x008fe20000410000 */
[----:B------:R-:W-:Y:S02]  /*7680*/  F2FP.BF16.F32.PACK_AB R33, R219, R218 ;  /* 0x000000dadb21723e */ /* 0x000fe400000010ff */
[----:B------:R-:W-:Y:S01]  /*7690*/  R2UR UR50, R6 ;  /* 0x00000000063272ca */ /* 0x000fe200000e0000 */
[----:B------:R-:W-:Y:S01]  /*76a0*/  VIADD R6, R15, 0x110 ;  /* 0x000001100f067836 */ /* 0x000fe20000000000 */
[----:B--2---:R-:W-:Y:S01]  /*76b0*/  F2FP.BF16.F32.PACK_AB R9, R9, R37 ;  /* 0x000000250909723e */ /* 0x004fe200000010ff */
[----:B------:R-:W-:-:S03]  /*76c0*/  FMUL.FTZ R222, R37, R222 ;  /* 0x000000de25de7220 */ /* 0x000fc60000410000 */
[----:B------:R-:W-:-:S03]  /*76d0*/  R2UR UR5, R6 ;  /* 0x00000000060572ca */ /* 0x000fc600000e0000 */
[----:B------:R-:W-:Y:S01]  /*76e0*/  UMOV UR8, UR56 ;  /* 0x0000003800087c82 */ /* 0x000fe20008000000 */
[----:B------:R-:W-:Y:S01]  /*76f0*/  UMOV UR12, UR56 ;  /* 0x00000038000c7c82 */ /* 0x000fe20008000000 */
[----:B------:R1:W-:Y:S01]  /*7700*/  STSM.16.M88.2 [R0+0x2e500], R8 ;  /* 0x02e5000800007844 */ /* 0x0003e20000000100 */
[----:B------:R-:W-:Y:S01]  /*7710*/  F2FP.BF16.F32.PACK_AB R31, R5, R222 ;  /* 0x000000de051f723e */ /* 0x000fe200000010ff */
[----:B------:R-:W-:Y:S01]  /*7720*/  UMOV UR16, UR56 ;  /* 0x0000003800107c82 */ /* 0x000fe20008000000 */
[----:B------:R-:W-:Y:S01]  /*7730*/  VIADD R5, R23, 0x80 ;  /* 0x0000008017057836 */ /* 0x000fe20000000000 */
[----:B------:R-:W-:Y:S01]  /*7740*/  @!PT LDS RZ, [RZ] ;  /* 0x00000000fffff984 */ /* 0x000fe20000000800 */
[----:B------:R-:W-:Y:S01]  /*7750*/  @!PT LDS RZ, [RZ] ;  /* 0x00000000fffff984 */ /* 0x000fe20000000800 */
[----:B------:R-:W-:Y:S01]  /*7760*/  @!PT LDS RZ, [RZ] ;  /* 0x00000000fffff984 */ /* 0x000fe20000000800 */
[----:B------:R-:W-:Y:S01]  /*7770*/  @!PT LDS RZ, [RZ] ;  /* 0x00000000fffff984 */ /* 0x000fe20000000800 */
[----:B------:R2:W-:Y:S06]  /*7780*/  MEMBAR.ALL.CTA ;  /* 0x0000000000007992 */ /* 0x0005ec0000008000 */
[----:B--2---:R-:W2:Y:S01]  /*7790*/  FENCE.VIEW.ASYNC.S ;  /* 0x00000000000073c6 */ /* 0x004ea20000000000 */
[----:B------:R-:W-:Y:S01]  /*77a0*/  VIADD R6, R15, 0x210 ;  /* 0x000002100f067836 */ /* 0x000fe20000000000 */
[----:B------:R-:W-:Y:S01]  /*77b0*/  R2UR UR48, R5 ;  /* 0x00000000053072ca */ /* 0x000fe200000e0000 */
[----:B------:R-:W-:-:S03]  /*77c0*/  VIADD R5, R15, 0x90 ;  /* 0x000000900f057836 */ /* 0x000fc60000000000 */
[----:B------:R-:W-:Y:S01]  /*77d0*/  R2UR UR46, R6 ;  /* 0x00000000062e72ca */ /* 0x000fe200000e0000 */
[----:B------:R-:W-:Y:S01]  /*77e0*/  VIADD R6, R15, 0x20 ;  /* 0x000000200f067836 */ /* 0x000fe20000000000 */
[----:B-1----:R-:W-:Y:S02]  /*77f0*/  MOV R8, UR59 ;  /* 0x0000003b00087c02 */ /* 0x002fe40008000f00 */
[----:B------:R-:W-:Y:S01]  /*7800*/  R2UR UR4, R5 ;  /* 0x00000000050472ca */ /* 0x000fe200000e0000 */
[C---:B------:R-:W-:Y:S01]  /*7810*/  VIADD R5, R15.reuse, 0x190 ;  /* 0x000001900f057836 */ /* 0x040fe20000000000 */
[----:B------:R-:W-:Y:S02]  /*7820*/  MOV R9, UR58 ;  /* 0x0000003a00097c02 */ /* 0x000fe40008000f00 */
[----:B------:R-:W-:Y:S01]  /*7830*/  R2UR UR30, R6 ;  /* 0x00000000061e72ca */ /* 0x000fe200000e0000 */
[----:B------:R-:W-:Y:S01]  /*7840*/  VIADD R6, R15, 0x120 ;  /* 0x000001200f067836 */ /* 0x000fe20000000000 */
[----:B------:R-:W-:Y:S01]  /*7850*/  R2UR UR54, R5 ;  /* 0x00000000053672ca */ /* 0x000fe200000e0000 */
[----:B------:R-:W-:Y:S01]  /*7860*/  UMOV UR52, UR48 ;  /* 0x0000003000347c82 */ /* 0x000fe20008000000 */
[----:B------:R-:W-:Y:S01]  /*7870*/  UMOV UR44, UR48 ;  /* 0x00000030002c7c82 */ /* 0x000fe20008000000 */
[----:B------:R-:W-:Y:S01]  /*7880*/  VIADD R5, R23, 0x100 ;  /* 0x0000010017057836 */ /* 0x000fe20000000000 */
[----:B------:R-:W-:Y:S01]  /*7890*/  R2UR UR38, R6 ;  /* 0x00000000062672ca */ /* 0x000fe200000e0000 */
[----:B------:R-:W-:Y:S01]  /*78a0*/  VIADD R6, R15, 0x220 ;  /* 0x000002200f067836 */ /* 0x000fe20000000000 */
[----:B--2---:R-:W-:Y:S02]  /*78b0*/  BAR.SYNC.DEFER_BLOCKING 0x9, 0x100 ;  /* 0x0244000000007b1d */ /* 0x004fe40000010000 */
[----:B------:R-:W-:Y:S01]  /*78c0*/  R2UR UR28, R5 ;  /* 0x00000000051c72ca */ /* 0x000fe200000e0000 */
[C---:B------:R-:W-:Y:S01]  /*78d0*/  VIADD R5, R15.reuse, 0xa0 ;  /* 0x000000a00f057836 */ /* 0x040fe20000000000 */
[----:B------:R-:W-:Y:S01]  /*78e0*/  R2UR UR26, R6 ;  /* 0x00000000061a72ca */ /* 0x000fe200000e0000 */
[----:B------:R-:W-:-:S03]  /*78f0*/  VIADD R6, R15, 0x30 ;  /* 0x000000300f067836 */ /* 0x000fc60000000000 */
[----:B------:R-:W-:Y:S01]  /*7900*/  R2UR UR42, R5 ;  /* 0x00000000052a72ca */ /* 0x000fe200000e0000 */
[----:B------:R-:W-:Y:S01]  /*7910*/  VIADD R5, R15, 0x1a0 ;  /* 0x000001a00f057836 */ /* 0x000fe20000000000 */
[----:B------:R-:W-:Y:S01]  /*7920*/  R2UR UR22, R6 ;  /* 0x00000000061672ca */ /* 0x000fe200000e0000 */
[----:B------:R-:W-:-:S03]  /*7930*/  VIADD R6, R17, 0x2ed00 ;  /* 0x0002ed0011067836 */ /* 0x000fc60000000000 */
[----:B------:R-:W-:Y:S01]  /*7940*/  R2UR UR34, R5 ;  /* 0x00000000052272ca */ /* 0x000fe200000e0000 */
[----:B------:R-:W-:Y:S01]  /*7950*/  UMOV UR40, UR28 ;  /* 0x0000001c00287c82 */ /* 0x000fe20008000000 */
[----:B------:R-:W-:Y:S01]  /*7960*/  UMOV UR36, UR28 ;  /* 0x0000001c00247c82 */ /* 0x000fe20008000000 */
[----:B------:R-:W-:Y:S01]  /*7970*/  UMOV UR32, UR28 ;  /* 0x0000001c00207c82 */ /* 0x000fe20008000000 */
[----:B------:R-:W-:Y:S01]  /*7980*/  UMOV UR24, UR28 ;  /* 0x0000001c00187c82 */ /* 0x000fe20008000000 */
[----:B------:R-:W-:Y:S01]  /*7990*/  VIADD R5, R23, 0x180 ;  /* 0x0000018017057836 */ /* 0x000fe20000000000 */
[----:B------:R-:W-:-:S04]  /*79a0*/  SHF.R.U32.HI R6, RZ, 0x4, R6 ;  /* 0x00000004ff067819 */ /* 0x000fc80000011606 */
[----:B------:R-:W-:Y:S01]  /*79b0*/  R2UR UR20, R5 ;  /* 0x00000000051472ca */ /* 0x000fe200000e0000 */
[----:B------:R-:W-:Y:S01]  /*79c0*/  STSM.16.M88.2 [R0+0x2ed00], R24 ;  /* 0x02ed001800007844 */ /* 0x000fe20000000100 */
[----:B------:R-:W-:Y:S01]  /*79d0*/  IMAD R5, R4, 0x2800, R17 ;  /* 0x0000280004057824 */ /* 0x000fe200078e0211 */
[----:B------:R-:W-:Y:S02]  /*79e0*/  LOP3.LUT R216, R6, 0x3fff, RZ, 0xc0, !PT ;  /* 0x00003fff06d87812 */ /* 0x000fe400078ec0ff */
[----:B------:R-:W-:Y:S02]  /*79f0*/  STSM.16.M88.2 [R0+0x2f500], R48 ;  /* 0x02f5003000007844 */ /* 0x000fe40000000100 */
[----:B------:R-:W-:Y:S02]  /*7a00*/  SHF.R.U32.HI R5, RZ, 0x4, R5 ;  /* 0x00000004ff057819 */ /* 0x000fe40000011605 */
[----:B------:R-:W-:Y:S01]  /*7a10*/  STSM.16.M88.2 [R0+0x2fd00], R52 ;  /* 0x02fd003400007844 */ /* 0x000fe20000000100 */
[----:B------:R-:W-:-:S02]  /*7a20*/  LOP3.LUT R6, R216, 0x400000, RZ, 0xfc, !PT ;  /* 0x00400000d8067812 */ /* 0x000fc400078efcff */
[----:B------:R-:W-:Y:S01]  /*7a30*/  LOP3.LUT R5, R5, 0x3fff, RZ, 0xc0, !PT ;  /* 0x00003fff05057812 */ /* 0x000fe200078ec0ff */
[----:B------:R-:W-:Y:S04]  /*7a40*/  STSM.16.M88.2 [R0+0x30500], R32 ;  /* 0x0305002000007844 */ /* 0x000fe80000000100 */
        /* <DEDUP_REMOVED lines=147> */
[----:B------:R-:W-:Y:S02]  /*8380*/  IMAD.U32 R14, RZ, RZ, UR58 ;  /* 0x0000003aff0e7e24 */ /* 0x000fe4000f8e00ff */
        /* <DEDUP_REMOVED lines=10> */
[----:B------:R-:W-:Y:S02]  /*8430*/  R2UR UR4, R12 ;  /* 0x000000000c0472ca */ /* 0x000fe400000e0000 */
[----:B------:R-:W-:-:S03]  /*8440*/  R2UR UR5, R13 ;  /* 0x000000000d0572ca */ /* 0x000fc600000e0000 */
[----:B------:R-:W-:Y:S01]  /*8450*/  UMOV UR33, UR59 ;  /* 0x0000003b00217c82 */ /* 0x000fe20008000000 */
[----:B------:R-:W-:Y:S01]  /*8460*/  UMOV UR59, 0x8 ;  /* 0x00000008003b7882 */ /* 0x000fe20000000000 */
[----:B------:R-:W-:Y:S01]  /*8470*/  UMOV UR37, UR57 ;  /* 0x0000003900257c82 */ /* 0x000fe20008000000 */
[----:B------:R-:W-:Y:S01]  /*8480*/  UMOV UR57, 0x40000040 ;  /* 0x4000004000397882 */ /* 0x000fe20000000000 */
[----:B------:R-:W-:Y:S01]  /*8490*/  UMOV UR32, UR58 ;  /* 0x0000003a00207c82 */ /* 0x000fe20008000000 */
[----:B------:R-:W-:Y:S01]  /*84a0*/  IMAD.U32 R13, RZ, RZ, UR59 ;  /* 0x0000003bff0d7e24 */ /* 0x000fe2000f8e00ff */
[----:B------:R-:W-:Y:S02]  /*84b0*/  UMOV UR36, UR56 ;  /* 0x0000003800247c82 */ /* 0x000fe40008000000 */
[----:B------:R-:W-:Y:S02]  /*84c0*/  UMOV UR56, UR4 ;  /* 0x0000000400387c82 */ /* 0x000fe40008000000 */
[----:B------:R-:W-:-:S02]  /*84d0*/  UMOV UR58, UR5 ;  /* 0x00000005003a7c82 */ /* 0x000fc40008000000 */
[----:B------:R-:W-:Y:S01]  /*84e0*/  IMAD.U32 R12, RZ, RZ, UR58 ;  /* 0x0000003aff0c7e24 */ /* 0x000fe2000f8e00ff */
[----:B------:R-:W-:Y:S02]  /*84f0*/  WARPGROUP.DEPBAR.LE gsb0, 0x0 ;  /* 0x00008000000079c5 */ /* 0x000fe40000010000 */
        /* <DEDUP_REMOVED lines=351> */
.L_x_1380:
        /* <DEDUP_REMOVED lines=158> */
.L_x_1381:
        /* <DEDUP_REMOVED lines=96> */
.L_x_1361:
        /* <DEDUP_REMOVED lines=23> */
.L_x_1384:
        /* <DEDUP_REMOVED lines=20> */
.L_x_1385:
        /* <DEDUP_REMOVED lines=18> */
.L_x_1386:
        /* <DEDUP_REMOVED lines=18> */
.L_x_1387:
        /* <DEDUP_REMOVED lines=183> */
.L_x_1389:
[----:B------:R-:W-:Y:S05]  /*bb30*/  BSYNC B0 ;  /* 0x0000000000007941 */ /* 0x000fea0003800000 */
.L_x_1388:
[----:B------:R-:W-:-:S04]  /*bb40*/  DEPBAR.LE SB0, 0x0 ;  /* 0x000080000000791a */ /* 0x000fc80000000000 */
[----:B------:R-:W-:Y:S05]  /*bb50*/  EXIT ;  /* 0x000000000000794d */ /* 0x000fea0003800000 */
.L_x_1383:
        /* <DEDUP_REMOVED lines=53> */
.L_x_1391:
[----:B------:R-:W-:Y:S05]  /*beb0*/  BSYNC B0 ;  /* 0x0000000000007941 */ /* 0x000fea0003800000 */
.L_x_1390:
        /* <DEDUP_REMOVED lines=16> */
.L_x_1393:
[----:B------:R-:W-:Y:S05]  /*bfc0*/  BSYNC B0 ;  /* 0x0000000000007941 */ /* 0x000fea0003800000 */
.L_x_1392:
        /* <DEDUP_REMOVED lines=16> */
.L_x_1395:
[----:B------:R-:W-:Y:S05]  /*c0d0*/  BSYNC B0 ;  /* 0x0000000000007941 */ /* 0x000fea0003800000 */
.L_x_1394:
        /* <DEDUP_REMOVED lines=17> */
.L_x_1397:
[----:B------:R-:W-:Y:S05]  /*c1f0*/  BSYNC B0 ;  /* 0x0000000000007941 */ /* 0x000fea0003800000 */
.L_x_1396:
        /* <DEDUP_REMOVED lines=16> */
.L_x_1399:
[----:B------:R-:W-:Y:S05]  /*c300*/  BSYNC B0 ;  /* 0x0000000000007941 */ /* 0x000fea0003800000 */
.L_x_1398:
        /* <DEDUP_REMOVED lines=18> */
.L_x_1401:
[----:B------:R-:W-:Y:S05]  /*c430*/  BSYNC B0 ;  /* 0x0000000000007941 */ /* 0x000fea0003800000 */
.L_x_1400:
        /* <DEDUP_REMOVED lines=29> */
.L_x_1403:
[----:B------:R-:W-:Y:S05]  /*c610*/  BSYNC B0 ;  /* 0x0000000000007941 */ /* 0x000fea0003800000 */
.L_x_1402:
        /* <DEDUP_REMOVED lines=21> */
.L_x_1405:
[----:B------:R-:W-:Y:S05]  /*c770*/  BSYNC B0 ;  /* 0x0000000000007941 */ /* 0x000fea0003800000 */
.L_x_1404:
        /* <DEDUP_REMOVED lines=21> */
.L_x_1407:
[----:B------:R-:W-:Y:S05]  /*c8d0*/  BSYNC B0 ;  /* 0x0000000000007941 */ /* 0x000fea0003800000 */
.L_x_1406:
        /* <DEDUP_REMOVED lines=22> */
.L_x_1409:
[----:B------:R-:W-:Y:S05]  /*ca40*/  BSYNC B0 ;  /* 0x0000000000007941 */ /* 0x000fea0003800000 */
.L_x_1408:
        /* <DEDUP_REMOVED lines=14> */
.L_x_1411:
[----:B------:R-:W-:Y:S05]  /*cb30*/  BSYNC B0 ;  /* 0x0000000000007941 */ /* 0x000fea0003800000 */
.L_x_1410:
        /* <DEDUP_REMOVED lines=16> */
.L_x_1413:
[----:B------:R-:W-:Y:S05]  /*cc40*/  BSYNC B0 ;  /* 0x0000000000007941 */ /* 0x000fea0003800000 */
.L_x_1412:
        /* <DEDUP_REMOVED lines=16> */
.L_x_1415:
[----:B------:R-:W-:Y:S05]  /*cd50*/  BSYNC B0 ;  /* 0x0000000000007941 */ /* 0x000fea0003800000 */
.L_x_1414:
        /* <DEDUP_REMOVED lines=16> */
.L_x_1417:
[----:B------:R-:W-:Y:S05]  /*ce60*/  BSYNC B0 ;  /* 0x0000000000007941 */ /* 0x000fea0003800000 */
.L_x_1416:
        /* <DEDUP_REMOVED lines=15> */
.L_x_1419:
[----:B------:R-:W-:Y:S05]  /*cf60*/  BSYNC B0 ;  /* 0x0000000000007941 */ /* 0x000fea0003800000 */
.L_x_1418:
        /* <DEDUP_REMOVED lines=15> */
.L_x_1421:
[----:B------:R-:W-:Y:S05]  /*d060*/  BSYNC B0 ;  /* 0x0000000000007941 */ /* 0x000fea0003800000 */
.L_x_1420:
        /* <DEDUP_REMOVED lines=15> */
.L_x_1423:
[----:B------:R-:W-:Y:S05]  /*d160*/  BSYNC B0 ;  /* 0x0000000000007941 */ /* 0x000fea0003800000 */
.L_x_1422:
        /* <DEDUP_REMOVED lines=15> */
.L_x_1425:
[----:B------:R-:W-:Y:S05]  /*d260*/  BSYNC B0 ;  /* 0x0000000000007941 */ /* 0x000fea0003800000 */
.L_x_1424:
        /* <DEDUP_REMOVED lines=15> */
.L_x_1427:
[----:B------:R-:W-:Y:S05]  /*d360*/  BSYNC B0 ;  /* 0x0000000000007941 */ /* 0x000fea0003800000 */
.L_x_1426:
        /* <DEDUP_REMOVED lines=15> */
.L_x_1429:
[----:B------:R-:W-:Y:S05]  /*d460*/  BSYNC B0 ;  /* 0x0000000000007941 */ /* 0x000fea0003800000 */
.L_x_1428:
[----:B------:R-:W-:Y:S05]  /*d470*/  EXIT ;  /* 0x000000000000794d */ /* 0x000fea0003800000 */
.L_x_1358:
        /* <DEDUP_REMOVED lines=42> */
.L_x_1433:
        /* <DEDUP_REMOVED lines=43> */
.L_x_1451:
        /* <DEDUP_REMOVED lines=12> */
.L_x_1436:
        /* <DEDUP_REMOVED lines=126> */
.L_x_1442:
[----:B------:R-:W-:-:S04]  /*e270*/  SHF.L.U32 R8, R11, 0x1f, RZ ;  /* 0x0000001f0b087819 */ /* 0x000fc800000006ff */
[----:B------:R-:W1:Y:S02]  /*e280*/  SYNCS.PHASECHK.TRANS64.TRYWAIT P1, [R5+URZ+0x31838], R8 ;  /* 0x03183808050075a7 */ /* 0x000e64000802017f */
[----:B-1----:R-:W-:Y:S05]  /*e290*/  @!P1 BRA `(.L_x_1438) ;  /* 0x0000000c00989947 */ /* 0x002fea0003800000 */
.L_x_1452:
[----:B------:R-:W-:Y:S05]  /*e2a0*/  @P0 BRA `(.L_x_1439) ;  /* 0x0000000000140947 */ /* 0x000fea0003800000 */
[----:B------:R-:W-:Y:S01]  /*e2b0*/  ISETP.NE.AND P1, PT, R13, RZ, PT ;  /* 0x000000ff0d00720c */ /* 0x000fe20003f25270 */
[----:B-1----:R-:W-:-:S04]  /*e2c0*/  IMAD.MOV.U32 R8, RZ, RZ, 0x8100 ;  /* 0x00008100ff087424 */ /* 0x002fc800078e00ff */
[----:B------:R2:W-:Y:S08]  /*e2d0*/  SYNCS.ARRIVE.TRANS64 RZ, [R5+URZ+0x31830], R8 ;  /* 0x0318300805ff79a7 */ /* 0x0005f0000800003f */
[----:B------:R-:W-:Y:S05]  /*e2e0*/  @!P1 BRA `(.L_x_1439) ;  /* 0x0000000000049947 */ /* 0x000fea0003800000 */
[----:B------:R-:W-:Y:S01]  /*e2f0*/  BPT.TRAP 0x1 ;  /* 0x000000040000795c */ /* 0x000fe20000300000 */
.L_x_1439:
        /* <DEDUP_REMOVED lines=48> */
.L_x_1454:
[----:B------:R-:W-:Y:S01]  /*e600*/  LOP3.LUT R11, R11, 0x1, RZ, 0x3c, !PT ;  /* 0x000000010b0b7812 */ /* 0x000fe200078e3cff */
[----:B------:R-:W-:Y:S06]  /*e610*/  @P2 BRA `(.L_x_1441) ;  /* 0x0000000000142947 */ /* 0x000fec0003800000 */
[----:B------:R-:W-:Y:S01]  /*e620*/  ISETP.NE.AND P1, PT, R13, RZ, PT ;  /* 0x000000ff0d00720c */ /* 0x000fe20003f25270 */
[----:B-1----:R-:W-:-:S04]  /*e630*/  IMAD.MOV.U32 R20, RZ, RZ, 0x8100 ;  /* 0x00008100ff147424 */ /* 0x002fc800078e00ff */
[----:B------:R2:W-:Y:S08]  /*e640*/  SYNCS.ARRIVE.TRANS64 RZ, [R19+URZ+0x31810], R20 ;  /* 0x0318101413ff79a7 */ /* 0x0005f0000800003f */
[----:B------:R-:W-:Y:S05]  /*e650*/  @!P1 BRA `(.L_x_1441) ;  /* 0x0000000000049947 */ /* 0x000fea0003800000 */
[----:B------:R-:W-:Y:S01]  /*e660*/  BPT.TRAP 0x1 ;  /* 0x000000040000795c */ /* 0x000fe20000300000 */
.L_x_1441:
        /* <DEDUP_REMOVED lines=52> */
.L_x_1437:
[----:B------:R-:W-:-:S04]  /*e9b0*/  SHF.L.U32 R0, R11, 0x1f, RZ ;  /* 0x0000001f0b007819 */ /* 0x000fc800000006ff */
[----:B------:R-:W1:Y:S02]  /*e9c0*/  SYNCS.PHASECHK.TRANS64.TRYWAIT P1, [R5+URZ+0x31838], R0 ;  /* 0x03183800050075a7 */ /* 0x000e64000802017f */
[----:B-1----:R-:W-:Y:S05]  /*e9d0*/  @!P1 BRA `(.L_x_1443) ;  /* 0x0000000400f49947 */ /* 0x002fea0003800000 */
.L_x_1455:
[----:B------:R-:W-:Y:S05]  /*e9e0*/  @P0 BRA `(.L_x_1444) ;  /* 0x0000000000140947 */ /* 0x000fea0003800000 */
[----:B------:R-:W-:Y:S01]  /*e9f0*/  LOP3.LUT P0, RZ, R21, 0x1f, RZ, 0xc0, !PT ;  /* 0x0000001f15ff7812 */ /* 0x000fe2000780c0ff */
[----:B-1----:R-:W-:-:S04]  /*ea00*/  IMAD.MOV.U32 R0, RZ, RZ, 0x8100 ;  /* 0x00008100ff007424 */ /* 0x002fc800078e00ff */
[----:B------:R2:W-:Y:S08]  /*ea10*/  SYNCS.ARRIVE.TRANS64 RZ, [R5+URZ+0x31830], R0 ;  /* 0x0318300005ff79a7 */ /* 0x0005f0000800003f */
[----:B------:R-:W-:Y:S05]  /*ea20*/  @!P0 BRA `(.L_x_1444) ;  /* 0x0000000000048947 */ /* 0x000fea0003800000 */
[----:B------:R-:W-:Y:S01]  /*ea30*/  BPT.TRAP 0x1 ;  /* 0x000000040000795c */ /* 0x000fe20000300000 */
.L_x_1444:
        /* <DEDUP_REMOVED lines=50> */
.L_x_1434:
[----:B------:R-:W-:Y:S05]  /*ed60*/  BSYNC B1 ;  /* 0x0000000000017941 */ /* 0x000fea0003800000 */
.L_x_1432:
[----:B------:R-:W-:-:S03]  /*ed70*/  UMOV UR4, 0xffffffff ;  /* 0xffffffff00047882 */ /* 0x000fc60000000000 */
[----:B------:R-:W-:Y:S05]  /*ed80*/  BRA.DIV UR4, `(.L_x_1445) ;  /* 0x00000006041c7947 */ /* 0x000fea000b800000 */
[----:B------:R-:W-:-:S13]  /*ed90*/  ELECT P6, URZ, PT ;  /* 0x00000000003f782f */ /* 0x000fda00038c0000 */
.L_x_1458:
        /* <DEDUP_REMOVED lines=8> */
.L_x_1446:
        /* <DEDUP_REMOVED lines=8> */
.L_x_1459:
        /* <DEDUP_REMOVED lines=9> */
.L_x_1460:
[----:B------:R-:W-:Y:S05]  /*ef30*/  @!P1 BRA `(.L_x_1449) ;  /* 0x0000000000049947 */ /* 0x000fea0003800000 */
[----:B------:R-:W-:Y:S01]  /*ef40*/  BPT.TRAP 0x1 ;  /* 0x000000040000795c */ /* 0x000fe20000300000 */
.L_x_1449:
[----:B------:R-:W-:-:S07]  /*ef50*/  SHF.L.U32 R11, R11, 0x1f, RZ ;  /* 0x0000001f0b0b7819 */ /* 0x000fce00000006ff */
.L_x_1450:
[----:B--2---:R2:W3:Y:S02]  /*ef60*/  SYNCS.PHASECHK.TRANS64.TRYWAIT P0, [R4+URZ+0x31838], R11 ;  /* 0x0318380b040075a7 */ /* 0x0044e4000800017f */
[----:B---3--:R-:W-:Y:S05]  /*ef70*/  @!P0 NANOSLEEP.SYNCS 0x989680 ;  /* 0x009896800000895d */ /* 0x008fea0003900000 */
[----:B------:R-:W3:Y:S02]  /*ef80*/  @!P0 SYNCS.PHASECHK.TRANS64 P0, [R4+URZ+0x31838], R11 ;  /* 0x0318380b040085a7 */ /* 0x000ee4000800007f */
[----:B---3--:R-:W-:Y:S05]  /*ef90*/  @!P0 BRA `(.L_x_1450) ;  /* 0xfffffffc00f08947 */ /* 0x008fea000383ffff */
.L_x_1431:
[----:B------:R-:W-:Y:S05]  /*efa0*/  BSYNC B0 ;  /* 0x0000000000007941 */ /* 0x000fea0003800000 */
.L_x_1430:
[----:B------:R-:W-:Y:S05]  /*efb0*/  EXIT ;  /* 0x000000000000794d */ /* 0x000fea0003800000 */
.L_x_1363:
[----:B-1----:R1:W2:Y:S02]  /*efc0*/  SYNCS.PHASECHK.TRANS64.TRYWAIT P0, [R17+URZ+0x31800], R8 ;  /* 0x03180008110075a7 */ /* 0x0022a4000800017f */
[----:B--2---:R-:W-:Y:S05]  /*efd0*/  @!P0 NANOSLEEP.SYNCS 0x989680 ;  /* 0x009896800000895d */ /* 0x004fea0003900000 */
[----:B------:R-:W2:Y:S02]  /*efe0*/  @!P0 SYNCS.PHASECHK.TRANS64 P0, [R17+URZ+0x31800], R8 ;  /* 0x03180008110085a7 */ /* 0x000ea4000800007f */
[----:B--2---:R-:W-:Y:S05]  /*eff0*/  @!P0 BRA `(.L_x_1363) ;  /* 0xfffffffc00f08947 */ /* 0x004fea000383ffff */
[----:B------:R-:W-:Y:S05]  /*f000*/  BRA `(.L_x_1362) ;  /* 0xffffff1c008c7947 */ /* 0x000fea000383ffff */
.L_x_1367:
[----:B--2---:R2:W3:Y:S02]  /*f010*/  SYNCS.PHASECHK.TRANS64.TRYWAIT P0, [R16+URZ+0x31810], R9 ;  /* 0x03181009100075a7 */ /* 0x0044e4000800017f */
[----:B---3--:R-:W-:Y:S05]  /*f020*/  @!P0 NANOSLEEP.SYNCS 0x989680 ;  /* 0x009896800000895d */ /* 0x008fea0003900000 */
[----:B------:R-:W3:Y:S02]  /*f030*/  @!P0 SYNCS.PHASECHK.TRANS64 P0, [R16+URZ+0x31810], R9 ;  /* 0x03181009100085a7 */ /* 0x000ee4000800007f */
[----:B---3--:R-:W-:Y:S05]  /*f040*/  @!P0 BRA `(.L_x_1367) ;  /* 0xfffffffc00f08947 */ /* 0x008fea000383ffff */
[----:B------:R-:W-:Y:S05]  /*f050*/  BRA `(.L_x_1366) ;  /* 0xffffff2800087947 */ /* 0x000fea000383ffff */
.L_x_1371:
[----:B------:R1:W1:Y:S02]  /*f060*/  SYNCS.PHASECHK.TRANS64.TRYWAIT P0, [R17+URZ+0x31830], R10 ;  /* 0x0318300a110075a7 */ /* 0x000264000800017f */
[----:B-1----:R-:W-:Y:S05]  /*f070*/  @!P0 NANOSLEEP.SYNCS 0x989680 ;  /* 0x009896800000895d */ /* 0x002fea0003900000 */
[----:B------:R-:W1:Y:S02]  /*f080*/  @!P0 SYNCS.PHASECHK.TRANS64 P0, [R17+URZ+0x31830], R10 ;  /* 0x0318300a110085a7 */ /* 0x000e64000800007f */
[----:B-1----:R-:W-:Y:S05]  /*f090*/  @!P0 BRA `(.L_x_1371) ;  /* 0xfffffffc00f08947 */ /* 0x002fea000383ffff */
[----:B------:R-:W-:Y:S05]  /*f0a0*/  BRA `(.L_x_1370) ;  /* 0xffffff4c00907947 */ /* 0x000fea000383ffff */
.L_x_1435:
[----:B-1----:R1:W2:Y:S02]  /*f0b0*/  SYNCS.PHASECHK.TRANS64.TRYWAIT P0, [R5+URZ+0x31820], R2 ;  /* 0x03182002050075a7 */ /* 0x0022a4000800017f */
[----:B--2---:R-:W-:Y:S05]  /*f0c0*/  @!P0 NANOSLEEP.SYNCS 0x989680 ;  /* 0x009896800000895d */ /* 0x004fea0003900000 */
[----:B------:R-:W2:Y:S02]  /*f0d0*/  @!P0 SYNCS.PHASECHK.TRANS64 P0, [R5+URZ+0x31820], R2 ;  /* 0x03182002050085a7 */ /* 0x000ea4000800007f */
[----:B--2---:R-:W-:Y:S05]  /*f0e0*/  @!P0 BRA `(.L_x_1435) ;  /* 0xfffffffc00f08947 */ /* 0x004fea000383ffff */
[----:B------:R-:W-:Y:S05]  /*f0f0*/  BRA `(.L_x_1451) ;  /* 0xffffffe800347947 */ /* 0x000fea000383ffff */
.L_x_1438:
[----:B-1----:R1:W2:Y:S02]  /*f100*/  SYNCS.PHASECHK.TRANS64.TRYWAIT P1, [R5+URZ+0x31838], R8 ;  /* 0x03183808050075a7 */ /* 0x0022a4000802017f */
[----:B--2---:R-:W-:Y:S05]  /*f110*/  @!P1 NANOSLEEP.SYNCS 0x989680 ;  /* 0x009896800000995d */ /* 0x004fea0003900000 */
[----:B------:R-:W2:Y:S02]  /*f120*/  @!P1 SYNCS.PHASECHK.TRANS64 P1, [R5+URZ+0x31838], R8 ;  /* 0x03183808050095a7 */ /* 0x000ea4000802007f */
[----:B--2---:R-:W-:Y:S05]  /*f130*/  @!P1 BRA `(.L_x_1438) ;  /* 0xfffffffc00f09947 */ /* 0x004fea000383ffff */
[----:B------:R-:W-:Y:S05]  /*f140*/  BRA `(.L_x_1452) ;  /* 0xfffffff000547947 */ /* 0x000fea000383ffff */
.L_x_1440:
[----:B------:R-:W-:-:S07]  /*f150*/  SHF.L.U32 R20, R7, 0x1f, RZ ;  /* 0x0000001f07147819 */ /* 0x000fce00000006ff */
.L_x_1453:
[----:B-1----:R1:W2:Y:S02]  /*f160*/  SYNCS.PHASECHK.TRANS64.TRYWAIT P1, [R19+URZ+0x31820], R20 ;  /* 0x03182014130075a7 */ /* 0x0022a4000802017f */
[----:B--2---:R-:W-:Y:S05]  /*f170*/  @!P1 NANOSLEEP.SYNCS 0x989680 ;  /* 0x009896800000995d */ /* 0x004fea0003900000 */
[----:B------:R-:W2:Y:S02]  /*f180*/  @!P1 SYNCS.PHASECHK.TRANS64 P1, [R19+URZ+0x31820], R20 ;  /* 0x03182014130095a7 */ /* 0x000ea4000802007f */
[----:B--2---:R-:W-:Y:S05]  /*f190*/  @!P1 BRA `(.L_x_1453) ;  /* 0xfffffffc00f09947 */ /* 0x004fea000383ffff */
[----:B------:R-:W-:Y:S05]  /*f1a0*/  BRA `(.L_x_1454) ;  /* 0xfffffff400147947 */ /* 0x000fea000383ffff */
.L_x_1443:
[----:B-1----:R1:W2:Y:S02]  /*f1b0*/  SYNCS.PHASECHK.TRANS64.TRYWAIT P1, [R5+URZ+0x31838], R0 ;  /* 0x03183800050075a7 */ /* 0x0022a4000802017f */
[----:B--2---:R-:W-:Y:S05]  /*f1c0*/  @!P1 NANOSLEEP.SYNCS 0x989680 ;  /* 0x009896800000995d */ /* 0x004fea0003900000 */
[----:B------:R-:W2:Y:S02]  /*f1d0*/  @!P1 SYNCS.PHASECHK.TRANS64 P1, [R5+URZ+0x31838], R0 ;  /* 0x03183800050095a7 */ /* 0x000ea4000802007f */
[----:B--2---:R-:W-:Y:S05]  /*f1e0*/  @!P1 BRA `(.L_x_1443) ;  /* 0xfffffffc00f09947 */ /* 0x004fea000383ffff */
[----:B------:R-:W-:Y:S05]  /*f1f0*/  BRA `(.L_x_1455) ;  /* 0xfffffff400f87947 */ /* 0x000fea000383ffff */
.L_x_1445:
[----:B------:R-:W-:Y:S01]  /*f200*/  BSSY B1, `(.L_x_1456) ;  /* 0x0000006000017945 */ /* 0x000fe20003800000 */
[----:B------:R-:W-:-:S07]  /*f210*/  IMAD.MOV.U32 R15, RZ, RZ, -0x1 ;  /* 0xffffffffff0f7424 */ /* 0x000fce00078e00ff */
[----:B------:R-:W-:Y:S05]  /*f220*/  WARPSYNC.COLLECTIVE R15, `(.L_x_1457) ;  /* 0x000000000f0c7348 */ /* 0x000fea0003c00000 */
[----:B------:R-:W-:Y:S02]  /*f230*/  ELECT P6, UR62, PT ;  /* 0x00000000003e782f */ /* 0x000fe400038c0000 */
[----:B------:R-:W-:Y:S01]  /*f240*/  MOV R14, UR62 ;  /* 0x0000003e000e7c02 */ /* 0x000fe20008000f00 */
[----:B------:R-:W-:Y:S10]  /*f250*/  ENDCOLLECTIVE ;  /* 0x000000000000791b */ /* 0x000ff40003800000 */
.L_x_1457:
[----:B------:R-:W-:Y:S05]  /*f260*/  BSYNC B1 ;  /* 0x0000000000017941 */ /* 0x000fea0003800000 */
.L_x_1456:
[----:B------:R-:W-:Y:S05]  /*f270*/  BRA `(.L_x_1458) ;  /* 0xfffffff800c87947 */ /* 0x000fea000383ffff */
.L_x_1447:
[----:B-1----:R1:W2:Y:S02]  /*f280*/  SYNCS.PHASECHK.TRANS64.TRYWAIT P0, [R5+URZ], R0 ;  /* 0x00000000050075a7 */ /* 0x0022a4000800017f */
[----:B--2---:R-:W-:Y:S05]  /*f290*/  @!P0 NANOSLEEP.SYNCS 0x989680 ;  /* 0x009896800000895d */ /* 0x004fea0003900000 */
[----:B------:R-:W2:Y:S02]  /*f2a0*/  @!P0 SYNCS.PHASECHK.TRANS64 P0, [R5+URZ], R0 ;  /* 0x00000000050085a7 */ /* 0x000ea4000800007f */
[----:B--2---:R-:W-:Y:S05]  /*f2b0*/  @!P0 BRA `(.L_x_1447) ;  /* 0xfffffffc00f08947 */ /* 0x004fea000383ffff */
[----:B------:R-:W-:Y:S05]  /*f2c0*/  BRA `(.L_x_1459) ;  /* 0xfffffff800f47947 */ /* 0x000fea000383ffff */
.L_x_1448:
[----:B-1----:R1:W2:Y:S02]  /*f2d0*/  SYNCS.PHASECHK.TRANS64.TRYWAIT P0, [R3+URZ], R0 ;  /* 0x00000000030075a7 */ /* 0x0022a4000800017f */
[----:B--2---:R-:W-:Y:S05]  /*f2e0*/  @!P0 NANOSLEEP.SYNCS 0x989680 ;  /* 0x009896800000895d */ /* 0x004fea0003900000 */
[----:B------:R-:W2:Y:S02]  /*f2f0*/  @!P0 SYNCS.PHASECHK.TRANS64 P0, [R3+URZ], R0 ;  /* 0x00000000030085a7 */ /* 0x000ea4000800007f */
[----:B--2---:R-:W-:Y:S05]  /*f300*/  @!P0 BRA `(.L_x_1448) ;  /* 0xfffffffc00f08947 */ /* 0x004fea000383ffff */
[----:B------:R-:W-:Y:S05]  /*f310*/  BRA `(.L_x_1460) ;  /* 0xfffffffc00047947 */ /* 0x000fea000383ffff */
.L_x_1461:
        /* <DEDUP_REMOVED lines=14> */
.L_x_2213:


//--------------------- .text._ZN7cutlass13device_kernelIN5flash11enable_sm90INS1_16FlashAttnBwdSm90INS1_25CollectiveMainloopBwdSm90ILi2ELi1ELi1EN4cute5tupleIJNS5_1CILi1EEES8_S8_EEENS6_IJNS7_ILi64EEENS7_ILi80EEENS7_ILi256EEEEEENS_10bfloat16_tEfNS_4arch4Sm90ELb0ELb1ELb0ELb0ELb0ELb0ELb1ELb1ELi2ELi1ELi1ELi1ELb0EEENS1_24CollectiveEpilogueBwdGQAISD_fSG_Li256ELb0ELb0EEENS1_19SingleTileSchedulerILb0ELb0ELb0ELi80EEEEEEEEEvNT_6ParamsE --------------------------
	.section	.text._ZN7cutlass13device_kernelIN5flash11enable_sm90INS1_16FlashAttnBwdSm90INS1_25CollectiveMainloopBwdSm90ILi2ELi1ELi1EN4cute5tupleIJNS5_1CILi1EEES8_S8_EEENS6_IJNS7_ILi64EEENS7_ILi80EEENS7_ILi256EEEEEENS_10bfloat16_tEfNS_4arch4Sm90ELb0ELb1ELb0ELb0ELb0ELb0ELb1ELb1ELi2ELi1ELi1ELi1ELb0EEENS1_24CollectiveEpilogueBwdGQAISD_fSG_Li256ELb0ELb0EEENS1_19SingleTileSchedulerILb0ELb0ELb0ELi80EEEEEEEEEvNT_6ParamsE,"ax",@progbits
	.align	128
.text._ZN7cutlass13device_kernelIN5flash11enable_sm90INS1_16FlashAttnBwdSm90INS1_25CollectiveMainloopBwdSm90ILi2ELi1ELi1EN4cute5tupleIJNS5_1CILi1EEES8_S8_EEENS6_IJNS7_ILi64EEENS7_ILi80EEENS7_ILi256EEEEEENS_10bfloat16_tEfNS_4arch4Sm90ELb0ELb1ELb0ELb0ELb0ELb0ELb1ELb1ELi2ELi1ELi1ELi1ELb0EEENS1_24CollectiveEpilogueBwdGQAISD_fSG_Li256ELb0ELb0EEENS1_19SingleTileSchedulerILb0ELb0ELb0ELi80EEEEEEEEEvNT_6ParamsE:
        .type           _ZN7cutlass13device_kernelIN5flash11enable_sm90INS1_16FlashAttnBwdSm90INS1_25CollectiveMainloopBwdSm90ILi2ELi1ELi1EN4cute5tupleIJNS5_1CILi1EEES8_S8_EEENS6_IJNS7_ILi64EEENS7_ILi80EEENS7_ILi256EEEEEENS_10bfloat16_tEfNS_4arch4Sm90ELb0ELb1ELb0ELb0ELb0ELb0ELb1ELb1ELi2ELi1ELi1ELi1ELb0EEENS1_24CollectiveEpilogueBwdGQAISD_fSG_Li256ELb0ELb0EEENS1_19SingleTileSchedulerILb0ELb0ELb0ELi80EEEEEEEEEvNT_6ParamsE,@function
        .size           _ZN7cutlass13device_kernelIN5flash11enable_sm90INS1_16FlashAttnBwdSm90INS1_25CollectiveMainloopBwdSm90ILi2ELi1ELi1EN4cute5tupleIJNS5_1CILi1EEES8_S8_EEENS6_IJNS7_ILi64EEENS7_ILi80EEENS7_ILi256EEEEEENS_10bfloat16_tEfNS_4arch4Sm90ELb0ELb1ELb0ELb0ELb0ELb0ELb1ELb1ELi2ELi1ELi1ELi1ELb0EEENS1_24CollectiveEpilogueBwdGQAISD_fSG_Li256ELb0ELb0EEENS1_19SingleTileSchedulerILb0ELb0ELb0ELi80EEEEEEEEEvNT_6ParamsE,(.L_x_2214 - _ZN7cutlass13device_kernelIN5flash11enable_sm90INS1_16FlashAttnBwdSm90INS1_25CollectiveMainloopBwdSm90ILi2ELi1ELi1EN4cute5tupleIJNS5_1CILi1EEES8_S8_EEENS6_IJNS7_ILi64EEENS7_ILi80EEENS7_ILi256EEEEEENS_10bfloat16_tEfNS_4arch4Sm90ELb0ELb1ELb0ELb0ELb0ELb0ELb1ELb1ELi2ELi1ELi1ELi1ELb0EEENS1_24CollectiveEpilogueBwdGQAISD_fSG_Li256ELb0ELb0EEENS1_19SingleTileSchedulerILb0ELb0ELb0ELi80EEEEEEEEEvNT_6ParamsE)
        .other          _ZN7cutlass13device_kernelIN5flash11enable_sm90INS1_16FlashAttnBwdSm90INS1_25CollectiveMainloopBwdSm90ILi2ELi1ELi1EN4cute5tupleIJNS5_1CILi1EEES8_S8_EEENS6_IJNS7_ILi64EEENS7_ILi80EEENS7_ILi256EEEEEENS_10bfloat16_tEfNS_4arch4Sm90ELb0ELb1ELb0ELb0ELb0ELb0ELb1ELb1ELi2ELi1ELi1ELi1ELb0EEENS1_24CollectiveEpilogueBwdGQAISD_fSG_Li256ELb0ELb0EEENS1_19SingleTileSchedulerILb0ELb0ELb0ELi80EEEEEEEEEvNT_6ParamsE,@"STO_CUDA_ENTRY STV_DEFAULT"
_ZN7cutlass13device_kernelIN5flash11enable_sm90INS1_16FlashAttnBwdSm90INS1_25CollectiveMainloopBwdSm90ILi2ELi1ELi1EN4cute5tupleIJNS5_1CILi1EEES8_S8_EEENS6_IJNS7_ILi64EEENS7_ILi80EEENS7_ILi256EEEEEENS_10bfloat16_tEfNS_4arch4Sm90ELb0ELb1ELb0ELb0ELb0ELb0ELb1ELb1ELi2ELi1ELi1ELi1ELb0EEENS1_24CollectiveEpilogueBwdGQAISD_fSG_Li256ELb0ELb0EEENS1_19SingleTileSchedulerILb0ELb0ELb0ELi80EEEEEEEEEvNT_6ParamsE:
        /* <DEDUP_REMOVED lines=24> */
.L_x_1463:
[----:B------:R-:W-:Y:S05]  /*0180*/  BSYNC B0 ;  /* 0x0000000000007941 */ /* 0x000fea0003800000 */
.L_x_1462:
        /* <DEDUP_REMOVED lines=39> */
.L_x_1464:
        /* <DEDUP_REMOVED lines=20> */
.L_x_1465:
[----:B------:R-:W-:Y:S01]  /*0540*/  PLOP3.LUT P0, PT, PT, PT, UP0, 0x80, 0x0 ;  /* 0x000000000000781c */ /* 0x000fe20003f0f008 */
[----:B------:R-:W-:Y:S01]  /*0550*/  NOP ;  /* 0x0000000000007918 */ /* 0x000fe20000000000 */
[----:B------:R-:W-:Y:S01]  /*0560*/  BSSY B0, `(.L_x_1466) ;  /* 0x0000a97000007945 */ /* 0x000fe20003800000 */
[----:B------:R-:W-:Y:S01]  /*0570*/  LOP3.LUT R4, R21, 0x7f, RZ, 0xc0, !PT ;  /* 0x0000007f15047812 */ /* 0x000fe200078ec0ff */
[----:B-1234-:R-:W-:Y:S09]  /*0580*/  BAR.SYNC.DEFER_BLOCKING 0x0 ;  /* 0x0000000000007b1d */ /* 0x01eff20000010000 */
[----:B------:R-:W-:Y:S05]  /*0590*/  @!P0 BRA `(.L_x_1467) ;  /* 0x0000008c00948947 */ /* 0x000fea0003800000 */
.L_x_1468:
        /* <DEDUP_REMOVED lines=110> */
.L_x_1470:
        /* <DEDUP_REMOVED lines=22> */
.L_x_1472:
        /* <DEDUP_REMOVED lines=142> */
.L_x_1492:
[----:B------:R-:W-:-:S13]  /*16c0*/  R2UR UR4, R236 ;  /* 0x00000000ec0472ca */ /* 0x000fda00000e0000 */
[----:B------:R-:W-:-:S06]  /*16d0*/  UISETP.NE.AND UP0, UPT, UR4, 0x3, UPT ;  /* 0x000000030400788c */ /* 0x000fcc000bf05270 */
[----:B------:R-:W-:-:S13]  /*16e0*/  PLOP3.LUT P0, PT, PT, PT, UP0, 0x40, 0x0 ;  /* 0x000000000000781c */ /* 0x000fda0003f0e808 */
[----:B-1----:R-:W-:Y:S05]  /*16f0*/  @P0 BRA `(.L_x_1474) ;  /* 0x0000000000040947 */ /* 0x002fea0003800000 */
[----:B------:R-:W-:Y:S01]  /*1700*/  BPT.TRAP 0x1 ;  /* 0x000000040000795c */ /* 0x000fe20000300000 */
.L_x_1474:
[----:B------:R-:W-:Y:S01]  /*1710*/  PLOP3.LUT P1, PT, PT, PT, UP0, 0x40, 0x0 ;  /* 0x000000000000781c */ /* 0x000fe20003f2e808 */
[----:B------:R-:W-:Y:S01]  /*1720*/  IMAD R16, R2, 0x8, R17 ;  /* 0x0000000802107824 */ /* 0x000fe200078e0211 */
[----:B------:R-:W-:-:S04]  /*1730*/  SHF.L.U32 R9, R19, 0x1f, RZ ;  /* 0x0000001f13097819 */ /* 0x000fc800000006ff */
[----:B------:R1:W2:Y:S07]  /*1740*/  SYNCS.PHASECHK.TRANS64.TRYWAIT P0, [R16+URZ+0x31810], R9 ;  /* 0x03181009100075a7 */ /* 0x0002ae000800017f */
[----:B------:R-:W-:Y:S05]  /*1750*/  @P1 BRA `(.L_x_1475) ;  /* 0x0000000000041947 */ /* 0x000fea0003800000 */
[----:B------:R-:W-:Y:S01]  /*1760*/  BPT.TRAP 0x1 ;  /* 0x000000040000795c */ /* 0x000fe20000300000 */
.L_x_1475:
        /* <DEDUP_REMOVED lines=11> */
.L_x_1476:
        /* <DEDUP_REMOVED lines=419> */
[----:B------:R-:W-:Y:S01]  /*3250*/  IMAD R8, R2, 0x40, R18 ;  /* 0x0000004002087824 */ /* 0x000fe200078e0212 */
[----:B------:R-:W-:-:S03]  /*3260*/  R2UR UR11, R5 ;  /* 0x00000000050b72ca */ /* 0x000fc600000e0000 */
        /* <DEDUP_REMOVED lines=18> */
.L_x_1478:
[----:B------:R-:W-:Y:S02]  /*3390*/  R2UR UR4, R228 ;  /* 0x00000000e40472ca */ /* 0x000fe400000e0000 */
[----:B------:R-:W-:-:S11]  /*33a0*/  PLOP3.LUT P1, PT, PT, PT, UP0, 0x40, 0x0 ;  /* 0x000000000000781c */ /* 0x000fd60003f2e808 */
[----:B------:R-:W-:-:S05]  /*33b0*/  IMAD.U32 R10, RZ, RZ, UR4 ;  /* 0x00000004ff0a7e24 */ /* 0x000fca000f8e00ff */
[----:B------:R-:W-:-:S04]  /*33c0*/  SHF.L.U32 R10, R10, 0x1f, RZ ;  /* 0x0000001f0a0a7819 */ /* 0x000fc800000006ff */
[----:B------:R1:W4:Y:S01]  /*33d0*/  SYNCS.PHASECHK.TRANS64.TRYWAIT P0, [R17+URZ+0x31830], R10 ;  /* 0x0318300a110075a7 */ /* 0x000322000800017f */
[----:B------:R-:W-:Y:S05]  /*33e0*/  @P1 BRA `(.L_x_1479) ;  /* 0x0000000000041947 */ /* 0x000fea0003800000 */
[----:B------:R-:W-:Y:S01]  /*33f0*/  BPT.TRAP 0x1 ;  /* 0x000000040000795c */ /* 0x000fe20000300000 */
.L_x_1479:
        /* <DEDUP_REMOVED lines=11> */
.L_x_1480:
[----:B------:R-:W-:Y:S01]  /*34b0*/  VIADD R9, R6, 0x80 ;  /* 0x0000008006097836 */ /* 0x000fe20000000000 */
[----:B------:R-:W-:Y:S01]  /*34c0*/  R2UR UR4, R8 ;  /* 0x00000000080472ca */ /* 0x000fe200000e0000 */
[C---:B-1--4-:R-:W-:Y:S01]  /*34d0*/  VIADD R10, R6.reuse, 0x100 ;  /* 0x00000100060a7836 */ /* 0x052fe20000000000 */
        /* <DEDUP_REMOVED lines=432> */
[----:B------:R-:W-:Y:S01]  /*4fe0*/  VIADD R12, R232, UR5 ;  /* 0x00000005e80c7c36 */ /* 0x000fe20008000000 */
[----:B------:R-:W-:Y:S01]  /*4ff0*/  ULOP3.LUT UR4, URZ, UR4, URZ, 0x33, !UPT ;  /* 0x000000043f047292 */ /* 0x000fe2000f8e333f */
[----:B------:R-:W-:-:S03]  /*5000*/  WARPGROUP.DEPBAR.LE gsb0, 0x1 ;  /* 0x00008000000079c5 */ /* 0x000fc60000010100 */
[----:B------:R-:W-:Y:S02]  /*5010*/  PLOP3.LUT P0, PT, PT, PT, UP2, 0x40, 0x0 ;  /* 0x000000000000781c */ /* 0x000fe40003f0e828 */
[----:B------:R-:W-:Y:S01]  /*5020*/  VIADD R9, R232, UR4 ;  /* 0x00000004e8097c36 */ /* 0x000fe20008000000 */
[----:B------:R-:W-:-:S03]  /*5030*/  VIADDMNMX R13, R20, R12, R233, PT ;  /* 0x0000000c140d7246 */ /* 0x000fc600038001e9 */
[----:B------:R-:W-:-:S07]  /*5040*/  IMAD.IADD R11, R20, 0x1, R9 ;  /* 0x00000001140b7824 */ /* 0x000fce00078e0209 */
        /* <DEDUP_REMOVED lines=16> */
.L_x_1484:
[----:B------:R-:W-:-:S06]  /*5150*/  UISETP.NE.AND UP1, UPT, UR6, 0x1, UPT ;  /* 0x000000010600788c */ /* 0x000fcc000bf25270 */
[----:B------:R-:W-:-:S05]  /*5160*/  PLOP3.LUT P0, PT, PT, PT, UP1, 0x80, 0x0 ;  /* 0x000000000000781c */ /* 0x000fca0003f0f018 */
[----:B------:R-:W-:-:S08]  /*5170*/  @UP1 ULDC UR4, c[0x0][0x754] ;  /* 0x0001d50000041ab9 */ /* 0x000fd00000000800 */
[----:B------:R-:W-:Y:S01]  /*5180*/  @P0 IMAD.HI.U32 R8, R6, UR4, RZ ;  /* 0x0000000406080c27 */ /* 0x000fe2000f8e00ff */
[----:B------:R-:W-:-:S04]  /*5190*/  @UP1 ULDC UR4, c[0x0][0x758] ;  /* 0x0001d60000041ab9 */ /* 0x000fc80000000800 */
[----:B------:R-:W-:-:S07]  /*51a0*/  @P0 SHF.R.U32.HI R6, RZ, UR4, R8 ;  /* 0x00000004ff060c19 */ /* 0x000fce0008011608 */
.L_x_1485:
[----:B------:R-:W-:Y:S05]  /*51b0*/  BSYNC B1 ;  /* 0x0000000000017941 */ /* 0x000fea0003800000 */
.L_x_1483:
[----:B------:R-:W-:-:S05]  /*51c0*/  IMAD R6, R6, UR6, R229 ;  /* 0x0000000606067c24 */ /* 0x000fca000f8e02e5 */
[----:B------:R-:W-:Y:S02]  /*51d0*/  VIMNMX R11, R11, R6, !PT ;  /* 0x000000060b0b7248 */ /* 0x000fe40007fe0100 */
[----:B------:R-:W-:-:S07]  /*51e0*/  VIADDMNMX R13, R6, UR6, R13, PT ;  /* 0x00000006060d7c46 */ /* 0x000fce000b80010d */
.L_x_1482:
        /* <DEDUP_REMOVED lines=18> */
[C---:B------:R-:W-:Y:S02]  /*5310*/  ISETP.GT.AND P5, PT, R11.reuse, 0x11, !P3 ;  /* 0x000000110b00780c */ /* 0x040fe40005fa4270 */
        /* <DEDUP_REMOVED lines=44> */
.L_x_1488:
[----:B------:R-:W-:-:S06]  /*55e0*/  UISETP.NE.AND UP1, UPT, UR6, 0x1, UPT ;  /* 0x000000010600788c */ /* 0x000fcc000bf25270 */
[----:B------:R-:W-:-:S05]  /*55f0*/  PLOP3.LUT P6, PT, PT, PT, UP1, 0x80, 0x0 ;  /* 0x000000000000781c */ /* 0x000fca0003fcf018 */
[----:B------:R-:W-:-:S08]  /*5600*/  @UP1 ULDC UR4, c[0x0][0x754] ;  /* 0x0001d50000041ab9 */ /* 0x000fd00000000800 */
[----:B------:R-:W-:Y:S01]  /*5610*/  @P6 IMAD.HI.U32 R9, R12, UR4, RZ ;  /* 0x000000040c096c27 */ /* 0x000fe2000f8e00ff */
[----:B------:R-:W-:Y:S01]  /*5620*/  PLOP3.LUT P6, PT, PT, PT, UP1, 0x80, 0x0 ;  /* 0x000000000000781c */ /* 0x000fe20003fcf018 */
[----:B------:R-:W-:-:S12]  /*5630*/  @UP1 ULDC UR4, c[0x0][0x758] ;  /* 0x0001d60000041ab9 */ /* 0x000fd80000000800 */
[----:B------:R-:W-:-:S07]  /*5640*/  @P6 SHF.R.U32.HI R12, RZ, UR4, R9 ;  /* 0x00000004ff0c6c19 */ /* 0x000fce0008011609 */
.L_x_1489:
[----:B------:R-:W-:Y:S05]  /*5650*/  BSYNC B1 ;  /* 0x0000000000017941 */ /* 0x000fea0003800000 */
.L_x_1487:
[----:B------:R-:W-:-:S05]  /*5660*/  IMAD R12, R12, UR6, R229 ;  /* 0x000000060c0c7c24 */ /* 0x000fca000f8e02e5 */
[----:B------:R-:W-:Y:S02]  /*5670*/  VIMNMX R23, R23, R12, !PT ;  /* 0x0000000c17177248 */ /* 0x000fe40007fe0100 */
[----:B------:R-:W-:-:S07]  /*5680*/  VIADDMNMX R21, R12, UR6, R21, PT ;  /* 0x000000060c157c46 */ /* 0x000fce000b800115 */
.L_x_1486:
[----:B------:R-:W-:Y:S01]  /*5690*/  ISETP.GT.AND P2, PT, R23, 0x10, !P2 ;  /* 0x000000101700780c */ /* 0x000fe20005744270 */
[----:B------:R-:W-:Y:S01]  /*56a0*/  VIADD R29, R17, 0x2c500 ;  /* 0x0002c500111d7836 */ /* 0x000fe20000000000 */
[----:B------:R-:W-:Y:S01]  /*56b0*/  ISETP.GT.AND P1, PT, R23, 0x1, !P1 ;  /* 0x000000011700780c */ /* 0x000fe20004f24270 */
[----:B------:R-:W-:Y:S01]  /*56c0*/  ULDC UR4, c[0x0][0x744] ;  /* 0x0001d10000047ab9 */ /* 0x000fe20000000800 */
[----:B------:R-:W-:Y:S01]  /*56d0*/  ISETP.LT.OR P2, PT, R21, 0x11, P2 ;  /* 0x000000111500780c */ /* 0x000fe20001741670 */
[--C-:B--2---:R-:W-:Y:S01]  /*56e0*/  FFMA.FTZ R15, R28, UR4, -R7.reuse ;  /* 0x000000041c0f7c23 */ /* 0x104fe20008010807 */
[----:B------:R-:W-:Y:S01]  /*56f0*/  ISETP.GT.AND P3, PT, R23, 0x11, !P3 ;  /* 0x000000111700780c */ /* 0x000fe20005f64270 */
[--C-:B------:R-:W-:Y:S01]  /*5700*/  FFMA.FTZ R12, R24, UR4, -R7.reuse ;  /* 0x00000004180c7c23 */ /* 0x100fe20008010807 */
[----:B------:R-:W-:Y:S01]  /*5710*/  FSEL R30, R30, -INF , !P2 ;  /* 0xff8000001e1e7808 */ /* 0x000fe20005000000 */
[--C-:B------:R-:W-:Y:S01]  /*5720*/  FFMA.FTZ R13, R14, UR4, -R7.reuse ;  /* 0x000000040e0d7c23 */ /* 0x100fe20008010807 */
[----:B------:R-:W-:Y:S01]  /*5730*/  ISETP.LT.OR P1, PT, R21, 0x2, P1 ;  /* 0x000000021500780c */ /* 0x000fe20000f21670 */
[--C-:B------:R-:W-:Y:S01]  /*5740*/  FFMA.FTZ R9, R36, UR4, -R7.reuse ;  /* 0x0000000424097c23 */ /* 0x100fe20008010807 */
[----:B------:R-:W-:Y:S01]  /*5750*/  ISETP.GE.AND P2, PT, R225, 0x31, PT ;  /* 0x00000031e100780c */ /* 0x000fe20003f46270 */
[--C-:B------:R-:W-:Y:S01]  /*5760*/  FFMA.FTZ R14, R10, UR4, -R7.reuse ;  /* 0x000000040a0e7c23 */ /* 0x100fe20008010807 */
[----:B------:R-:W-:Y:S01]  /*5770*/  ISETP.LT.OR P3, PT, R21, 0x12, P3 ;  /* 0x000000121500780c */ /* 0x000fe20001f61670 */
[--C-:B------:R-:W-:Y:S01]  /*5780*/  FFMA.FTZ R10, R8, UR4, -R7.reuse ;  /* 0x00000004080a7c23 */ /* 0x100fe20008010807 */
[----:B------:R-:W-:Y:S01]  /*5790*/  ISETP.GE.AND P6, PT, R225, 0x32, PT ;  /* 0x00000032e100780c */ /* 0x000fe20003fc6270 */
[----:B------:R-:W-:Y:S01]  /*57a0*/  FFMA.FTZ R8, R6, UR4, -R7 ;  /* 0x0000000406087c23 */ /* 0x000fe20008010807 */
[----:B------:R-:W-:Y:S01]  /*57b0*/  FSEL R224, R27, -INF , !P1 ;  /* 0xff8000001be07808 */ /* 0x000fe20004800000 */
[----:B------:R-:W-:Y:S01]  /*57c0*/  IMAD R27, R18, 0x4, R17 ;  /* 0x00000004121b7824 */ /* 0x000fe200078e0211 */
[----:B------:R-:W-:Y:S01]  /*57d0*/  ISETP.GT.AND P1, PT, R23, 0x30, !P2 ;  /* 0x000000301700780c */ /* 0x000fe20005724270 */
[--C-:B------:R-:W-:Y:S01]  /*57e0*/  FFMA.FTZ R11, R32, UR4, -R7.reuse ;  /* 0x00000004200b7c23 */ /* 0x100fe20008010807 */
[----:B------:R-:W-:Y:S01]  /*57f0*/  FSEL R20, R31, -INF , !P3 ;  /* 0xff8000001f147808 */ /* 0x000fe20005800000 */
[--C-:B------:R-:W-:Y:S01]  /*5800*/  FFMA.FTZ R6, R40, UR4, -R7.reuse ;  /* 0x0000000428067c23 */ /* 0x100fe20008010807 */
[----:B------:R-:W-:Y:S01]  /*5810*/  ISETP.GT.AND P2, PT, R23, 0x31, !P6 ;  /* 0x000000311700780c */ /* 0x000fe20007744270 */
[----:B------:R-:W-:Y:S01]  /*5820*/  FFMA.FTZ R7, R22, UR4, -R7 ;  /* 0x0000000416077c23 */ /* 0x000fe20008010807 */
[C---:B------:R-:W-:Y:S01]  /*5830*/  ISETP.GE.AND P3, PT, R225.reuse, 0x41, PT ;  /* 0x00000041e100780c */ /* 0x040fe20003f66270 */
[--C-:B---3--:R-:W-:Y:S01]  /*5840*/  FFMA.FTZ R31, R20, UR4, -R5.reuse ;  /* 0x00000004141f7c23 */ /* 0x108fe20008010805 */
[----:B------:R-:W-:Y:S01]  /*5850*/  ISETP.GE.AND P6, PT, R225, 0x42, PT ;  /* 0x00000042e100780c */ /* 0x000fe20003fc6270 */
[----:B------:R-:W1:Y:S01]  /*5860*/  LDS R25, [R27+0x2c320] ;  /* 0x02c320001b197984 */ /* 0x000e620000000800 */
[C---:B------:R-:W-:Y:S01]  /*5870*/  ISETP.GT.AND P4, PT, R23.reuse, 0x20, !P4 ;  /* 0x000000201700780c */ /* 0x040fe20006784270 */
[--C-:B------:R-:W-:Y:S01]  /*5880*/  FFMA.FTZ R22, R224, UR4, -R5.reuse ;  /* 0x00000004e0167c23 */ /* 0x100fe20008010805 */
[C---:B------:R-:W-:Y:S01]  /*5890*/  ISETP.GT.AND P5, PT, R23.reuse, 0x21, !P5 ;  /* 0x000000211700780c */ /* 0x040fe20006fa4270 */
[----:B------:R-:W-:Y:S01]  /*58a0*/  MUFU.EX2 R12, R12 ;  /* 0x0000000c000c7308 */ /* 0x000fe20000000800 */
[C---:B------:R-:W-:Y:S01]  /*58b0*/  ISETP.GT.AND P3, PT, R23.reuse, 0x40, !P3 ;  /* 0x000000401700780c */ /* 0x040fe20005f64270 */
[----:B------:R-:W-:Y:S01]  /*58c0*/  UMOV UR57, 0x40000040 ;  /* 0x4000004000397882 */ /* 0x000fe20000000000 */
[C---:B------:R-:W-:Y:S01]  /*58d0*/  ISETP.GT.AND P0, PT, R23.reuse, RZ, !P0 ;  /* 0x000000ff1700720c */ /* 0x040fe20004704270 */
[----:B------:R-:W-:Y:S01]  /*58e0*/  UMOV UR59, 0x40 ;  /* 0x00000040003b7882 */ /* 0x000fe20000000000 */
[----:B------:R-:W-:Y:S01]  /*58f0*/  ISETP.GT.AND P6, PT, R23, 0x41, !P6 ;  /* 0x000000411700780c */ /* 0x000fe200077c4270 */
[----:B------:R-:W-:Y:S01]  /*5900*/  FFMA.FTZ R23, R30, UR4, -R5 ;  /* 0x000000041e177c23 */ /* 0x000fe20008010805 */
[C---:B------:R-:W-:Y:S01]  /*5910*/  ISETP.LT.OR P4, PT, R21.reuse, 0x21, P4 ;  /* 0x000000211500780c */ /* 0x040fe20002781670 */
[----:B------:R-:W2:Y:S01]  /*5920*/  MUFU.EX2 R13, R13 ;  /* 0x0000000d000d7308 */ /* 0x000ea20000000800 */
[C---:B------:R-:W-:Y:S01]  /*5930*/  ISETP.LT.OR P5, PT, R21.reuse, 0x22, P5 ;  /* 0x000000221500780c */ /* 0x040fe20002fa1670 */
[----:B------:R-:W-:Y:S01]  /*5940*/  UMOV UR9, UR57 ;  /* 0x0000003900097c82 */ /* 0x000fe20008000000 */
[C---:B------:R-:W-:Y:S01]  /*5950*/  ISETP.LT.OR P1, PT, R21.reuse, 0x31, P1 ;  /* 0x000000311500780c */ /* 0x040fe20000f21670 */
[----:B------:R-:W-:Y:S01]  /*5960*/  UMOV UR11, 0x40 ;  /* 0x00000040000b7882 */ /* 0x000fe20000000000 */
[C---:B------:R-:W-:Y:S01]  /*5970*/  ISETP.LT.OR P2, PT, R21.reuse, 0x32, P2 ;  /* 0x000000321500780c */ /* 0x040fe20001741670 */
[----:B------:R-:W-:Y:S01]  /*5980*/  UMOV UR13, UR11 ;  /* 0x0000000b000d7c82 */ /* 0x000fe20008000000 */
[C---:B------:R-:W-:Y:S01]  /*5990*/  ISETP.LT.OR P3, PT, R21.reuse, 0x41, P3 ;  /* 0x000000411500780c */ /* 0x040fe20001f61670 */
[----:B------:R-:W3:Y:S01]  /*59a0*/  MUFU.EX2 R14, R14 ;  /* 0x0000000e000e7308 */ /* 0x000ee20000000800 */
[C---:B------:R-:W-:Y:S01]  /*59b0*/  ISETP.LT.OR P0, PT, R21.reuse, 0x1, P0 ;  /* 0x000000011500780c */ /* 0x040fe20000701670 */
[----:B------:R-:W-:Y:S01]  /*59c0*/  UMOV UR17, UR57 ;  /* 0x0000003900117c82 */ /* 0x000fe20008000000 */
[----:B------:R-:W-:Y:S01]  /*59d0*/  ISETP.LT.OR P6, PT, R21, 0x42, P6 ;  /* 0x000000421500780c */ /* 0x000fe200037c1670 */
[----:B------:R-:W-:Y:S01]  /*59e0*/  UMOV UR19, 0x40 ;  /* 0x0000004000137882 */ /* 0x000fe20000000000 */
[----:B------:R4:W5:Y:S01]  /*59f0*/  LDS R21, [R27+0x2c300] ;  /* 0x02c300001b157984 */ /* 0x0009620000000800 */
[----:B------:R-:W-:Y:S01]  /*5a00*/  SHF.R.U32.HI R29, RZ, 0x4, R29 ;  /* 0x00000004ff1d7819 */ /* 0x000fe2000001161d */
[----:B------:R-:W-:-:S02]  /*5a10*/  WARPGROUP.DEPBAR.LE gsb0, 0x0 ;  /* 0x00008000000079c5 */ /* 0x000fc40000010000 */
[----:B------:R-:W-:Y:S01]  /*5a20*/  FSEL R28, R39, -INF , !P2 ;  /* 0xff800000271c7808 */ /* 0x000fe20005000000 */
[----:B------:R-:W3:Y:S01]  /*5a30*/  MUFU.EX2 R15, R15 ;  /* 0x0000000f000f7308 */ /* 0x000ee20000000800 */
[----:B------:R-:W-:Y:S01]  /*5a40*/  LOP3.LUT R33, R29, 0x3fff, RZ, 0xc0, !PT ;  /* 0x00003fff1d217812 */ /* 0x000fe200078ec0ff */
[----:B------:R-:W-:Y:S01]  /*5a50*/  UMOV UR49, 0x40000040 ;  /* 0x4000004000317882 */ /* 0x000fe20000000000 */
[----:B------:R-:W-:Y:S01]  /*5a60*/  FSEL R34, R34, -INF , !P4 ;  /* 0xff80000022227808 */ /* 0x000fe20006000000 */
[--C-:B------:R-:W-:Y:S01]  /*5a70*/  FFMA.FTZ R29, R28, UR4, -R5.reuse ;  /* 0x000000041c1d7c23 */ /* 0x100fe20008010805 */
[----:B------:R-:W-:Y:S01]  /*5a80*/  FSEL R24, R35, -INF , !P5 ;  /* 0xff80000023187808 */ /* 0x000fe20006800000 */
[----:B------:R-:W-:Y:S01]  /*5a90*/  UMOV UR51, 0x40 ;  /* 0x0000004000337882 */ /* 0x000fe20000000000 */
[----:B------:R-:W-:Y:S01]  /*5aa0*/  FSEL R36, R38, -INF , !P1 ;  /* 0xff80000026247808 */ /* 0x000fe20004800000 */
[--C-:B------:R-:W-:Y:S01]  /*5ab0*/  FFMA.FTZ R34, R34, UR4, -R5.reuse ;  /* 0x0000000422227c23 */ /* 0x100fe20008010805 */
[----:B------:R-:W-:Y:S01]  /*5ac0*/  FSEL R26, R26, -INF , !P0 ;  /* 0xff8000001a1a7808 */ /* 0x000fe20004000000 */
[--C-:B------:R-:W-:Y:S01]  /*5ad0*/  FFMA.FTZ R32, R24, UR4, -R5.reuse ;  /* 0x0000000418207c23 */ /* 0x100fe20008010805 */
[----:B------:R-:W-:Y:S01]  /*5ae0*/  FSEL R42, R42, -INF , !P3 ;  /* 0xff8000002a2a7808 */ /* 0x000fe20005800000 */
[--C-:B------:R-:W-:Y:S01]  /*5af0*/  FFMA.FTZ R36, R36, UR4, -R5.reuse ;  /* 0x0000000424247c23 */ /* 0x100fe20008010805 */
[----:B------:R-:W-:Y:S01]  /*5b00*/  FSEL R30, R43, -INF , !P6 ;  /* 0xff8000002b1e7808 */ /* 0x000fe20007000000 */
[----:B------:R-:W3:Y:S01]  /*5b10*/  MUFU.EX2 R10, R10 ;  /* 0x0000000a000a7308 */ /* 0x000ee20000000800 */
[----:B------:R-:W-:Y:S01]  /*5b20*/  LOP3.LUT R20, R33, 0x80000, RZ, 0xfc, !PT ;  /* 0x0008000021147812 */ /* 0x000fe200078efcff */
[--C-:B------:R-:W-:Y:S01]  /*5b30*/  FFMA.FTZ R28, R42, UR4, -R5.reuse ;  /* 0x000000042a1c7c23 */ /* 0x100fe20008010805 */
[--C-:B------:R-:W-:Y:S01]  /*5b40*/  FFMA.FTZ R33, R26, UR4, -R5.reuse ;  /* 0x000000041a217c23 */ /* 0x100fe20008010805 */
[----:B----4-:R-:W-:Y:S01]  /*5b50*/  FFMA.FTZ R27, R30, UR4, -R5 ;  /* 0x000000041e1b7c23 */ /* 0x010fe20008010805 */
[----:B-1----:R-:W-:Y:S01]  /*5b60*/  FADD.FTZ R47, R47, -R25 ;  /* 0x800000192f2f7221 */ /* 0x002fe20000010000 */
[----:B------:R-:W-:-:S02]  /*5b70*/  VIADD R5, R20, 0x80 ;  /* 0x0000008014057836 */ /* 0x000fc40000000000 */
[--C-:B------:R-:W-:Y:S01]  /*5b80*/  FADD.FTZ R46, R46, -R25.reuse ;  /* 0x800000192e2e7221 */ /* 0x100fe20000010000 */
[----:B------:R-:W-:Y:S01]  /*5b90*/  VIADD R30, R20, 0x180 ;  /* 0x00000180141e7836 */ /* 0x000fe20000000000 */
[----:B------:R-:W1:Y:S01]  /*5ba0*/  MUFU.EX2 R22, R22 ;  /* 0x0000001600167308 */ /* 0x000e620000000800 */
[--C-:B------:R-:W-:Y:S01]  /*5bb0*/  FADD.FTZ R50, R50, -R25.reuse ;  /* 0x8000001932327221 */ /* 0x100fe20000010000 */
[----:B------:R-:W-:Y:S01]  /*5bc0*/  R2UR UR4, R5 ;  /* 0x00000000050472ca */ /* 0x000fe200000e0000 */
[----:B------:R-:W-:Y:S01]  /*5bd0*/  VIADD R5, R20, 0x100 ;  /* 0x0000010014057836 */ /* 0x000fe20000000000 */
[----:B------:R-:W-:Y:S01]  /*5be0*/  R2UR UR6, R30 ;  /* 0x000000001e0672ca */ /* 0x000fe200000e0000 */
[--C-:B------:R-:W-:Y:S01]  /*5bf0*/  FADD.FTZ R51, R51, -R25.reuse ;  /* 0x8000001933337221 */ /* 0x100fe20000010000 */
[--C-:B------:R-:W-:Y:S01]  /*5c00*/  FADD.FTZ R37, R54, -R25.reuse ;  /* 0x8000001936257221 */ /* 0x100fe20000010000 */
[--C-:B------:R-:W-:Y:S01]  /*5c10*/  FADD.FTZ R218, R218, -R25.reuse ;  /* 0x80000019dada7221 */ /* 0x100fe20000010000 */
[----:B------:R-:W-:Y:S01]  /*5c20*/  R2UR UR5, R5 ;  /* 0x00000000050572ca */ /* 0x000fe200000e0000 */
[----:B------:R-:W-:Y:S01]  /*5c30*/  MUFU.EX2 R33, R33 ;  /* 0x0000002100217308 */ /* 0x000fe20000000800 */
[--C-:B------:R-:W-:Y:S01]  /*5c40*/  FADD.FTZ R219, R219, -R25.reuse ;  /* 0x80000019dbdb7221 */ /* 0x100fe20000010000 */
[----:B------:R-:W-:Y:S01]  /*5c50*/  FADD.FTZ R222, R222, -R25 ;  /* 0x80000019dede7221 */ /* 0x000fe20000010000 */
[--C-:B-----5:R-:W-:Y:S01]  /*5c60*/  FADD.FTZ R30, R45, -R21.reuse ;  /* 0x800000152d1e7221 */ /* 0x120fe20000010000 */
[--C-:B------:R-:W-:Y:S01]  /*5c70*/  FADD.FTZ R48, R48, -R21.reuse ;  /* 0x8000001530307221 */ /* 0x100fe20000010000 */
[--C-:B------:R-:W-:Y:S01]  /*5c80*/  FADD.FTZ R49, R49, -R21.reuse ;  /* 0x8000001531317221 */ /* 0x100fe20000010000 */
[--C-:B------:R-:W-:Y:S01]  /*5c90*/  FADD.FTZ R52, R52, -R21.reuse ;  /* 0x8000001534347221 */ /* 0x100fe20000010000 */
[--C-:B------:R-:W-:Y:S01]  /*5ca0*/  FADD.FTZ R53, R53, -R21.reuse ;  /* 0x8000001535357221 */ /* 0x100fe20000010000 */
[----:B------:R-:W4:Y:S01]  /*5cb0*/  MUFU.EX2 R11, R11 ;  /* 0x0000000b000b7308 */ /* 0x000f220000000800 */
[--C-:B------:R-:W-:Y:S01]  /*5cc0*/  FADD.FTZ R216, R216, -R21.reuse ;  /* 0x80000015d8d87221 */ /* 0x100fe20000010000 */
[--C-:B------:R-:W-:Y:S01]  /*5cd0*/  FADD.FTZ R217, R217, -R21.reuse ;  /* 0x80000015d9d97221 */ /* 0x100fe20000010000 */
[--C-:B------:R-:W-:Y:S01]  /*5ce0*/  FADD.FTZ R35, R220, -R21.reuse ;  /* 0x80000015dc237221 */ /* 0x100fe20000010000 */
[----:B--2---:R-:W-:Y:S01]  /*5cf0*/  FMUL.FTZ R38, R13, R30 ;  /* 0x0000001e0d267220 */ /* 0x004fe20000410000 */
[C---:B---3--:R-:W-:Y:S01]  /*5d00*/  FMUL.FTZ R49, R14.reuse, R49 ;  /* 0x000000310e317220 */ /* 0x048fe20000410000 */
[----:B------:R-:W-:Y:S01]  /*5d10*/  FMUL.FTZ R48, R15, R48 ;  /* 0x000000300f307220 */ /* 0x000fe20000410000 */
[----:B------:R-:W-:Y:S01]  /*5d20*/  F2FP.BF16.F32.PACK_AB R14, R14, R15 ;  /* 0x0000000f0e0e723e */ /* 0x000fe200000010ff */
[----:B------:R-:W2:Y:S01]  /*5d30*/  MUFU.EX2 R8, R8 ;  /* 0x0000000800087308 */ /* 0x000ea20000000800 */
[----:B------:R-:W-:Y:S01]  /*5d40*/  FMUL.FTZ R53, R10, R53 ;  /* 0x000000350a357220 */ /* 0x000fe20000410000 */
[----:B-1----:R-:W-:Y:S01]  /*5d50*/  FMUL.FTZ R30, R22, R47 ;  /* 0x0000002f161e7220 */ /* 0x002fe20000410000 */
[----:B------:R-:W-:Y:S01]  /*5d60*/  F2FP.BF16.F32.PACK_AB R48, R49, R48 ;  /* 0x000000303130723e */ /* 0x000fe200000010ff */
[----:B------:R-:W-:Y:S01]  /*5d70*/  UMOV UR10, UR4 ;  /* 0x00000004000a7c82 */ /* 0x000fe20008000000 */
[----:B------:R-:W-:Y:S01]  /*5d80*/  R2UR UR58, R20 ;  /* 0x00000000143a72ca */ /* 0x000fe200000e0000 */
[----:B------:R-:W-:Y:S01]  /*5d90*/  UMOV UR12, UR10 ;  /* 0x0000000a000c7c82 */ /* 0x000fe20008000000 */
[----:B------:R-:W-:Y:S01]  /*5da0*/  UMOV UR18, UR6 ;  /* 0x0000000600127c82 */ /* 0x000fe20008000000 */
[----:B------:R-:W1:Y:S01]  /*5db0*/  MUFU.EX2 R23, R23 ;  /* 0x0000001700177308 */ /* 0x000e620000000800 */
[----:B----4-:R-:W-:Y:S01]  /*5dc0*/  FMUL.FTZ R52, R11, R52 ;  /* 0x000000340b347220 */ /* 0x010fe20000410000 */
[----:B------:R-:W-:Y:S01]  /*5dd0*/  F2FP.BF16.F32.PACK_AB R10, R10, R11 ;  /* 0x0000000b0a0a723e */ /* 0x000fe200000010ff */
[----:B------:R-:W-:Y:S01]  /*5de0*/  UMOV UR53, UR49 ;  /* 0x0000003100357c82 */ /* 0x000fe20008000000 */
[----:B------:R-:W-:Y:S01]  /*5df0*/  UMOV UR55, 0x40 ;  /* 0x0000004000377882 */ /* 0x000fe20000000000 */
[----:B------:R-:W-:Y:S01]  /*5e00*/  UMOV UR45, UR49 ;  /* 0x00000031002d7c82 */ /* 0x000fe20008000000 */
[----:B------:R-:W-:Y:S01]  /*5e10*/  F2FP.BF16.F32.PACK_AB R52, R53, R52 ;  /* 0x000000343534723e */ /* 0x000fe200000010ff */
[----:B------:R-:W-:Y:S01]  /*5e20*/  UMOV UR47, 0x40 ;  /* 0x00000040002f7882 */ /* 0x000fe20000000000 */
[----:B------:R3:W4:Y:S01]  /*5e30*/  MUFU.EX2 R24, R31 ;  /* 0x0000001f00187308 */ /* 0x0007220000000800 */
[----:B--2---:R-:W-:Y:S01]  /*5e40*/  FMUL.FTZ R217, R8, R217 ;  /* 0x000000d908d97220 */ /* 0x004fe20000410000 */
[----:B------:R-:W-:Y:S01]  /*5e50*/  UMOV UR29, 0x40000040 ;  /* 0x40000040001d7882 */ /* 0x000fe20000000000 */
[----:B------:R-:W-:Y:S01]  /*5e60*/  UMOV UR31, 0x40 ;  /* 0x00000040001f7882 */ /* 0x000fe20000000000 */
[----:B------:R-:W-:Y:S01]  /*5e70*/  UMOV UR41, UR29 ;  /* 0x0000001d00297c82 */ /* 0x000fe20008000000 */
[----:B------:R-:W-:Y:S01]  /*5e80*/  UMOV UR43, 0x40 ;  /* 0x00000040002b7882 */ /* 0x000fe20000000000 */
[----:B------:R-:W-:Y:S01]  /*5e90*/  UMOV UR37, UR29 ;  /* 0x0000001d00257c82 */ /* 0x000fe20008000000 */
[----:B------:R-:W-:Y:S01]  /*5ea0*/  UMOV UR39, 0x40 ;  /* 0x0000004000277882 */ /* 0x000fe20000000000 */
[----:B------:R2:W-:Y:S01]  /*5eb0*/  MUFU.EX2 R5, R32 ;  /* 0x0000002000057308 */ /* 0x0005e20000000800 */
[--C-:B---3--:R-:W-:Y:S01]  /*5ec0*/  FADD.FTZ R31, R44, -R21.reuse ;  /* 0x800000152c1f7221 */ /* 0x108fe20000010000 */
[----:B-1----:R-:W-:Y:S01]  /*5ed0*/  FMUL.FTZ R50, R23, R50 ;  /* 0x0000003217327220 */ /* 0x002fe20000410000 */
[----:B------:R-:W-:Y:S01]  /*5ee0*/  UMOV UR33, UR29 ;  /* 0x0000001d00217c82 */ /* 0x000fe20008000000 */
[----:B------:R-:W-:Y:S01]  /*5ef0*/  UMOV UR35, 0x40 ;  /* 0x0000004000237882 */ /* 0x000fe20000000000 */
[----:B------:R-:W-:Y:S01]  /*5f00*/  FMUL.FTZ R31, R12, R31 ;  /* 0x0000001f0c1f7220 */ /* 0x000fe20000410000 */
[----:B------:R-:W-:Y:S01]  /*5f10*/  F2FP.BF16.F32.PACK_AB R12, R13, R12 ;  /* 0x0000000c0d0c723e */ /* 0x000fe200000010ff */
[----:B------:R-:W-:Y:S01]  /*5f20*/  UMOV UR25, UR29 ;  /* 0x0000001d00197c82 */ /* 0x000fe20008000000 */
[----:B------:R-:W1:Y:S01]  /*5f30*/  MUFU.EX2 R9, R9 ;  /* 0x0000000900097308 */ /* 0x000e620000000800 */
[----:B--2---:R-:W-:Y:S01]  /*5f40*/  FADD.FTZ R32, R221, -R21 ;  /* 0x80000015dd207221 */ /* 0x004fe20000010000 */
[----:B------:R-:W-:Y:S01]  /*5f50*/  F2FP.BF16.F32.PACK_AB R13, R22, R33 ;  /* 0x00000021160d723e */ /* 0x000fe200000010ff */
[----:B------:R-:W-:Y:S01]  /*5f60*/  BAR.SYNC.DEFER_BLOCKING 0x9, 0x100 ;  /* 0x0244000000007b1d */ /* 0x000fe20000010000 */
[----:B----4-:R-:W-:Y:S01]  /*5f70*/  F2FP.BF16.F32.PACK_AB R15, R24, R23 ;  /* 0x00000017180f723e */ /* 0x010fe200000010ff */
[----:B------:R-:W-:-:S02]  /*5f80*/  IMAD R22, R4, 0x2000, R17 ;  /* 0x0000200004167824 */ /* 0x000fc400078e0211 */
[----:B------:R-:W-:Y:S01]  /*5f90*/  FMUL.FTZ R33, R33, R46 ;  /* 0x0000002e21217220 */ /* 0x000fe20000410000 */
[----:B------:R-:W-:Y:S01]  /*5fa0*/  FMUL.FTZ R51, R24, R51 ;  /* 0x0000003318337220 */ /* 0x000fe20000410000 */
[----:B------:R-:W2:Y:S01]  /*5fb0*/  MUFU.EX2 R6, R6 ;  /* 0x0000000600067308 */ /* 0x000ea20000000800 */
[----:B------:R-:W-:Y:S02]  /*5fc0*/  UMOV UR27, 0x40 ;  /* 0x00000040001b7882 */ /* 0x000fe40000000000 */
[----:B------:R-:W-:Y:S01]  /*5fd0*/  F2FP.BF16.F32.PACK_AB R33, R30, R33 ;  /* 0x000000211e21723e */ /* 0x000fe200000010ff */
[----:B------:R-:W-:Y:S01]  /*5fe0*/  UMOV UR23, 0x40 ;  /* 0x0000004000177882 */ /* 0x000fe20000000000 */
[----:B------:R-:W-:Y:S01]  /*5ff0*/  F2FP.BF16.F32.PACK_AB R49, R51, R50 ;  /* 0x000000323331723e */ /* 0x000fe200000010ff */
[----:B------:R-:W-:Y:S02]  /*6000*/  UMOV UR15, 0x40 ;  /* 0x00000040000f7882 */ /* 0x000fe40000000000 */
[----:B------:R3:W4:Y:S01]  /*6010*/  MUFU.EX2 R26, R34 ;  /* 0x00000022001a7308 */ /* 0x0007220000000800 */
[----:B-1----:R-:W-:Y:S01]  /*6020*/  FMUL.FTZ R216, R9, R216 ;  /* 0x000000d809d87220 */ /* 0x002fe20000410000 */
[----:B------:R-:W-:-:S06]  /*6030*/  F2FP.BF16.F32.PACK_AB R8, R8, R9 ;  /* 0x000000090808723e */ /* 0x000fcc00000010ff */
[----:B------:R-:W1:Y:S01]  /*6040*/  MUFU.EX2 R7, R7 ;  /* 0x0000000700077308 */ /* 0x000e620000000800 */
[----:B--2---:R-:W-:Y:S01]  /*6050*/  FMUL.FTZ R35, R6, R35 ;  /* 0x0000002306237220 */ /* 0x004fe20000410000 */
[----:B------:R-:W-:Y:S01]  /*6060*/  STSM.16.M88.2 [R0+0x2c500], R12 ;  /* 0x02c5000c00007844 */ /* 0x000fe20000000100 */
[--C-:B---3--:R-:W-:Y:S01]  /*6070*/  FADD.FTZ R34, R55, -R25.reuse ;  /* 0x8000001937227221 */ /* 0x108fe20000010000 */
[----:B------:R-:W-:Y:S02]  /*6080*/  FADD.FTZ R25, R223, -R25 ;  /* 0x80000019df197221 */ /* 0x000fe40000010000 */
[----:B------:R2:W-:Y:S01]  /*6090*/  STSM.16.M88.2 [R0+0x2cd00], R14 ;  /* 0x02cd000e00007844 */ /* 0x0005e20000000100 */
[C---:B------:R-:W-:Y:S01]  /*60a0*/  FMUL.FTZ R34, R5.reuse, R34 ;  /* 0x0000002205227220 */ /* 0x040fe20000410000 */
[----:B------:R-:W3:Y:S01]  /*60b0*/  MUFU.EX2 R21, R36 ;  /* 0x0000002400157308 */ /* 0x000ee20000000800 */
[----:B----4-:R-:W-:Y:S01]  /*60c0*/  F2FP.BF16.F32.PACK_AB R11, R5, R26 ;  /* 0x0000001a050b723e */ /* 0x010fe200000010ff */
[----:B------:R-:W-:-:S02]  /*60d0*/  VIADD R5, R22, 0x24100 ;  /* 0x0002410016057836 */ /* 0x000fc40000000000 */
[----:B------:R-:W-:Y:S02]  /*60e0*/  FMUL.FTZ R37, R26, R37 ;  /* 0x000000251a257220 */ /* 0x000fe40000410000 */
[----:B------:R-:W-:Y:S01]  /*60f0*/  STSM.16.M88.2 [R0+0x2d500], R10 ;  /* 0x02d5000a00007844 */ /* 0x000fe20000000100 */
[----:B------:R-:W-:Y:S01]  /*6100*/  SHF.R.U32.HI R5, RZ, 0x4, R5 ;  /* 0x00000004ff057819 */ /* 0x000fe20000011605 */
[----:B------:R-:W4:Y:S01]  /*6110*/  MUFU.EX2 R40, R29 ;  /* 0x0000001d00287308 */ /* 0x000f220000000800 */
[----:B-1----:R-:W-:Y:S01]  /*6120*/  F2FP.BF16.F32.PACK_AB R6, R7, R6 ;  /* 0x000000060706723e */ /* 0x002fe200000010ff */
[C---:B--2---:R-:W-:Y:S01]  /*6130*/  VIADD R15, R20.reuse, 0x30 ;  /* 0x00000030140f7836 */ /* 0x044fe20000000000 */
[----:B------:R-:W-:Y:S01]  /*6140*/  LOP3.LUT R23, R5, 0x3fff, RZ, 0xc0, !PT ;  /* 0x00003fff05177812 */ /* 0x000fe200078ec0ff */
[----:B------:R-:W-:Y:S01]  /*6150*/  VIADD R5, R20, 0x200 ;  /* 0x0000020014057836 */ /* 0x000fe20000000000 */
[----:B------:R-:W-:Y:S02]  /*6160*/  F2FP.BF16.F32.PACK_AB R53, R34, R37 ;  /* 0x000000252235723e */ /* 0x000fe400000010ff */
[----:B------:R-:W-:Y:S01]  /*6170*/  R2UR UR56, R23 ;  /* 0x00000000173872ca */ /* 0x000fe200000e0000 */
[----:B------:R1:W2:Y:S01]  /*6180*/  MUFU.EX2 R39, R28 ;  /* 0x0000001c00277308 */ /* 0x0002a20000000800 */
[----:B---3--:R-:W-:Y:S01]  /*6190*/  FMUL.FTZ R13, R21, R218 ;  /* 0x000000da150d7220 */ /* 0x008fe20000410000 */
[----:B------:R-:W-:Y:S01]  /*61a0*/  F2FP.BF16.F32.PACK_AB R12, R217, R216 ;  /* 0x000000d8d90c723e */ /* 0x000fe200000010ff */
[----:B------:R-:W-:Y:S01]  /*61b0*/  VIADD R14, R23, 0x180 ;  /* 0x00000180170e7836 */ /* 0x000fe20000000000 */
[----:B------:R-:W-:Y:S01]  /*61c0*/  R2UR UR7, R5 ;  /* 0x00000000050772ca */ /* 0x000fe200000e0000 */
[----:B------:R-:W-:-:S03]  /*61d0*/  VIADD R5, R23, 0x80 ;  /* 0x0000008017057836 */ /* 0x000fc60000000000 */
[----:B------:R-:W3:Y:S01]  /*61e0*/  MUFU.EX2 R36, R27 ;  /* 0x0000001b00247308 */ /* 0x000ee20000000800 */
[----:B-1----:R-:W-:Y:S01]  /*61f0*/  FMUL.FTZ R28, R7, R32 ;  /* 0x00000020071c7220 */ /* 0x002fe20000410000 */
[C---:B----4-:R-:W-:Y:S01]  /*6200*/  F2FP.BF16.F32.PACK_AB R9, R40.reuse, R21 ;  /* 0x000000152809723e */ /* 0x050fe200000010ff */
[----:B------:R-:W-:Y:S01]  /*6210*/  FMUL.FTZ R24, R40, R219 ;  /* 0x000000db28187220 */ /* 0x000fe20000410000 */
[----:B------:R-:W-:Y:S01]  /*6220*/  F2FP.BF16.F32.PACK_AB R32, R38, R31 ;  /* 0x0000001f2620723e */ /* 0x000fe200000010ff */
[----:B------:R-:W-:Y:S01]  /*6230*/  UMOV UR8, UR56 ;  /* 0x0000003800087c82 */ /* 0x000fe20008000000 */
[----:B------:R-:W-:Y:S01]  /*6240*/  F2FP.BF16.F32.PACK_AB R28, R28, R35 ;  /* 0x000000231c1c723e */ /* 0x000fe200000010ff */
[----:B------:R1:W-:Y:S01]  /*6250*/  STSM.16.M88.2 [R0+0x2dd00], R8 ;  /* 0x02dd000800007844 */ /* 0x0003e20000000100 */
[----:B------:R-:W-:Y:S01]  /*6260*/  F2FP.BF16.F32.PACK_AB R13, R24, R13 ;  /* 0x0000000d180d723e */ /* 0x000fe200000010ff */
[----:B--2---:R-:W-:Y:S01]  /*6270*/  FMUL.FTZ R222, R39, R222 ;  /* 0x000000de27de7220 */ /* 0x004fe20000410000 */
[----:B------:R-:W-:Y:S01]  /*6280*/  UMOV UR16, UR56 ;  /* 0x0000003800107c82 */ /* 0x000fe20008000000 */
[----:B------:R-:W-:Y:S01]  /*6290*/  R2UR UR48, R5 ;  /* 0x00000000053072ca */ /* 0x000fe200000e0000 */
[----:B------:R-:W-:-:S02]  /*62a0*/  VIADD R5, R20, 0x90 ;  /* 0x0000009014057836 */ /* 0x000fc40000000000 */
[----:B------:R-:W-:Y:S01]  /*62b0*/  VIADD R21, R20, 0xb0 ;  /* 0x000000b014157836 */ /* 0x000fe20000000000 */
[C---:B---3--:R-:W-:Y:S01]  /*62c0*/  F2FP.BF16.F32.PACK_AB R7, R36.reuse, R39 ;  /* 0x000000272407723e */ /* 0x048fe200000010ff */
[----:B------:R-:W-:Y:S01]  /*62d0*/  FMUL.FTZ R25, R36, R25 ;  /* 0x0000001924197220 */ /* 0x000fe20000410000 */
[----:B------:R-:W-:Y:S01]  /*62e0*/  R2UR UR4, R5 ;  /* 0x00000000050472ca */ /* 0x000fe200000e0000 */
[----:B------:R-:W-:Y:S01]  /*62f0*/  VIADD R5, R20, 0x190 ;  /* 0x0000019014057836 */ /* 0x000fe20000000000 */
[----:B-1----:R-:W-:Y:S01]  /*6300*/  MOV R8, UR58 ;  /* 0x0000003a00087c02 */ /* 0x002fe20008000f00 */
[----:B------:R1:W-:Y:S01]  /*6310*/  STSM.16.M88.2 [R0+0x2e500], R6 ;  /* 0x02e5000600007844 */ /* 0x0003e20000000100 */
[----:B------:R-:W-:-:S03]  /*6320*/  F2FP.BF16.F32.PACK_AB R29, R25, R222 ;  /* 0x000000de191d723e */ /* 0x000fc600000010ff */
[----:B------:R-:W-:Y:S01]  /*6330*/  UMOV UR52, UR48 ;  /* 0x0000003000347c82 */ /* 0x000fe20008000000 */
[----:B------:R-:W-:Y:S01]  /*6340*/  R2UR UR54, R5 ;  /* 0x00000000053672ca */ /* 0x000fe200000e0000 */
[----:B------:R2:W-:Y:S06]  /*6350*/  MEMBAR.ALL.CTA ;  /* 0x0000000000007992 */ /* 0x0005ec0000008000 */
[----:B--2---:R-:W2:Y:S01]  /*6360*/  FENCE.VIEW.ASYNC.S ;  /* 0x00000000000073c6 */ /* 0x004ea20000000000 */
[----:B------:R-:W-:Y:S01]  /*6370*/  VIADD R5, R20, 0x210 ;  /* 0x0000021014057836 */ /* 0x000fe20000000000 */
[----:B------:R-:W-:Y:S01]  /*6380*/  UMOV UR44, UR48 ;  /* 0x00000030002c7c82 */ /* 0x000fe20008000000 */
[----:B------:R-:W-:-:S03]  /*6390*/  MOV R9, UR59 ;  /* 0x0000003b00097c02 */ /* 0x000fc60008000f00 */
[----:B------:R-:W-:Y:S01]  /*63a0*/  R2UR UR46, R5 ;  /* 0x00000000052e72ca */ /* 0x000fe200000e0000 */
[----:B------:R-:W-:Y:S02]  /*63b0*/  VIADD R5, R23, 0x100 ;  /* 0x0000010017057836 */ /* 0x000fe40000000000 */
[----:B-1----:R-:W-:-:S03]  /*63c0*/  VIADD R6, R20, 0x10 ;  /* 0x0000001014067836 */ /* 0x002fc60000000000 */
[----:B------:R-:W-:Y:S01]  /*63d0*/  R2UR UR28, R5 ;  /* 0x00000000051c72ca */ /* 0x000fe200000e0000 */
[----:B------:R-:W-:Y:S01]  /*63e0*/  VIADD R5, R20, 0xa0 ;  /* 0x000000a014057836 */ /* 0x000fe20000000000 */
[----:B------:R-:W-:Y:S01]  /*63f0*/  R2UR UR50, R6 ;  /* 0x00000000063272ca */ /* 0x000fe200000e0000 */
[----:B------:R-:W-:-:S03]  /*6400*/  VIADD R6, R20, 0x110 ;  /* 0x0000011014067836 */ /* 0x000fc60000000000 */
[----:B------:R-:W-:Y:S01]  /*6410*/  R2UR UR42, R5 ;  /* 0x00000000052a72ca */ /* 0x000fe200000e0000 */
[C---:B------:R-:W-:Y:S01]  /*6420*/  VIADD R5, R20.reuse, 0x1a0 ;  /* 0x000001a014057836 */ /* 0x040fe20000000000 */
[----:B--2---:R-:W-:Y:S04]  /*6430*/  BAR.SYNC.DEFER_BLOCKING 0x9, 0x100 ;  /* 0x0244000000007b1d */ /* 0x004fe80000010000 */
[----:B------:R-:W-:Y:S01]  /*6440*/  R2UR UR34, R5 ;  /* 0x00000000052272ca */ /* 0x000fe200000e0000 */
[----:B------:R-:W-:Y:S01]  /*6450*/  VIADD R5, R20, 0x220 ;  /* 0x0000022014057836 */ /* 0x000fe20000000000 */
[----:B------:R-:W-:-:S04]  /*6460*/  UMOV UR40, UR28 ;  /* 0x0000001c00287c82 */ /* 0x000fc80008000000 */
[----:B------:R-:W-:Y:S01]  /*6470*/  R2UR UR26, R5 ;  /* 0x00000000051a72ca */ /* 0x000fe200000e0000 */
[----:B------:R-:W-:Y:S01]  /*6480*/  UMOV UR36, UR28 ;  /* 0x0000001c00247c82 */ /* 0x000fe20008000000 */
[----:B------:R-:W-:Y:S01]  /*6490*/  UMOV UR32, UR28 ;  /* 0x0000001c00207c82 */ /* 0x000fe20008000000 */
[----:B------:R-:W-:Y:S01]  /*64a0*/  UMOV UR24, UR28 ;  /* 0x0000001c00187c82 */ /* 0x000fe20008000000 */
[----:B------:R-:W-:-:S05]  /*64b0*/  IMAD R5, R4, 0x2800, R17 ;  /* 0x0000280004057824 */ /* 0x000fca00078e0211 */
[----:B------:R-:W-:-:S04]  /*64c0*/  SHF.R.U32.HI R5, RZ, 0x4, R5 ;  /* 0x00000004ff057819 */ /* 0x000fc80000011605 */
[----:B------:R-:W-:Y:S01]  /*64d0*/  LOP3.LUT R5, R5, 0x3fff, RZ, 0xc0, !PT ;  /* 0x00003fff05057812 */ /* 0x000fe200078ec0ff */
[----:B------:R-:W-:Y:S04]  /*64e0*/  STSM.16.M88.2 [R0+0x2ed00], R32 ;  /* 0x02ed002000007844 */ /* 0x000fe80000000100 */
[----:B------:R-:W-:Y:S04]  /*64f0*/  STSM.16.M88.2 [R0+0x2f500], R48 ;  /* 0x02f5003000007844 */ /* 0x000fe80000000100 */
[----:B------:R-:W-:Y:S04]  /*6500*/  STSM.16.M88.2 [R0+0x2fd00], R52 ;  /* 0x02fd003400007844 */ /* 0x000fe80000000100 */
[----:B------:R1:W-:Y:S04]  /*6510*/  STSM.16.M88.2 [R0+0x30500], R12 ;  /* 0x0305000c00007844 */ /* 0x0003e80000000100 */
[----:B------:R2:W-:Y:S01]  /*6520*/  STSM.16.M88.2 [R0+0x30d00], R28 ;  /* 0x030d001c00007844 */ /* 0x0005e20000000100 */
[----:B------:R-:W-:-:S06]  /*6530*/  WARPGROUP.ARRIVE ;  /* 0x00000000000079c5 */ /* 0x000fcc0000000000 */
[----:B------:R-:W-:Y:S04]  /*6540*/  HGMMA.64x16x16.F32.BF16 R56, gdesc[UR56].tnspA.tnspB, R56 ;  /* 0x60200000383879f0 */ /* 0x000fe80008701838 */
        /* <DEDUP_REMOVED lines=32> */
[----:B-1----:R-:W-:-:S02]  /*6750*/  MOV R12, UR56 ;  /* 0x00000038000c7c02 */ /* 0x002fc40008000f00 */
        /* <DEDUP_REMOVED lines=372> */
.L_x_1490:
        /* <DEDUP_REMOVED lines=112> */
.L_x_1491:
        /* <DEDUP_REMOVED lines=96> */
.L_x_1471:
        /* <DEDUP_REMOVED lines=85> */
.L_x_1495:
[----:B------:R-:W-:Y:S01]  /*90f0*/  @P0 ELECT P1, URZ, PT ;  /* 0x00000000003f082f */ /* 0x000fe20003820000 */
[----:B------:R3:W-:-:S12]  /*9100*/  UBLKRED.G.S.ADD.F32.RN [UR6], [UR4], UR5, desc[UR8] ;  /* 0x00000806040073bb */ /* 0x0007d800080a1405 */
[----:B------:R-:W-:Y:S02]  /*9110*/  @P1 PLOP3.LUT P0, PT, P1, PT, PT, 0x8, 0x0 ;  /* 0x000000000000181c */ /* 0x000fe40000f0e170 */
[----:B------:R-:W-:-:S11]  /*9120*/  PLOP3.LUT P1, PT, PT, PT, PT, 0x8, 0x0 ;  /* 0x000000000000781c */ /* 0x000fd60003f2e170 */
[----:B---3--:R-:W-:Y:S05]  /*9130*/  @P0 BRA.U.ANY `(.L_x_1495) ;  /* 0xfffffffd00ec0947 */ /* 0x008fea000393ffff */
[----:B------:R0:W-:Y:S01]  /*9140*/  UTMACMDFLUSH ;  /* 0x00000000000079b7 */ /* 0x0001e20000000000 */
[----:B------:R-:W-:-:S04]  /*9150*/  DEPBAR.LE SB0, 0x0 ;  /* 0x000080000000791a */ /* 0x000fc80000000000 */
.L_x_1494:
[----:B------:R-:W-:Y:S05]  /*9160*/  BSYNC B1 ;  /* 0x0000000000017941 */ /* 0x000fea0003800000 */
.L_x_1493:
        /* <DEDUP_REMOVED lines=32> */
.L_x_1496:
        /* <DEDUP_REMOVED lines=8> */
.L_x_1467:
        /* <DEDUP_REMOVED lines=41> */
.L_x_1498:
        /* <DEDUP_REMOVED lines=42> */
.L_x_1514:
        /* <DEDUP_REMOVED lines=12> */
.L_x_1500:
        /* <DEDUP_REMOVED lines=126> */
.L_x_1506:
[----:B------:R-:W-:-:S04]  /*a1c0*/  SHF.L.U32 R9, R12, 0x1f, RZ ;  /* 0x0000001f0c097819 */ /* 0x000fc800000006ff */
[----:B------:R-:W1:Y:S02]  /*a1d0*/  SYNCS.PHASECHK.TRANS64.TRYWAIT P1, [R6+URZ+0x31838], R9 ;  /* 0x03183809060075a7 */ /* 0x000e64000802017f */
[----:B-1----:R-:W-:Y:S05]  /*a1e0*/  @!P1 BRA `(.L_x_1502) ;  /* 0x0000000c00909947 */ /* 0x002fea0003800000 */
.L_x_1515:
[----:B------:R-:W-:Y:S05]  /*a1f0*/  @P0 BRA `(.L_x_1503) ;  /* 0x0000000000140947 */ /* 0x000fea0003800000 */
[----:B------:R-:W-:Y:S01]  /*a200*/  ISETP.NE.AND P1, PT, R14, RZ, PT ;  /* 0x000000ff0e00720c */ /* 0x000fe20003f25270 */
[----:B-1----:R-:W-:-:S04]  /*a210*/  IMAD.MOV.U32 R9, RZ, RZ, 0x8100 ;  /* 0x00008100ff097424 */ /* 0x002fc800078e00ff */
[----:B------:R2:W-:Y:S08]  /*a220*/  SYNCS.ARRIVE.TRANS64 RZ, [R6+URZ+0x31830], R9 ;  /* 0x0318300906ff79a7 */ /* 0x0005f0000800003f */
[----:B------:R-:W-:Y:S05]  /*a230*/  @!P1 BRA `(.L_x_1503) ;  /* 0x0000000000049947 */ /* 0x000fea0003800000 */
[----:B------:R-:W-:Y:S01]  /*a240*/  BPT.TRAP 0x1 ;  /* 0x000000040000795c */ /* 0x000fe20000300000 */
.L_x_1503:
        /* <DEDUP_REMOVED lines=48> */
.L_x_1517:
[----:B------:R-:W-:Y:S01]  /*a550*/  LOP3.LUT R12, R12, 0x1, RZ, 0x3c, !PT ;  /* 0x000000010c0c7812 */ /* 0x000fe200078e3cff */
[----:B------:R-:W-:Y:S06]  /*a560*/  @P2 BRA `(.L_x_1505) ;  /* 0x0000000000142947 */ /* 0x000fec0003800000 */
[----:B------:R-:W-:Y:S01]  /*a570*/  ISETP.NE.AND P1, PT, R14, RZ, PT ;  /* 0x000000ff0e00720c */ /* 0x000fe20003f25270 */
[----:B-1----:R-:W-:-:S04]  /*a580*/  IMAD.MOV.U32 R0, RZ, RZ, 0x8100 ;  /* 0x00008100ff007424 */ /* 0x002fc800078e00ff */
[----:B------:R2:W-:Y:S08]  /*a590*/  SYNCS.ARRIVE.TRANS64 RZ, [R20+URZ+0x31810], R0 ;  /* 0x0318100014ff79a7 */ /* 0x0005f0000800003f */
[----:B------:R-:W-:Y:S05]  /*a5a0*/  @!P1 BRA `(.L_x_1505) ;  /* 0x0000000000049947 */ /* 0x000fea0003800000 */
[----:B------:R-:W-:Y:S01]  /*a5b0*/  BPT.TRAP 0x1 ;  /* 0x000000040000795c */ /* 0x000fe20000300000 */
.L_x_1505:
        /* <DEDUP_REMOVED lines=52> */
.L_x_1501:
[----:B------:R-:W-:-:S04]  /*a900*/  SHF.L.U32 R3, R12, 0x1f, RZ ;  /* 0x0000001f0c037819 */ /* 0x000fc800000006ff */
[----:B------:R-:W1:Y:S02]  /*a910*/  SYNCS.PHASECHK.TRANS64.TRYWAIT P1, [R6+URZ+0x31838], R3 ;  /* 0x03183803060075a7 */ /* 0x000e64000802017f */
[----:B-1----:R-:W-:Y:S05]  /*a920*/  @!P1 BRA `(.L_x_1507) ;  /* 0x0000000400ec9947 */ /* 0x002fea0003800000 */
.L_x_1518:
[----:B------:R-:W-:Y:S05]  /*a930*/  @P0 BRA `(.L_x_1508) ;  /* 0x0000000000140947 */ /* 0x000fea0003800000 */
[----:B------:R-:W-:Y:S01]  /*a940*/  LOP3.LUT P0, RZ, R21, 0x1f, RZ, 0xc0, !PT ;  /* 0x0000001f15ff7812 */ /* 0x000fe2000780c0ff */
[----:B-1----:R-:W-:-:S04]  /*a950*/  IMAD.MOV.U32 R3, RZ, RZ, 0x8100 ;  /* 0x00008100ff037424 */ /* 0x002fc800078e00ff */
[----:B------:R2:W-:Y:S08]  /*a960*/  SYNCS.ARRIVE.TRANS64 RZ, [R6+URZ+0x31830], R3 ;  /* 0x0318300306ff79a7 */ /* 0x0005f0000800003f */
[----:B------:R-:W-:Y:S05]  /*a970*/  @!P0 BRA `(.L_x_1508) ;  /* 0x0000000000048947 */ /* 0x000fea0003800000 */
[----:B------:R-:W-:Y:S01]  /*a980*/  BPT.TRAP 0x1 ;  /* 0x000000040000795c */ /* 0x000fe20000300000 */
.L_x_1508:
        /* <DEDUP_REMOVED lines=50> */
.L_x_1497:
        /* <DEDUP_REMOVED lines=10> */
.L_x_1509:
        /* <DEDUP_REMOVED lines=8> */
.L_x_1519:
        /* <DEDUP_REMOVED lines=9> */
.L_x_1520:
[----:B------:R-:W-:Y:S05]  /*ae60*/  @!P1 BRA `(.L_x_1512) ;  /* 0x0000000000049947 */ /* 0x000fea0003800000 */
[----:B------:R-:W-:Y:S01]  /*ae70*/  BPT.TRAP 0x1 ;  /* 0x000000040000795c */ /* 0x000fe20000300000 */
.L_x_1512:
[----:B------:R-:W-:-:S07]  /*ae80*/  SHF.L.U32 R12, R12, 0x1f, RZ ;  /* 0x0000001f0c0c7819 */ /* 0x000fce00000006ff */
.L_x_1513:
[----:B--2---:R2:W3:Y:S02]  /*ae90*/  SYNCS.PHASECHK.TRANS64.TRYWAIT P0, [R7+URZ+0x31838], R12 ;  /* 0x0318380c070075a7 */ /* 0x0044e4000800017f */
[----:B---3--:R-:W-:Y:S05]  /*aea0*/  @!P0 NANOSLEEP.SYNCS 0x989680 ;  /* 0x009896800000895d */ /* 0x008fea0003900000 */
[----:B------:R-:W3:Y:S02]  /*aeb0*/  @!P0 SYNCS.PHASECHK.TRANS64 P0, [R7+URZ+0x31838], R12 ;  /* 0x0318380c070085a7 */ /* 0x000ee4000800007f */
[----:B---3--:R-:W-:Y:S05]  /*aec0*/  @!P0 BRA `(.L_x_1513) ;  /* 0xfffffffc00f08947 */ /* 0x008fea000383ffff */
.L_x_1469:
[----:B------:R-:W-:Y:S05]  /*aed0*/  BSYNC B0 ;  /* 0x0000000000007941 */ /* 0x000fea0003800000 */
.L_x_1466:
[----:B------:R-:W-:Y:S05]  /*aee0*/  EXIT ;  /* 0x000000000000794d */ /* 0x000fea0003800000 */
.L_x_1473:
[----:B-1----:R1:W2:Y:S02]  /*aef0*/  SYNCS.PHASECHK.TRANS64.TRYWAIT P0, [R17+URZ+0x31800], R8 ;  /* 0x03180008110075a7 */ /* 0x0022a4000800017f */
[----:B--2---:R-:W-:Y:S05]  /*af00*/  @!P0 NANOSLEEP.SYNCS 0x989680 ;  /* 0x009896800000895d */ /* 0x004fea0003900000 */
[----:B------:R-:W2:Y:S02]  /*af10*/  @!P0 SYNCS.PHASECHK.TRANS64 P0, [R17+URZ+0x31800], R8 ;  /* 0x03180008110085a7 */ /* 0x000ea4000800007f */
[----:B--2---:R-:W-:Y:S05]  /*af20*/  @!P0 BRA `(.L_x_1473) ;  /* 0xfffffffc00f08947 */ /* 0x004fea000383ffff */
[----:B------:R-:W-:Y:S05]  /*af30*/  BRA `(.L_x_1472) ;  /* 0xffffff5c00a87947 */ /* 0x000fea000383ffff */
.L_x_1477:
[----:B--2---:R2:W3:Y:S02]  /*af40*/  SYNCS.PHASECHK.TRANS64.TRYWAIT P0, [R16+URZ+0x31810], R9 ;  /* 0x03181009100075a7 */ /* 0x0044e4000800017f */
[----:B---3--:R-:W-:Y:S05]  /*af50*/  @!P0 NANOSLEEP.SYNCS 0x989680 ;  /* 0x009896800000895d */ /* 0x008fea0003900000 */
[----:B------:R-:W3:Y:S02]  /*af60*/  @!P0 SYNCS.PHASECHK.TRANS64 P0, [R16+URZ+0x31810], R9 ;  /* 0x03181009100085a7 */ /* 0x000ee4000800007f */
[----:B---3--:R-:W-:Y:S05]  /*af70*/  @!P0 BRA `(.L_x_1477) ;  /* 0xfffffffc00f08947 */ /* 0x008fea000383ffff */
[----:B------:R-:W-:Y:S05]  /*af80*/  BRA `(.L_x_1476) ;  /* 0xffffff6800247947 */ /* 0x000fea000383ffff */
.L_x_1481:
[----:B----4-:R4:W1:Y:S02]  /*af90*/  SYNCS.PHASECHK.TRANS64.TRYWAIT P0, [R17+URZ+0x31830], R10 ;  /* 0x0318300a110075a7 */ /* 0x010864000800017f */
[----:B-1----:R-:W-:Y:S05]  /*afa0*/  @!P0 NANOSLEEP.SYNCS 0x989680 ;  /* 0x009896800000895d */ /* 0x002fea0003900000 */
[----:B------:R-:W1:Y:S02]  /*afb0*/  @!P0 SYNCS.PHASECHK.TRANS64 P0, [R17+URZ+0x31830], R10 ;  /* 0x0318300a110085a7 */ /* 0x000e64000800007f */
[----:B-1----:R-:W-:Y:S05]  /*afc0*/  @!P0 BRA `(.L_x_1481) ;  /* 0xfffffffc00f08947 */ /* 0x002fea000383ffff */
[----:B------:R-:W-:Y:S05]  /*afd0*/  BRA `(.L_x_1480) ;  /* 0xffffff8400347947 */ /* 0x000fea000383ffff */
.L_x_1499:
[----:B-1----:R1:W2:Y:S02]  /*afe0*/  SYNCS.PHASECHK.TRANS64.TRYWAIT P0, [R6+URZ+0x31820], R3 ;  /* 0x03182003060075a7 */ /* 0x0022a4000800017f */
[----:B--2---:R-:W-:Y:S05]  /*aff0*/  @!P0 NANOSLEEP.SYNCS 0x989680 ;  /* 0x009896800000895d */ /* 0x004fea0003900000 */
[----:B------:R-:W2:Y:S02]  /*b000*/  @!P0 SYNCS.PHASECHK.TRANS64 P0, [R6+URZ+0x31820], R3 ;  /* 0x03182003060085a7 */ /* 0x000ea4000800007f */
[----:B--2---:R-:W-:Y:S05]  /*b010*/  @!P0 BRA `(.L_x_1499) ;  /* 0xfffffffc00f08947 */ /* 0x004fea000383ffff */
[----:B------:R-:W-:Y:S05]  /*b020*/  BRA `(.L_x_1514) ;  /* 0xffffffe8003c7947 */ /* 0x000fea000383ffff */
.L_x_1502:
[----:B-1----:R1:W2:Y:S02]  /*b030*/  SYNCS.PHASECHK.TRANS64.TRYWAIT P1, [R6+URZ+0x31838], R9 ;  /* 0x03183809060075a7 */ /* 0x0022a4000802017f */
[----:B--2---:R-:W-:Y:S05]  /*b040*/  @!P1 NANOSLEEP.SYNCS 0x989680 ;  /* 0x009896800000995d */ /* 0x004fea0003900000 */
[----:B------:R-:W2:Y:S02]  /*b050*/  @!P1 SYNCS.PHASECHK.TRANS64 P1, [R6+URZ+0x31838], R9 ;  /* 0x03183809060095a7 */ /* 0x000ea4000802007f */
[----:B--2---:R-:W-:Y:S05]  /*b060*/  @!P1 BRA `(.L_x_1502) ;  /* 0xfffffffc00f09947 */ /* 0x004fea000383ffff */
[----:B------:R-:W-:Y:S05]  /*b070*/  BRA `(.L_x_1515) ;  /* 0xfffffff0005c7947 */ /* 0x000fea000383ffff */
.L_x_1504:
[----:B------:R-:W-:-:S07]  /*b080*/  SHF.L.U32 R0, R8, 0x1f, RZ ;  /* 0x0000001f08007819 */ /* 0x000fce00000006ff */
.L_x_1516:
[----:B-1----:R1:W2:Y:S02]  /*b090*/  SYNCS.PHASECHK.TRANS64.TRYWAIT P1, [R20+URZ+0x31820], R0 ;  /* 0x03182000140075a7 */ /* 0x0022a4000802017f */
[----:B--2---:R-:W-:Y:S05]  /*b0a0*/  @!P1 NANOSLEEP.SYNCS 0x989680 ;  /* 0x009896800000995d */ /* 0x004fea0003900000 */
[----:B------:R-:W2:Y:S02]  /*b0b0*/  @!P1 SYNCS.PHASECHK.TRANS64 P1, [R20+URZ+0x31820], R0 ;  /* 0x03182000140095a7 */ /* 0x000ea4000802007f */
[----:B--2---:R-:W-:Y:S05]  /*b0c0*/  @!P1 BRA `(.L_x_1516) ;  /* 0xfffffffc00f09947 */ /* 0x004fea000383ffff */
[----:B------:R-:W-:Y:S05]  /*b0d0*/  BRA `(.L_x_1517) ;  /* 0xfffffff4001c7947 */ /* 0x000fea000383ffff */
.L_x_1507:
[----:B-1----:R1:W2:Y:S02]  /*b0e0*/  SYNCS.PHASECHK.TRANS64.TRYWAIT P1, [R6+URZ+0x31838], R3 ;  /* 0x03183803060075a7 */ /* 0x0022a4000802017f */
[----:B--2---:R-:W-:Y:S05]  /*b0f0*/  @!P1 NANOSLEEP.SYNCS 0x989680 ;  /* 0x009896800000995d */ /* 0x004fea0003900000 */
[----:B------:R-:W2:Y:S02]  /*b100*/  @!P1 SYNCS.PHASECHK.TRANS64 P1, [R6+URZ+0x31838], R3 ;  /* 0x03183803060095a7 */ /* 0x000ea4000802007f */
[----:B--2---:R-:W-:Y:S05]  /*b110*/  @!P1 BRA `(.L_x_1507) ;  /* 0xfffffffc00f09947 */ /* 0x004fea000383ffff */
[----:B------:R-:W-:Y:S05]  /*b120*/  BRA `(.L_x_1518) ;  /* 0xfffffff800007947 */ /* 0x000fea000383ffff */
.L_x_1510:
[----:B-1----:R1:W2:Y:S02]  /*b130*/  SYNCS.PHASECHK.TRANS64.TRYWAIT P0, [R5+URZ], R2 ;  /* 0x00000002050075a7 */ /* 0x0022a4000800017f */
[----:B--2---:R-:W-:Y:S05]  /*b140*/  @!P0 NANOSLEEP.SYNCS 0x989680 ;  /* 0x009896800000895d */ /* 0x004fea0003900000 */
[----:B------:R-:W2:Y:S02]  /*b150*/  @!P0 SYNCS.PHASECHK.TRANS64 P0, [R5+URZ], R2 ;  /* 0x00000002050085a7 */ /* 0x000ea4000800007f */
[----:B--2---:R-:W-:Y:S05]  /*b160*/  @!P0 BRA `(.L_x_1510) ;  /* 0xfffffffc00f08947 */ /* 0x004fea000383ffff */
[----:B------:R-:W-:Y:S05]  /*b170*/  BRA `(.L_x_1519) ;  /* 0xfffffffc00147947 */ /* 0x000fea000383ffff */
.L_x_1511:
[----:B-1----:R1:W2:Y:S02]  /*b180*/  SYNCS.PHASECHK.TRANS64.TRYWAIT P0, [R3+URZ], R0 ;  /* 0x00000000030075a7 */ /* 0x0022a4000800017f */
[----:B--2---:R-:W-:Y:S05]  /*b190*/  @!P0 NANOSLEEP.SYNCS 0x989680 ;  /* 0x009896800000895d */ /* 0x004fea0003900000 */
[----:B------:R-:W2:Y:S02]  /*b1a0*/  @!P0 SYNCS.PHASECHK.TRANS64 P0, [R3+URZ], R0 ;  /* 0x00000000030085a7 */ /* 0x000ea4000800007f */
[----:B--2---:R-:W-:Y:S05]  /*b1b0*/  @!P0 BRA `(.L_x_1511) ;  /* 0xfffffffc00f08947 */ /* 0x004fea000383ffff */
[----:B------:R-:W-:Y:S05]  /*b1c0*/  BRA `(.L_x_1520) ;  /* 0xfffffffc00247947 */ /* 0x000fea000383ffff */
.L_x_1521:
        /* <DEDUP_REMOVED lines=11> */
.L_x_2214:


//--------------------- .text._ZN7cutlass13device_kernelIN5flash11enable_sm90INS1_16FlashAttnBwdSm90INS1_25CollectiveMainloopBwdSm90ILi2ELi1ELi1EN4cute5tupleIJNS5_1CILi1EEES8_S8_EEENS6_IJNS7_ILi64EEENS7_ILi80EEENS7_ILi256EEEEEENS_10bfloat16_tEfNS_4arch4Sm90ELb0ELb1ELb0ELb1ELb0ELb0ELb1ELb1ELi2ELi1ELi1ELi1ELb0EEENS1_21CollectiveEpilogueBwdISD_SE_SG_Li256ELb1ELb1ELi2EEENS1_19SingleTileSchedulerILb1ELb0ELb0ELi80EEEEEEEEEvNT_6ParamsE --------------------------
	.section	.text._ZN7cutlass13device_kernelIN5flash11enable_sm90INS1_16FlashAttnBwdSm90INS1_25CollectiveMainloopBwdSm90ILi2ELi1ELi1EN4cute5tupleIJNS5_1CILi1EEES8_S8_EEENS6_IJNS7_ILi64EEENS7_ILi80EEENS7_ILi256EEEEEENS_10bfloat16_tEfNS_4arch4Sm90ELb0ELb1ELb0ELb1ELb0ELb0ELb1ELb1ELi2ELi1ELi1ELi1ELb0EEENS1_21CollectiveEpilogueBwdISD_SE_SG_Li256ELb1ELb1ELi2EEENS1_19SingleTileSchedulerILb1ELb0ELb0ELi80EEEEEEEEEvNT_6ParamsE,"ax",@progbits
	.align	128
.text._ZN7cutlass13device_kernelIN5flash11enable_sm90INS1_16FlashAttnBwdSm90INS1_25CollectiveMainloopBwdSm90ILi2ELi1ELi1EN4cute5tupleIJNS5_1CILi1EEES8_S8_EEENS6_IJNS7_ILi64EEENS7_ILi80EEENS7_ILi256EEEEEENS_10bfloat16_tEfNS_4arch4Sm90ELb0ELb1ELb0ELb1ELb0ELb0ELb1ELb1ELi2ELi1ELi1ELi1ELb0EEENS1_21CollectiveEpilogueBwdISD_SE_SG_Li256ELb1ELb1ELi2EEENS1_19SingleTileSchedulerILb1ELb0ELb0ELi80EEEEEEEEEvNT_6ParamsE:
        .type           _ZN7cutlass13device_kernelIN5flash11enable_sm90INS1_16FlashAttnBwdSm90INS1_25CollectiveMainloopBwdSm90ILi2ELi1ELi1EN4cute5tupleIJNS5_1CILi1EEES8_S8_EEENS6_IJNS7_ILi64EEENS7_ILi80EEENS7_ILi256EEEEEENS_10bfloat16_tEfNS_4arch4Sm90ELb0ELb1ELb0ELb1ELb0ELb0ELb1ELb1ELi2ELi1ELi1ELi1ELb0EEENS1_21CollectiveEpilogueBwdISD_SE_SG_Li256ELb1ELb1ELi2EEENS1_19SingleTileSchedulerILb1ELb0ELb0ELi80EEEEEEEEEvNT_6ParamsE,@function
        .size           _ZN7cutlass13device_kernelIN5flash11enable_sm90INS1_16FlashAttnBwdSm90INS1_25CollectiveMainloopBwdSm90ILi2ELi1ELi1EN4cute5tupleIJNS5_1CILi1EEES8_S8_EEENS6_IJNS7_ILi64EEENS7_ILi80EEENS7_ILi256EEEEEENS_10bfloat16_tEfNS_4arch4Sm90ELb0ELb1ELb0ELb1ELb0ELb0ELb1ELb1ELi2ELi1ELi1ELi1ELb0EEENS1_21CollectiveEpilogueBwdISD_SE_SG_Li256ELb1ELb1ELi2EEENS1_19SingleTileSchedulerILb1ELb0ELb0ELi80EEEEEEEEEvNT_6ParamsE,(.L_x_2215 - _ZN7cutlass13device_kernelIN5flash11enable_sm90INS1_16FlashAttnBwdSm90INS1_25CollectiveMainloopBwdSm90ILi2ELi1ELi1EN4cute5tupleIJNS5_1CILi1EEES8_S8_EEENS6_IJNS7_ILi64EEENS7_ILi80EEENS7_ILi256EEEEEENS_10bfloat16_tEfNS_4arch4Sm90ELb0ELb1ELb0ELb1ELb0ELb0ELb1ELb1ELi2ELi1ELi1ELi1ELb0EEENS1_21CollectiveEpilogueBwdISD_SE_SG_Li256ELb1ELb1ELi2EEENS1_19SingleTileSchedulerILb1ELb0ELb0ELi80EEEEEEEEEvNT_6ParamsE)
        .other          _ZN7cutlass13device_kernelIN5flash11enable_sm90INS1_16FlashAttnBwdSm90INS1_25CollectiveMainloopBwdSm90ILi2ELi1ELi1EN4cute5tupleIJNS5_1CILi1EEES8_S8_EEENS6_IJNS7_ILi64EEENS7_ILi80EEENS7_ILi256EEEEEENS_10bfloat16_tEfNS_4arch4Sm90ELb0ELb1ELb0ELb1ELb0ELb0ELb1ELb1ELi2ELi1ELi1ELi1ELb0EEENS1_21CollectiveEpilogueBwdISD_SE_SG_Li256ELb1ELb1ELi2EEENS1_19SingleTileSchedulerILb1ELb0ELb0ELi80EEEEEEEEEvNT_6ParamsE,@"STO_CUDA_ENTRY STV_DEFAULT"
_ZN7cutlass13device_kernelIN5flash11enable_sm90INS1_16FlashAttnBwdSm90INS1_25CollectiveMainloopBwdSm90ILi2ELi1ELi1EN4cute5tupleIJNS5_1CILi1EEES8_S8_EEENS6_IJNS7_ILi64EEENS7_ILi80EEENS7_ILi256EEEEEENS_10bfloat16_tEfNS_4arch4Sm90ELb0ELb1ELb0ELb1ELb0ELb0ELb1ELb1ELi2ELi1ELi1ELi1ELb0EEENS1_21CollectiveEpilogueBwdISD_SE_SG_Li256ELb1ELb1ELi2EEENS1_19SingleTileSchedulerILb1ELb0ELb0ELi80EEEEEEEEEvNT_6ParamsE:
        /* <DEDUP_REMOVED lines=24> */
.L_x_1523:
[----:B------:R-:W-:Y:S05]  /*0180*/  BSYNC B0 ;  /* 0x0000000000007941 */ /* 0x000fea0003800000 */
.L_x_1522:
        /* <DEDUP_REMOVED lines=39> */
.L_x_1524:
        /* <DEDUP_REMOVED lines=20> */
.L_x_1525:
[----:B------:R-:W-:Y:S01]  /*0540*/  PLOP3.LUT P0, PT, PT, PT, UP0, 0x80, 0x0 ;  /* 0x000000000000781c */ /* 0x000fe20003f0f008 */
[----:B------:R-:W-:Y:S01]  /*0550*/  NOP ;  /* 0x0000000000007918 */ /* 0x000fe20000000000 */
[----:B------:R-:W-:Y:S01]  /*0560*/  BSSY B0, `(.L_x_1526) ;  /* 0x0000f0b000007945 */ /* 0x000fe20003800000 */
[----:B------:R-:W-:Y:S01]  /*0570*/  LOP3.LUT R11, R21, 0x7f, RZ, 0xc0, !PT ;  /* 0x0000007f150b7812 */ /* 0x000fe200078ec0ff */
[----:B01234-:R-:W-:Y:S09]  /*0580*/  BAR.SYNC.DEFER_BLOCKING 0x0 ;  /* 0x0000000000007b1d */ /* 0x01fff20000010000 */
[----:B------:R-:W-:Y:S05]  /*0590*/  @!P0 BRA `(.L_x_1527) ;  /* 0x000000cc004c8947 */ /* 0x000fea0003800000 */
.L_x_1528:
        /* <DEDUP_REMOVED lines=15> */
.L_x_1529:
        /* <DEDUP_REMOVED lines=11> */
.L_x_1531:
[----:B------:R-:W2:Y:S02]  /*0740*/  LDC R0, c[0x0][0x8bc] ;  /* 0x00022f00ff007b82 */ /* 0x000ea40000000800 */
.L_x_1530:
        /* <DEDUP_REMOVED lines=35> */
.L_x_1533:
[----:B------:R-:W-:Y:S01]  /*0980*/  @P1 LOP3.LUT R3, R4, 0xffffc000, RZ, 0xc0, !PT ;  /* 0xffffc00004031812 */ /* 0x000fe200078ec0ff */
[----:B------:R-:W-:Y:S06]  /*0990*/  @!P2 BRA `(.L_x_1534) ;  /* 0x000000000014a947 */ /* 0x000fec0003800000 */
[----:B------:R-:W0:Y:S01]  /*09a0*/  LDC.64 R6, c[0x0][0x788] ;  /* 0x0001e200ff067b82 */ /* 0x000e220000000a00 */
[----:B------:R-:W-:Y:S01]  /*09b0*/  ULDC.64 UR4, c[0x0][0x208] ;  /* 0x0000820000047ab9 */ /* 0x000fe20000000a00 */
[----:B0-----:R-:W-:-:S05]  /*09c0*/  IMAD.WIDE R6, R234, 0x4, R6 ;  /* 0x00000004ea067825 */ /* 0x001fca00078e0206 */
[----:B------:R0:W5:Y:S01]  /*09d0*/  LDG.E R0, desc[UR4][R6.64] ;  /* 0x0000000406007981 */ /* 0x000162000c1e1900 */
[----:B------:R-:W-:Y:S05]  /*09e0*/  BRA `(.L_x_1535) ;  /* 0x0000000000287947 */ /* 0x000fea0003800000 */
.L_x_1534:
        /* <DEDUP_REMOVED lines=10> */
.L_x_1535:
        /* <DEDUP_REMOVED lines=22> */
.L_x_1536:
        /* <DEDUP_REMOVED lines=99> */
.L_x_1538:
        /* <DEDUP_REMOVED lines=148> */
.L_x_1558:
[----:B------:R-:W-:-:S13]  /*1b60*/  R2UR UR4, R236 ;  /* 0x00000000ec0472ca */ /* 0x000fda00000e0000 */
[----:B------:R-:W-:-:S06]  /*1b70*/  UISETP.NE.AND UP0, UPT, UR4, 0x3, UPT ;  /* 0x000000030400788c */ /* 0x000fcc000bf05270 */
[----:B------:R-:W-:-:S13]  /*1b80*/  PLOP3.LUT P0, PT, PT, PT, UP0, 0x40, 0x0 ;  /* 0x000000000000781c */ /* 0x000fda0003f0e808 */
[----:B0-----:R-:W-:Y:S05]  /*1b90*/  @P0 BRA `(.L_x_1540) ;  /* 0x0000000000040947 */ /* 0x001fea0003800000 */
[----:B------:R-:W-:Y:S01]  /*1ba0*/  BPT.TRAP 0x1 ;  /* 0x000000040000795c */ /* 0x000fe20000300000 */
.L_x_1540:
[----:B------:R-:W-:Y:S01]  /*1bb0*/  PLOP3.LUT P1, PT, PT, PT, UP0, 0x40, 0x0 ;  /* 0x000000000000781c */ /* 0x000fe20003f2e808 */
[----:B------:R-:W-:Y:S01]  /*1bc0*/  IMAD R16, R2, 0x8, R17 ;  /* 0x0000000802107824 */ /* 0x000fe200078e0211 */
[----:B------:R-:W-:-:S04]  /*1bd0*/  SHF.L.U32 R9, R19, 0x1f, RZ ;  /* 0x0000001f13097819 */ /* 0x000fc800000006ff */
[----:B------:R0:W1:Y:S07]  /*1be0*/  SYNCS.PHASECHK.TRANS64.TRYWAIT P0, [R16+URZ+0x31610], R9 ;  /* 0x03161009100075a7 */ /* 0x00006e000800017f */
[----:B------:R-:W-:Y:S05]  /*1bf0*/  @P1 BRA `(.L_x_1541) ;  /* 0x0000000000041947 */ /* 0x000fea0003800000 */
[----:B------:R-:W-:Y:S01]  /*1c00*/  BPT.TRAP 0x1 ;  /* 0x000000040000795c */ /* 0x000fe20000300000 */
.L_x_1541:
        /* <DEDUP_REMOVED lines=11> */
.L_x_1542:
[----:B------:R-:W-:Y:S01]  /*1cc0*/  IMAD R7, R2, 0x800, R11 ;  /* 0x0000080002077824 */ /* 0x000fe200078e020b */
[C---:B------:R-:W-:Y:S01]  /*1cd0*/  R2UR UR6, R5.reuse ;  /* 0x00000000050672ca */ /* 0x040fe200000e0000 */
[C---:B------:R-:W-:Y:S01]  /*1ce0*/  VIADD R8, R5.reuse, 0x80 ;  /* 0x0000008005087836 */ /* 0x040fe20000000000 */
[----:B------:R-:W-:Y:S01]  /*1cf0*/  WARPGROUP.ARRIVE ;  /* 0x00000000000079c5 */ /* 0x000fe20000000000 */
[----:B01----:R-:W-:Y:S01]  /*1d00*/  VIADD R9, R5, 0x100 ;  /* 0x0000010005097836 */ /* 0x003fe20000000000 */
        /* <DEDUP_REMOVED lines=434> */
.L_x_1544:
[----:B------:R-:W-:Y:S01]  /*3830*/  PLOP3.LUT P1, PT, PT, PT, UP0, 0x40, 0x0 ;  /* 0x000000000000781c */ /* 0x000fe20003f2e808 */
[----:B------:R-:W-:-:S05]  /*3840*/  IMAD.U32 R8, RZ, RZ, UR60 ;  /* 0x0000003cff087e24 */ /* 0x000fca000f8e00ff */
[----:B------:R-:W-:-:S04]  /*3850*/  SHF.L.U32 R8, R8, 0x1f, RZ ;  /* 0x0000001f08087819 */ /* 0x000fc800000006ff */
[----:B------:R0:W3:Y:S03]  /*3860*/  SYNCS.PHASECHK.TRANS64.TRYWAIT P0, [R17+URZ+0x31630], R8 ;  /* 0x03163008110075a7 */ /* 0x0000e6000800017f */
[----:B------:R-:W-:Y:S05]  /*3870*/  @P1 BRA `(.L_x_1545) ;  /* 0x0000000000041947 */ /* 0x000fea0003800000 */
[----:B------:R-:W-:Y:S01]  /*3880*/  BPT.TRAP 0x1 ;  /* 0x000000040000795c */ /* 0x000fe20000300000 */
.L_x_1545:
        /* <DEDUP_REMOVED lines=11> */
.L_x_1546:
[C---:B0--3--:R-:W-:Y:S01]  /*3940*/  VIADD R8, R6.reuse, 0x80 ;  /* 0x0000008006087836 */ /* 0x049fe20000000000 */
        /* <DEDUP_REMOVED lines=455> */
.L_x_1550:
[----:B------:R-:W-:-:S06]  /*55c0*/  UISETP.NE.AND UP1, UPT, UR6, 0x1, UPT ;  /* 0x000000010600788c */ /* 0x000fcc000bf25270 */
[----:B------:R-:W-:-:S05]  /*55d0*/  PLOP3.LUT P0, PT, PT, PT, UP1, 0x80, 0x0 ;  /* 0x000000000000781c */ /* 0x000fca0003f0f018 */
[----:B------:R-:W-:-:S08]  /*55e0*/  @UP1 ULDC UR4, c[0x0][0x754] ;  /* 0x0001d50000041ab9 */ /* 0x000fd00000000800 */
[----:B------:R-:W-:Y:S01]  /*55f0*/  @P0 IMAD.HI.U32 R8, R6, UR4, RZ ;  /* 0x0000000406080c27 */ /* 0x000fe2000f8e00ff */
[----:B------:R-:W-:-:S04]  /*5600*/  @UP1 ULDC UR4, c[0x0][0x758] ;  /* 0x0001d60000041ab9 */ /* 0x000fc80000000800 */
[----:B------:R-:W-:-:S07]  /*5610*/  @P0 SHF.R.U32.HI R6, RZ, UR4, R8 ;  /* 0x00000004ff060c19 */ /* 0x000fce0008011608 */
.L_x_1551:
[----:B------:R-:W-:Y:S05]  /*5620*/  BSYNC B1 ;  /* 0x0000000000017941 */ /* 0x000fea0003800000 */
.L_x_1549:
[----:B------:R-:W-:-:S05]  /*5630*/  IMAD R6, R6, UR6, R233 ;  /* 0x0000000606067c24 */ /* 0x000fca000f8e02e9 */
[----:B------:R-:W-:Y:S02]  /*5640*/  VIMNMX R11, R11, R6, !PT ;  /* 0x000000060b0b7248 */ /* 0x000fe40007fe0100 */
[----:B------:R-:W-:-:S07]  /*5650*/  VIADDMNMX R15, R6, UR6, R15, PT ;  /* 0x00000006060f7c46 */ /* 0x000fce000b80010f */
.L_x_1548:
[----:B------:R-:W0:Y:S01]  /*5660*/  S2R R21, SR_CTAID.X ;  /* 0x0000000000157919 */ /* 0x000e220000002500 */
[----:B------:R-:W-:-:S05]  /*5670*/  VIADD R10, R10, 0x8 ;  /* 0x000000080a0a7836 */ /* 0x000fca0000000000 */
[----:B------:R-:W-:Y:S01]  /*5680*/  VIADDMNMX R20, R10, R9, R232, PT ;  /* 0x000000090a147246 */ /* 0x000fe200038001e8 */
[----:B0-----:R-:W-:-:S05]  /*5690*/  IMAD R21, R21, -0x50, RZ ;  /* 0xffffffb015157824 */ /* 0x001fca00078e02ff */
        /* <DEDUP_REMOVED lines=38> */
[----:B------:R-:W-:Y:S01]  /*5900*/  ISETP.LT.OR P6, PT, R15, 0x42, P6 ;  /* 0x000000420f00780c */ /* 0x000fe200037c1670 */
[----:B------:R-:W-:-:S03]  /*5910*/  IMAD.IADD R15, R7, 0x1, R10 ;  /* 0x00000001070f7824 */ /* 0x000fc600078e020a */
[----:B------:R-:W-:Y:S02]  /*5920*/  FSEL R22, R41, -INF , !P6 ;  /* 0xff80000029167808 */ /* 0x000fe40007000000 */
[----:B------:R-:W-:-:S13]  /*5930*/  PLOP3.LUT P6, PT, PT, PT, UP2, 0x40, 0x0 ;  /* 0x000000000000781c */ /* 0x000fda0003fce828 */
        /* <DEDUP_REMOVED lines=15> */
.L_x_1554:
[----:B------:R-:W-:-:S06]  /*5a30*/  UISETP.NE.AND UP1, UPT, UR6, 0x1, UPT ;  /* 0x000000010600788c */ /* 0x000fcc000bf25270 */
[----:B------:R-:W-:-:S05]  /*5a40*/  PLOP3.LUT P6, PT, PT, PT, UP1, 0x80, 0x0 ;  /* 0x000000000000781c */ /* 0x000fca0003fcf018 */
[----:B------:R-:W-:-:S08]  /*5a50*/  @UP1 ULDC UR4, c[0x0][0x754] ;  /* 0x0001d50000041ab9 */ /* 0x000fd00000000800 */
[----:B------:R-:W-:Y:S01]  /*5a60*/  @P6 IMAD.HI.U32 R7, R10, UR4, RZ ;  /* 0x000000040a076c27 */ /* 0x000fe2000f8e00ff */
[----:B------:R-:W-:Y:S01]  /*5a70*/  PLOP3.LUT P6, PT, PT, PT, UP1, 0x80, 0x0 ;  /* 0x000000000000781c */ /* 0x000fe20003fcf018 */
[----:B------:R-:W-:-:S12]  /*5a80*/  @UP1 ULDC UR4, c[0x0][0x758] ;  /* 0x0001d60000041ab9 */ /* 0x000fd80000000800 */
[----:B------:R-:W-:-:S07]  /*5a90*/  @P6 SHF.R.U32.HI R10, RZ, UR4, R7 ;  /* 0x00000004ff0a6c19 */ /* 0x000fce0008011607 */
.L_x_1555:
[----:B------:R-:W-:Y:S05]  /*5aa0*/  BSYNC B1 ;  /* 0x0000000000017941 */ /* 0x000fea0003800000 */
.L_x_1553:
[----:B------:R-:W-:-:S05]  /*5ab0*/  IMAD R10, R10, UR6, R233 ;  /* 0x000000060a0a7c24 */ /* 0x000fca000f8e02e9 */
[----:B------:R-:W-:Y:S02]  /*5ac0*/  VIMNMX R15, R15, R10, !PT ;  /* 0x0000000a0f0f7248 */ /* 0x000fe40007fe0100 */
[----:B------:R-:W-:-:S07]  /*5ad0*/  VIADDMNMX R20, R10, UR6, R20, PT ;  /* 0x000000060a147c46 */ /* 0x000fce000b800114 */
.L_x_1552:
[C---:B------:R-:W-:Y:S01]  /*5ae0*/  ISETP.GT.AND P3, PT, R15.reuse, 0x11, !P3 ;  /* 0x000000110f00780c */ /* 0x040fe20005f64270 */
[----:B------:R-:W-:Y:S01]  /*5af0*/  IMAD R29, R18, 0x4, R17 ;  /* 0x00000004121d7824 */ /* 0x000fe200078e0211 */
[C---:B------:R-:W-:Y:S01]  /*5b00*/  ISETP.GT.AND P2, PT, R15.reuse, 0x10, !P2 ;  /* 0x000000100f00780c */ /* 0x040fe20005744270 */
[----:B------:R-:W-:Y:S01]  /*5b10*/  ULDC UR4, c[0x0][0x744] ;  /* 0x0001d10000047ab9 */ /* 0x000fe20000000800 */
[----:B------:R-:W-:Y:S01]  /*5b20*/  ISETP.GT.AND P4, PT, R15, 0x20, !P4 ;  /* 0x000000200f00780c */ /* 0x000fe20006784270 */
[--C-:B-1----:R-:W-:Y:S01]  /*5b30*/  FFMA.FTZ R10, R6, UR4, -R13.reuse ;  /* 0x00000004060a7c23 */ /* 0x102fe2000801080d */
[----:B------:R-:W-:Y:S01]  /*5b40*/  ISETP.LT.OR P3, PT, R20, 0x12, P3 ;  /* 0x000000121400780c */ /* 0x000fe20001f61670 */
[--C-:B------:R-:W-:Y:S01]  /*5b50*/  FFMA.FTZ R9, R8, UR4, -R13.reuse ;  /* 0x0000000408097c23 */ /* 0x100fe2000801080d */
[----:B------:R-:W-:Y:S01]  /*5b60*/  ISETP.LT.OR P2, PT, R20, 0x11, P2 ;  /* 0x000000111400780c */ /* 0x000fe20001741670 */
        /* <DEDUP_REMOVED lines=8> */
[----:B------:R-:W-:Y:S01]  /*5bf0*/  FFMA.FTZ R14, R14, UR4, -R13 ;  /* 0x000000040e0e7c23 */ /* 0x000fe2000801080d */
[----:B------:R-:W-:Y:S01]  /*5c00*/  FSEL R34, R34, -INF , !P4 ;  /* 0xff80000022227808 */ /* 0x000fe20006000000 */
[--C-:B--2---:R-:W-:Y:S01]  /*5c10*/  FFMA.FTZ R224, R224, UR4, -R5.reuse ;  /* 0x00000004e0e07c23 */ /* 0x104fe20008010805 */
[----:B------:R-:W-:Y:S01]  /*5c20*/  ISETP.GT.AND P3, PT, R15, 0x31, !P6 ;  /* 0x000000310f00780c */ /* 0x000fe20007764270 */
[--C-:B------:R-:W-:Y:S01]  /*5c30*/  FFMA.FTZ R31, R30, UR4, -R5.reuse ;  /* 0x000000041e1f7c23 */ /* 0x100fe20008010805 */
[C---:B------:R-:W-:Y:S01]  /*5c40*/  ISETP.GE.AND P2, PT, R21.reuse, 0x31, PT ;  /* 0x000000311500780c */ /* 0x040fe20003f46270 */
[----:B------:R-:W-:Y:S01]  /*5c50*/  FFMA.FTZ R37, R34, UR4, -R5 ;  /* 0x0000000422257c23 */ /* 0x000fe20008010805 */
[C---:B------:R-:W-:Y:S01]  /*5c60*/  ISETP.GE.AND P4, PT, R21.reuse, 0x41, PT ;  /* 0x000000411500780c */ /* 0x040fe20003f86270 */
[--C-:B------:R-:W-:Y:S01]  /*5c70*/  FFMA.FTZ R40, R40, UR4, -R13.reuse ;  /* 0x0000000428287c23 */ /* 0x100fe2000801080d */
[----:B------:R-:W-:Y:S01]  /*5c80*/  ISETP.GE.AND P6, PT, R21, 0x42, PT ;  /* 0x000000421500780c */ /* 0x000fe20003fc6270 */
[--C-:B------:R-:W-:Y:S01]  /*5c90*/  FFMA.FTZ R11, R12, UR4, -R13.reuse ;  /* 0x000000040c0b7c23 */ /* 0x100fe2000801080d */
[C---:B------:R-:W-:Y:S01]  /*5ca0*/  ISETP.GT.AND P1, PT, R15.reuse, 0x1, !P1 ;  /* 0x000000010f00780c */ /* 0x040fe20004f24270 */
[----:B------:R-:W0:Y:S01]  /*5cb0*/  LDS R21, [R29+0x2c300] ;  /* 0x02c300001d157984 */ /* 0x000e220000000800 */
[C---:B------:R-:W-:Y:S01]  /*5cc0*/  ISETP.GT.AND P5, PT, R15.reuse, 0x21, !P5 ;  /* 0x000000210f00780c */ /* 0x040fe20006fa4270 */
[----:B------:R-:W-:Y:S01]  /*5cd0*/  FFMA.FTZ R12, R36, UR4, -R13 ;  /* 0x00000004240c7c23 */ /* 0x000fe2000801080d */
[C---:B------:R-:W-:Y:S01]  /*5ce0*/  ISETP.GT.AND P2, PT, R15.reuse, 0x30, !P2 ;  /* 0x000000300f00780c */ /* 0x040fe20005744270 */
[----:B------:R-:W-:Y:S01]  /*5cf0*/  MUFU.EX2 R7, R7 ;  /* 0x0000000700077308 */ /* 0x000fe20000000800 */
[C---:B------:R-:W-:Y:S01]  /*5d00*/  ISETP.GT.AND P4, PT, R15.reuse, 0x40, !P4 ;  /* 0x000000400f00780c */ /* 0x040fe20006784270 */
[----:B------:R-:W-:Y:S01]  /*5d10*/  UMOV UR57, 0x40000040 ;  /* 0x4000004000397882 */ /* 0x000fe20000000000 */
[C---:B------:R-:W-:Y:S01]  /*5d20*/  ISETP.GT.AND P0, PT, R15.reuse, RZ, !P0 ;  /* 0x000000ff0f00720c */ /* 0x040fe20004704270 */
[----:B------:R-:W-:Y:S01]  /*5d30*/  UMOV UR59, 0x40 ;  /* 0x00000040003b7882 */ /* 0x000fe20000000000 */
[----:B------:R-:W-:Y:S01]  /*5d40*/  ISETP.GT.AND P6, PT, R15, 0x41, !P6 ;  /* 0x000000410f00780c */ /* 0x000fe200077c4270 */
[----:B------:R-:W-:Y:S01]  /*5d50*/  UMOV UR9, UR57 ;  /* 0x0000003900097c82 */ /* 0x000fe20008000000 */
[C---:B------:R-:W-:Y:S01]  /*5d60*/  ISETP.LT.OR P1, PT, R20.reuse, 0x2, P1 ;  /* 0x000000021400780c */ /* 0x040fe20000f21670 */
[----:B------:R-:W-:Y:S01]  /*5d70*/  MUFU.EX2 R15, R14 ;  /* 0x0000000e000f7308 */ /* 0x000fe20000000800 */
[C---:B------:R-:W-:Y:S01]  /*5d80*/  ISETP.LT.OR P5, PT, R20.reuse, 0x22, P5 ;  /* 0x000000221400780c */ /* 0x040fe20002fa1670 */
[----:B------:R-:W-:Y:S01]  /*5d90*/  UMOV UR11, 0x40 ;  /* 0x00000040000b7882 */ /* 0x000fe20000000000 */
[C---:B------:R-:W-:Y:S01]  /*5da0*/  ISETP.LT.OR P2, PT, R20.reuse, 0x31, P2 ;  /* 0x000000311400780c */ /* 0x040fe20001741670 */
[----:B------:R-:W-:Y:S01]  /*5db0*/  UMOV UR13, UR11 ;  /* 0x0000000b000d7c82 */ /* 0x000fe20008000000 */
[C---:B------:R-:W-:Y:S01]  /*5dc0*/  ISETP.LT.OR P3, PT, R20.reuse, 0x32, P3 ;  /* 0x000000321400780c */ /* 0x040fe20001f61670 */
[----:B------:R-:W-:Y:S01]  /*5dd0*/  UMOV UR17, UR57 ;  /* 0x0000003900117c82 */ /* 0x000fe20008000000 */
[C---:B------:R-:W-:Y:S01]  /*5de0*/  ISETP.LT.OR P4, PT, R20.reuse, 0x41, P4 ;  /* 0x000000411400780c */ /* 0x040fe20002781670 */
[----:B------:R1:W-:Y:S01]  /*5df0*/  MUFU.EX2 R14, R23 ;  /* 0x00000017000e7308 */ /* 0x0003e20000000800 */
[C---:B------:R-:W-:Y:S01]  /*5e00*/  ISETP.LT.OR P0, PT, R20.reuse, 0x1, P0 ;  /* 0x000000011400780c */ /* 0x040fe20000701670 */
[----:B------:R-:W-:Y:S01]  /*5e10*/  UMOV UR19, 0x40 ;  /* 0x0000004000137882 */ /* 0x000fe20000000000 */
[----:B------:R-:W-:Y:S01]  /*5e20*/  ISETP.LT.OR P6, PT, R20, 0x42, P6 ;  /* 0x000000421400780c */ /* 0x000fe200037c1670 */
[----:B------:R-:W-:Y:S01]  /*5e30*/  UMOV UR49, 0x40000040 ;  /* 0x4000004000317882 */ /* 0x000fe20000000000 */
[----:B------:R-:W-:Y:S01]  /*5e40*/  FSEL R20, R27, -INF , !P1 ;  /* 0xff8000001b147808 */ /* 0x000fe20004800000 */
[----:B------:R-:W-:Y:S01]  /*5e50*/  UMOV UR51, 0x40 ;  /* 0x0000004000337882 */ /* 0x000fe20000000000 */
[----:B------:R-:W-:Y:S01]  /*5e60*/  FSEL R22, R26, -INF , !P0 ;  /* 0xff8000001a167808 */ /* 0x000fe20004000000 */
[----:B------:R-:W2:Y:S01]  /*5e70*/  MUFU.EX2 R10, R10 ;  /* 0x0000000a000a7308 */ /* 0x000ea20000000800 */
[----:B------:R-:W-:Y:S01]  /*5e80*/  FSEL R24, R35, -INF , !P5 ;  /* 0xff80000023187808 */ /* 0x000fe20006800000 */
[--C-:B------:R-:W-:Y:S01]  /*5e90*/  FFMA.FTZ R27, R20, UR4, -R5.reuse ;  /* 0x00000004141b7c23 */ /* 0x100fe20008010805 */
[----:B------:R-:W-:Y:S01]  /*5ea0*/  FSEL R38, R38, -INF , !P2 ;  /* 0xff80000026267808 */ /* 0x000fe20005000000 */
[----:B------:R3:W4:Y:S01]  /*5eb0*/  LDS R20, [R29+0x2c320] ;  /* 0x02c320001d147984 */ /* 0x0007220000000800 */
[----:B------:R-:W-:Y:S01]  /*5ec0*/  FSEL R28, R39, -INF , !P3 ;  /* 0xff800000271c7808 */ /* 0x000fe20005800000 */
[--C-:B------:R-:W-:Y:S01]  /*5ed0*/  FFMA.FTZ R30, R24, UR4, -R5.reuse ;  /* 0x00000004181e7c23 */ /* 0x100fe20008010805 */
[----:B------:R-:W-:Y:S01]  /*5ee0*/  FSEL R26, R42, -INF , !P4 ;  /* 0xff8000002a1a7808 */ /* 0x000fe20006000000 */
[--C-:B------:R-:W-:Y:S01]  /*5ef0*/  FFMA.FTZ R35, R38, UR4, -R5.reuse ;  /* 0x0000000426237c23 */ /* 0x100fe20008010805 */
[----:B------:R-:W-:Y:S01]  /*5f00*/  FSEL R32, R43, -INF , !P6 ;  /* 0xff8000002b207808 */ /* 0x000fe20007000000 */
[--C-:B------:R-:W-:Y:S01]  /*5f10*/  FFMA.FTZ R28, R28, UR4, -R5.reuse ;  /* 0x000000041c1c7c23 */ /* 0x100fe20008010805 */
[--C-:B------:R-:W-:Y:S01]  /*5f20*/  FFMA.FTZ R39, R22, UR4, -R5.reuse ;  /* 0x0000000416277c23 */ /* 0x100fe20008010805 */
[--C-:B------:R-:W-:Y:S01]  /*5f30*/  FFMA.FTZ R26, R26, UR4, -R5.reuse ;  /* 0x000000041a1a7c23 */ /* 0x100fe20008010805 */
[----:B------:R-:W5:Y:S01]  /*5f40*/  MUFU.EX2 R13, R40 ;  /* 0x00000028000d7308 */ /* 0x000f620000000800 */
[----:B------:R-:W-:Y:S01]  /*5f50*/  FFMA.FTZ R25, R32, UR4, -R5 ;  /* 0x0000000420197c23 */ /* 0x000fe20008010805 */
[----:B------:R-:W-:Y:S01]  /*5f60*/  VIADD R5, R17, 0x2c500 ;  /* 0x0002c50011057836 */ /* 0x000fe20000000000 */
[----:B------:R-:W-:-:S02]  /*5f70*/  WARPGROUP.DEPBAR.LE gsb0, 0x0 ;  /* 0x00008000000079c5 */ /* 0x000fc40000010000 */
[--C-:B0-----:R-:W-:Y:S01]  /*5f80*/  FADD.FTZ R44, R44, -R21.reuse ;  /* 0x800000152c2c7221 */ /* 0x101fe20000010000 */
[----:B------:R-:W-:Y:S01]  /*5f90*/  FADD.FTZ R45, R45, -R21 ;  /* 0x800000152d2d7221 */ /* 0x000fe20000010000 */
[----:B-1----:R-:W-:Y:S01]  /*5fa0*/  SHF.R.U32.HI R23, RZ, 0x4, R5 ;  /* 0x00000004ff177819 */ /* 0x002fe20000011605 */
[----:B------:R-:W-:Y:S01]  /*5fb0*/  MUFU.EX2 R27, R27 ;  /* 0x0000001b001b7308 */ /* 0x000fe20000000800 */
[--C-:B---3--:R-:W-:Y:S01]  /*5fc0*/  FADD.FTZ R29, R48, -R21.reuse ;  /* 0x80000015301d7221 */ /* 0x108fe20000010000 */
[--C-:B------:R-:W-:Y:S01]  /*5fd0*/  FADD.FTZ R32, R49, -R21.reuse ;  /* 0x8000001531207221 */ /* 0x100fe20000010000 */
[----:B------:R-:W-:Y:S01]  /*5fe0*/  LOP3.LUT R24, R23, 0x3fff, RZ, 0xc0, !PT ;  /* 0x00003fff17187812 */ /* 0x000fe200078ec0ff */
[--C-:B------:R-:W-:Y:S01]  /*5ff0*/  FADD.FTZ R34, R53, -R21.reuse ;  /* 0x8000001535227221 */ /* 0x100fe20000010000 */
[--C-:B------:R-:W-:Y:S01]  /*6000*/  FADD.FTZ R33, R216, -R21.reuse ;  /* 0x80000015d8217221 */ /* 0x100fe20000010000 */
[--C-:B------:R-:W-:Y:S01]  /*6010*/  FADD.FTZ R36, R217, -R21.reuse ;  /* 0x80000015d9247221 */ /* 0x100fe20000010000 */
[----:B------:R-:W-:Y:S01]  /*6020*/  LOP3.LUT R24, R24, 0x80000, RZ, 0xfc, !PT ;  /* 0x0008000018187812 */ /* 0x000fe200078efcff */
[----:B------:R-:W-:Y:S01]  /*6030*/  MUFU.EX2 R40, R39 ;  /* 0x0000002700287308 */ /* 0x000fe20000000800 */
[--C-:B------:R-:W-:Y:S01]  /*6040*/  FADD.FTZ R220, R220, -R21.reuse ;  /* 0x80000015dcdc7221 */ /* 0x100fe20000010000 */
[--C-:B------:R-:W-:Y:S01]  /*6050*/  FADD.FTZ R221, R221, -R21.reuse ;  /* 0x80000015dddd7221 */ /* 0x100fe20000010000 */
[----:B--2---:R-:W-:Y:S01]  /*6060*/  FMUL.FTZ R45, R10, R45 ;  /* 0x0000002d0a2d7220 */ /* 0x004fe20000410000 */
[----:B------:R-:W-:Y:S01]  /*6070*/  FMUL.FTZ R44, R7, R44 ;  /* 0x0000002c072c7220 */ /* 0x000fe20000410000 */
[----:B-----5:R-:W-:Y:S01]  /*6080*/  FMUL.FTZ R220, R13, R220 ;  /* 0x000000dc0ddc7220 */ /* 0x020fe20000410000 */
[C---:B------:R-:W-:Y:S01]  /*6090*/  FMUL.FTZ R221, R14.reuse, R221 ;  /* 0x000000dd0edd7220 */ /* 0x040fe20000410000 */
[----:B------:R-:W-:Y:S01]  /*60a0*/  F2FP.BF16.F32.PACK_AB R14, R14, R13 ;  /* 0x0000000d0e0e723e */ /* 0x000fe200000010ff */
[----:B------:R0:W-:Y:S01]  /*60b0*/  MUFU.EX2 R22, R31 ;  /* 0x0000001f00167308 */ /* 0x0001e20000000800 */
[----:B------:R-:W-:Y:S01]  /*60c0*/  FMUL.FTZ R36, R15, R36 ;  /* 0x000000240f247220 */ /* 0x000fe20000410000 */
[----:B------:R-:W-:Y:S01]  /*60d0*/  R2UR UR58, R24 ;  /* 0x00000000183a72ca */ /* 0x000fe200000e0000 */
[----:B------:R-:W-:Y:S01]  /*60e0*/  UMOV UR53, UR49 ;  /* 0x0000003100357c82 */ /* 0x000fe20008000000 */
[----:B------:R-:W-:Y:S01]  /*60f0*/  F2FP.BF16.F32.PACK_AB R220, R221, R220 ;  /* 0x000000dcdddc723e */ /* 0x000fe200000010ff */
[----:B------:R-:W-:Y:S01]  /*6100*/  UMOV UR55, 0x40 ;  /* 0x0000004000377882 */ /* 0x000fe20000000000 */
[----:B------:R-:W-:Y:S01]  /*6110*/  UMOV UR45, UR49 ;  /* 0x00000031002d7c82 */ /* 0x000fe20008000000 */
[----:B----4-:R-:W-:Y:S01]  /*6120*/  FADD.FTZ R41, R46, -R20 ;  /* 0x800000142e297221 */ /* 0x010fe20000010000 */
[----:B------:R1:W2:Y:S01]  /*6130*/  MUFU.EX2 R23, R37 ;  /* 0x0000002500177308 */ /* 0x0002a20000000800 */
[----:B0-----:R-:W-:Y:S01]  /*6140*/  FADD.FTZ R31, R52, -R21 ;  /* 0x80000015341f7221 */ /* 0x001fe20000010000 */
[----:B------:R-:W-:-:S02]  /*6150*/  VIADD R21, R24, 0x80 ;  /* 0x0000008018157836 */ /* 0x000fc40000000000 */
[--C-:B------:R-:W-:Y:S01]  /*6160*/  FADD.FTZ R42, R47, -R20.reuse ;  /* 0x800000142f2a7221 */ /* 0x100fe20000010000 */
[--C-:B------:R-:W-:Y:S01]  /*6170*/  FADD.FTZ R38, R51, -R20.reuse ;  /* 0x8000001433267221 */ /* 0x100fe20000010000 */
[--C-:B------:R-:W-:Y:S01]  /*6180*/  FADD.FTZ R54, R54, -R20.reuse ;  /* 0x8000001436367221 */ /* 0x100fe20000010000 */
[--C-:B------:R-:W-:Y:S01]  /*6190*/  FADD.FTZ R55, R55, -R20.reuse ;  /* 0x8000001437377221 */ /* 0x100fe20000010000 */
[----:B------:R-:W-:Y:S01]  /*61a0*/  R2UR UR4, R21 ;  /* 0x00000000150472ca */ /* 0x000fe200000e0000 */
[C---:B------:R-:W-:Y:S01]  /*61b0*/  VIADD R21, R24.reuse, 0x100 ;  /* 0x0000010018157836 */ /* 0x040fe20000000000 */
[----:B------:R-:W0:Y:S01]  /*61c0*/  MUFU.EX2 R6, R6 ;  /* 0x0000000600067308 */ /* 0x000e220000000800 */
[----:B-1----:R-:W-:Y:S02]  /*61d0*/  VIADD R37, R24, 0x180 ;  /* 0x0000018018257836 */ /* 0x002fe40000000000 */
[--C-:B------:R-:W-:Y:S01]  /*61e0*/  FADD.FTZ R218, R218, -R20.reuse ;  /* 0x80000014dada7221 */ /* 0x100fe20000010000 */
[--C-:B------:R-:W-:Y:S01]  /*61f0*/  FADD.FTZ R219, R219, -R20.reuse ;  /* 0x80000014dbdb7221 */ /* 0x100fe20000010000 */
[--C-:B------:R-:W-:Y:S01]  /*6200*/  FADD.FTZ R222, R222, -R20.reuse ;  /* 0x80000014dede7221 */ /* 0x100fe20000010000 */
[--C-:B------:R-:W-:Y:S01]  /*6210*/  FADD.FTZ R223, R223, -R20.reuse ;  /* 0x80000014dfdf7221 */ /* 0x100fe20000010000 */
[----:B------:R-:W-:Y:S01]  /*6220*/  R2UR UR6, R37 ;  /* 0x00000000250672ca */ /* 0x000fe200000e0000 */
[----:B------:R-:W-:Y:S01]  /*6230*/  FADD.FTZ R37, R50, -R20 ;  /* 0x8000001432257221 */ /* 0x000fe20000010000 */
[----:B------:R-:W1:Y:S01]  /*6240*/  MUFU.EX2 R9, R9 ;  /* 0x0000000900097308 */ /* 0x000e620000000800 */
[----:B------:R-:W-:Y:S01]  /*6250*/  R2UR UR5, R21 ;  /* 0x00000000150572ca */ /* 0x000fe200000e0000 */
[----:B--2---:R-:W-:Y:S01]  /*6260*/  FMUL.FTZ R54, R23, R54 ;  /* 0x0000003617367220 */ /* 0x004fe20000410000 */
[----:B------:R-:W-:Y:S01]  /*6270*/  F2FP.BF16.F32.PACK_AB R20, R10, R7 ;  /* 0x000000070a14723e */ /* 0x000fe200000010ff */
[----:B------:R-:W-:Y:S01]  /*6280*/  FMUL.FTZ R10, R40, R41 ;  /* 0x00000029280a7220 */ /* 0x000fe20000410000 */
[C---:B------:R-:W-:Y:S01]  /*6290*/  F2FP.BF16.F32.PACK_AB R21, R27.reuse, R40 ;  /* 0x000000281b15723e */ /* 0x040fe200000010ff */
[----:B------:R-:W-:Y:S01]  /*62a0*/  BAR.SYNC.DEFER_BLOCKING 0x9, 0x100 ;  /* 0x0244000000007b1d */ /* 0x000fe20000010000 */
[----:B------:R-:W-:Y:S01]  /*62b0*/  FMUL.FTZ R37, R22, R37 ;  /* 0x0000002516257220 */ /* 0x000fe20000410000 */
[----:B------:R-:W-:Y:S01]  /*62c0*/  FMUL.FTZ R27, R27, R42 ;  /* 0x0000002a1b1b7220 */ /* 0x000fe20000410000 */
[----:B0-----:R-:W-:-:S03]  /*62d0*/  FMUL.FTZ R29, R6, R29 ;  /* 0x0000001d061d7220 */ /* 0x001fc60000410000 */
[----:B------:R-:W0:Y:S01]  /*62e0*/  MUFU.EX2 R8, R8 ;  /* 0x0000000800087308 */ /* 0x000e220000000800 */
[----:B------:R-:W-:Y:S01]  /*62f0*/  F2FP.BF16.F32.PACK_AB R27, R27, R10 ;  /* 0x0000000a1b1b723e */ /* 0x000fe200000010ff */
[----:B------:R-:W-:Y:S01]  /*6300*/  UMOV UR10, UR4 ;  /* 0x00000004000a7c82 */ /* 0x000fe20008000000 */
[----:B------:R-:W-:Y:S01]  /*6310*/  UMOV UR18, UR6 ;  /* 0x0000000600127c82 */ /* 0x000fe20008000000 */
[----:B------:R-:W-:Y:S01]  /*6320*/  UMOV UR12, UR10 ;  /* 0x0000000a000c7c82 */ /* 0x000fe20008000000 */
[C---:B-1----:R-:W-:Y:S01]  /*6330*/  FMUL.FTZ R32, R9.reuse, R32 ;  /* 0x0000002009207220 */ /* 0x042fe20000410000 */
[----:B------:R-:W-:Y:S01]  /*6340*/  F2FP.BF16.F32.PACK_AB R6, R9, R6 ;  /* 0x000000060906723e */ /* 0x000fe200000010ff */
[----:B------:R-:W-:Y:S01]  /*6350*/  UMOV UR47, 0x40 ;  /* 0x00000040002f7882 */ /* 0x000fe20000000000 */
[----:B------:R-:W1:Y:S01]  /*6360*/  MUFU.EX2 R5, R224 ;  /* 0x000000e000057308 */ /* 0x000e620000000800 */
[----:B------:R-:W-:Y:S01]  /*6370*/  UMOV UR29, 0x40000040 ;  /* 0x40000040001d7882 */ /* 0x000fe20000000000 */
[----:B------:R-:W-:Y:S01]  /*6380*/  F2FP.BF16.F32.PACK_AB R32, R32, R29 ;  /* 0x0000001d2020723e */ /* 0x000fe200000010ff */
[----:B------:R-:W-:Y:S01]  /*6390*/  UMOV UR31, 0x40 ;  /* 0x00000040001f7882 */ /* 0x000fe20000000000 */
[----:B------:R-:W-:Y:S01]  /*63a0*/  UMOV UR41, UR29 ;  /* 0x0000001d00297c82 */ /* 0x000fe20008000000 */
[----:B------:R-:W-:Y:S01]  /*63b0*/  UMOV UR43, 0x40 ;  /* 0x00000040002b7882 */ /* 0x000fe20000000000 */
[----:B------:R-:W-:Y:S01]  /*63c0*/  UMOV UR37, UR29 ;  /* 0x0000001d00257c82 */ /* 0x000fe20008000000 */
[----:B------:R-:W-:Y:S01]  /*63d0*/  UMOV UR39, 0x40 ;  /* 0x0000004000277882 */ /* 0x000fe20000000000 */
[----:B------:R-:W2:Y:S01]  /*63e0*/  MUFU.EX2 R11, R11 ;  /* 0x0000000b000b7308 */ /* 0x000ea20000000800 */
[----:B0-----:R-:W-:Y:S01]  /*63f0*/  FMUL.FTZ R31, R8, R31 ;  /* 0x0000001f081f7220 */ /* 0x001fe20000410000 */
[----:B------:R-:W-:Y:S01]  /*6400*/  STSM.16.M88.2 [R0+0x2c500], R20 ;  /* 0x02c5001400007844 */ /* 0x000fe20000000100 */
[----:B------:R-:W-:Y:S01]  /*6410*/  UMOV UR33, UR29 ;  /* 0x0000001d00217c82 */ /* 0x000fe20008000000 */
[----:B------:R-:W-:Y:S01]  /*6420*/  UMOV UR35, 0x40 ;  /* 0x0000004000237882 */ /* 0x000fe20000000000 */
[----:B------:R-:W-:Y:S01]  /*6430*/  UMOV UR25, UR29 ;  /* 0x0000001d00197c82 */ /* 0x000fe20008000000 */
[----:B------:R-:W-:Y:S01]  /*6440*/  UMOV UR27, 0x40 ;  /* 0x00000040001b7882 */ /* 0x000fe20000000000 */
[----:B------:R-:W-:Y:S01]  /*6450*/  UMOV UR23, 0x40 ;  /* 0x0000004000177882 */ /* 0x000fe20000000000 */
[----:B------:R-:W0:Y:S01]  /*6460*/  MUFU.EX2 R12, R12 ;  /* 0x0000000c000c7308 */ /* 0x000e220000000800 */
[----:B-1----:R-:W-:Y:S01]  /*6470*/  F2FP.BF16.F32.PACK_AB R7, R5, R22 ;  /* 0x000000160507723e */ /* 0x002fe200000010ff */
[----:B------:R-:W-:-:S02]  /*6480*/  IMAD R22, R4, 0x2000, R17 ;  /* 0x0000200004167824 */ /* 0x000fc400078e0211 */
[----:B------:R-:W-:Y:S01]  /*6490*/  FMUL.FTZ R38, R5, R38 ;  /* 0x0000002605267220 */ /* 0x000fe20000410000 */
[----:B------:R-:W-:Y:S01]  /*64a0*/  UMOV UR15, 0x40 ;  /* 0x00000040000f7882 */ /* 0x000fe20000000000 */
[----:B------:R1:W-:Y:S01]  /*64b0*/  STSM.16.M88.2 [R0+0x2cd00], R6 ;  /* 0x02cd000600007844 */ /* 0x0003e20000000100 */
[----:B------:R-:W-:Y:S01]  /*64c0*/  VIADD R5, R22, 0x24100 ;  /* 0x0002410016057836 */ /* 0x000fe20000000000 */
[----:B------:R-:W3:Y:S01]  /*64d0*/  MUFU.EX2 R30, R30 ;  /* 0x0000001e001e7308 */ /* 0x000ee20000000800 */
[C---:B--2---:R-:W-:Y:S01]  /*64e0*/  F2FP.BF16.F32.PACK_AB R8, R11.reuse, R8 ;  /* 0x000000080b08723e */ /* 0x044fe200000010ff */
[----:B------:R-:W-:Y:S02]  /*64f0*/  FMUL.FTZ R34, R11, R34 ;  /* 0x000000220b227220 */ /* 0x000fe40000410000 */
[----:B------:R-:W-:-:S03]  /*6500*/  SHF.R.U32.HI R5, RZ, 0x4, R5 ;  /* 0x00000004ff057819 */ /* 0x000fc60000011605 */
[----:B------:R-:W-:Y:S01]  /*6510*/  F2FP.BF16.F32.PACK_AB R34, R34, R31 ;  /* 0x0000001f2222723e */ /* 0x000fe200000010ff */
[----:B------:R-:W2:Y:S01]  /*6520*/  MUFU.EX2 R35, R35 ;  /* 0x0000002300237308 */ /* 0x000ea20000000800 */
[----:B0-----:R-:W-:Y:S01]  /*6530*/  FMUL.FTZ R33, R12, R33 ;  /* 0x000000210c217220 */ /* 0x001fe20000410000 */
[----:B------:R-:W-:Y:S01]  /*6540*/  F2FP.BF16.F32.PACK_AB R12, R15, R12 ;  /* 0x0000000c0f0c723e */ /* 0x000fe200000010ff */
[----:B-1----:R-:W-:-:S03]  /*6550*/  VIADD R6, R24, 0x10 ;  /* 0x0000001018067836 */ /* 0x002fc60000000000 */
[----:B------:R-:W-:Y:S02]  /*6560*/  F2FP.BF16.F32.PACK_AB R20, R36, R33 ;  /* 0x000000212414723e */ /* 0x000fe400000010ff */
[----:B------:R-:W0:Y:S01]  /*6570*/  MUFU.EX2 R28, R28 ;  /* 0x0000001c001c7308 */ /* 0x000e220000000800 */
[C---:B---3--:R-:W-:Y:S01]  /*6580*/  F2FP.BF16.F32.PACK_AB R9, R30.reuse, R23 ;  /* 0x000000171e09723e */ /* 0x048fe200000010ff */
[----:B------:R-:W-:Y:S01]  /*6590*/  FMUL.FTZ R55, R30, R55 ;  /* 0x000000371e377220 */ /* 0x000fe20000410000 */
[----:B------:R-:W-:Y:S01]  /*65a0*/  LOP3.LUT R23, R5, 0x3fff, RZ, 0xc0, !PT ;  /* 0x00003fff05177812 */ /* 0x000fe200078ec0ff */
[----:B------:R-:W-:Y:S01]  /*65b0*/  VIADD R5, R24, 0x200 ;  /* 0x0000020018057836 */ /* 0x000fe20000000000 */
[----:B------:R-:W-:Y:S01]  /*65c0*/  F2FP.BF16.F32.PACK_AB R33, R38, R37 ;  /* 0x000000252621723e */ /* 0x000fe200000010ff */
[----:B------:R1:W-:Y:S01]  /*65d0*/  STSM.16.M88.2 [R0+0x2d500], R8 ;  /* 0x02d5000800007844 */ /* 0x0003e20000000100 */
[----:B------:R-:W-:Y:S01]  /*65e0*/  R2UR UR56, R23 ;  /* 0x00000000173872ca */ /* 0x000fe200000e0000 */
[----:B------:R3:W4:Y:S01]  /*65f0*/  MUFU.EX2 R39, R26 ;  /* 0x0000001a00277308 */ /* 0x0007220000000800 */
[----:B--2---:R-:W-:Y:S01]  /*6600*/  FMUL.FTZ R21, R35, R218 ;  /* 0x000000da23157220 */ /* 0x004fe20000410000 */
[----:B------:R-:W-:Y:S01]  /*6610*/  R2UR UR7, R5 ;  /* 0x00000000050772ca */ /* 0x000fe200000e0000 */
[----:B------:R-:W-:Y:S01]  /*6620*/  VIADD R5, R23, 0x80 ;  /* 0x0000008017057836 */ /* 0x000fe20000000000 */
[----:B------:R-:W-:Y:S01]  /*6630*/  R2UR UR50, R6 ;  /* 0x00000000063272ca */ /* 0x000fe200000e0000 */
[----:B------:R-:W-:-:S03]  /*6640*/  VIADD R6, R24, 0x110 ;  /* 0x0000011018067836 */ /* 0x000fc60000000000 */
[----:B------:R-:W2:Y:S01]  /*6650*/  MUFU.EX2 R40, R25 ;  /* 0x0000001900287308 */ /* 0x000ea20000000800 */
[C---:B0-----:R-:W-:Y:S01]  /*6660*/  F2FP.BF16.F32.PACK_AB R13, R28.reuse, R35 ;  /* 0x000000231c0d723e */ /* 0x041fe200000010ff */
[----:B------:R-:W-:Y:S01]  /*6670*/  FMUL.FTZ R30, R28, R219 ;  /* 0x000000db1c1e7220 */ /* 0x000fe20000410000 */
[----:B---3--:R-:W-:Y:S01]  /*6680*/  F2FP.BF16.F32.PACK_AB R26, R45, R44 ;  /* 0x0000002c2d1a723e */ /* 0x008fe200000010ff */
[----:B------:R-:W-:Y:S01]  /*6690*/  UMOV UR8, UR56 ;  /* 0x0000003800087c82 */ /* 0x000fe20008000000 */
[----:B------:R-:W-:Y:S01]  /*66a0*/  F2FP.BF16.F32.PACK_AB R35, R55, R54 ;  /* 0x000000363723723e */ /* 0x000fe200000010ff */
[----:B------:R-:W-:Y:S01]  /*66b0*/  STSM.16.M88.2 [R0+0x2dd00], R12 ;  /* 0x02dd000c00007844 */ /* 0x000fe20000000100 */
[----:B------:R-:W-:Y:S01]  /*66c0*/  F2FP.BF16.F32.PACK_AB R21, R30, R21 ;  /* 0x000000151e15723e */ /* 0x000fe200000010ff */
[----:B------:R-:W-:Y:S01]  /*66d0*/  UMOV UR16, UR56 ;  /* 0x0000003800107c82 */ /* 0x000fe20008000000 */
[----:B----4-:R-:W-:Y:S01]  /*66e0*/  FMUL.FTZ R222, R39, R222 ;  /* 0x000000de27de7220 */ /* 0x010fe20000410000 */
[----:B------:R-:W-:Y:S01]  /*66f0*/  R2UR UR48, R5 ;  /* 0x00000000053072ca */ /* 0x000fe200000e0000 */
[----:B------:R-:W-:Y:S01]  /*6700*/  VIADD R5, R24, 0x90 ;  /* 0x0000009018057836 */ /* 0x000fe20000000000 */
[----:B-1----:R-:W-:-:S02]  /*6710*/  MOV R9, UR58 ;  /* 0x0000003a00097c02 */ /* 0x002fc40008000f00 */
[----:B------:R-:W-:Y:S02]  /*6720*/  MOV R8, UR59 ;  /* 0x0000003b00087c02 */ /* 0x000fe40008000f00 */
[----:B------:R-:W-:Y:S01]  /*6730*/  R2UR UR4, R5 ;  /* 0x00000000050472ca */ /* 0x000fe200000e0000 */
[C---:B--2---:R-:W-:Y:S01]  /*6740*/  FMUL.FTZ R223, R40.reuse, R223 ;  /* 0x000000df28df7220 */ /* 0x044fe20000410000 */
[----:B------:R-:W-:Y:S01]  /*6750*/  F2FP.BF16.F32.PACK_AB R15, R40, R39 ;  /* 0x00000027280f723e */ /* 0x000fe200000010ff */
[----:B------:R-:W-:-:S03]  /*6760*/  VIADD R5, R24, 0x190 ;  /* 0x0000019018057836 */ /* 0x000fc60000000000 */
[----:B------:R-:W-:Y:S01]  /*6770*/  F2FP.BF16.F32.PACK_AB R221, R223, R222 ;  /* 0x000000dedfdd723e */ /* 0x000fe200000010ff */
[----:B------:R0:W-:Y:S01]  /*6780*/  STSM.16.M88.2 [R0+0x2e500], R14 ;  /* 0x02e5000e00007844 */ /* 0x0001e20000000100 */
[----:B------:R-:W-:Y:S01]  /*6790*/  R2UR UR54, R5 ;  /* 0x00000000053672ca */ /* 0x000fe200000e0000 */
[----:B------:R-:W-:Y:S01]  /*67a0*/  VIADD R5, R24, 0x210 ;  /* 0x0000021018057836 */ /* 0x000fe20000000000 */
[----:B------:R-:W-:Y:S01]  /*67b0*/  UMOV UR52, UR48 ;  /* 0x0000003000347c82 */ /* 0x000fe20008000000 */
[----:B------:R1:W-:Y:S06]  /*67c0*/  MEMBAR.ALL.CTA ;  /* 0x0000000000007992 */ /* 0x0003ec0000008000 */
[----:B-1----:R-:W1:Y:S01]  /*67d0*/  FENCE.VIEW.ASYNC.S ;  /* 0x00000000000073c6 */ /* 0x002e620000000000 */
[----:B------:R-:W-:Y:S01]  /*67e0*/  UMOV UR44, UR48 ;  /* 0x00000030002c7c82 */ /* 0x000fe20008000000 */
[----:B------:R-:W-:Y:S01]  /*67f0*/  R2UR UR46, R5 ;  /* 0x00000000052e72ca */ /* 0x000fe200000e0000 */
[----:B------:R-:W-:-:S02]  /*6800*/  VIADD R5, R23, 0x100 ;  /* 0x0000010017057836 */ /* 0x000fc40000000000 */
[----:B0-----:R-:W-:-:S03]  /*6810*/  VIADD R14, R23, 0x180 ;  /* 0x00000180170e7836 */ /* 0x001fc60000000000 */
[----:B------:R-:W-:Y:S01]  /*6820*/  R2UR UR28, R5 ;  /* 0x00000000051c72ca */ /* 0x000fe200000e0000 */
[C---:B------:R-:W-:Y:S02]  /*6830*/  VIADD R5, R24.reuse, 0xa0 ;  /* 0x000000a018057836 */ /* 0x040fe40000000000 */
[----:B------:R-:W-:-:S03]  /*6840*/  VIADD R15, R24, 0x30 ;  /* 0x00000030180f7836 */ /* 0x000fc60000000000 */
[----:B------:R-:W-:Y:S01]  /*6850*/  R2UR UR42, R5 ;  /* 0x00000000052a72ca */ /* 0x000fe200000e0000 */
[----:B------:R-:W-:-:S05]  /*6860*/  VIADD R5, R24, 0x1a0 ;  /* 0x000001a018057836 */ /* 0x000fca0000000000 */
[----:B------:R-:W-:Y:S01]  /*6870*/  R2UR UR34, R5 ;  /* 0x00000000052272ca */ /* 0x000fe200000e0000 */
[----:B------:R-:W-:Y:S01]  /*6880*/  VIADD R5, R24, 0x220 ;  /* 0x0000022018057836 */ /* 0x000fe20000000000 */
[----:B------:R-:W-:Y:S01]  /*6890*/  UMOV UR40, UR28 ;  /* 0x0000001c00287c82 */ /* 0x000fe20008000000 */
[----:B-1----:R-:W-:Y:S03]  /*68a0*/  BAR.SYNC.DEFER_BLOCKING 0x9, 0x100 ;  /* 0x0244000000007b1d */ /* 0x002fe60000010000 */
[----:B------:R-:W-:Y:S01]  /*68b0*/  R2UR UR26, R5 ;  /* 0x00000000051a72ca */ /* 0x000fe200000e0000 */
[----:B------:R-:W-:Y:S02]  /*68c0*/  IMAD R5, R4, 0x2800, R17 ;  /* 0x0000280004057824 */ /* 0x000fe400078e0211 */
[----:B------:R-:W-:Y:S01]  /*68d0*/  UMOV UR36, UR28 ;  /* 0x0000001c00247c82 */ /* 0x000fe20008000000 */
[----:B------:R-:W-:Y:S01]  /*68e0*/  UMOV UR32, UR28 ;  /* 0x0000001c00207c82 */ /* 0x000fe20008000000 */
[----:B------:R-:W-:Y:S01]  /*68f0*/  UMOV UR24, UR28 ;  /* 0x0000001c00187c82 */ /* 0x000fe20008000000 */
        /* <DEDUP_REMOVED lines=85> */
[----:B-1----:R-:W-:Y:S01]  /*6e50*/  MOV R220, UR58 ;  /* 0x0000003a00dc7c02 */ /* 0x002fe20008000f00 */
        /* <DEDUP_REMOVED lines=35> */
[----:B------:R-:W-:Y:S02]  /*7090*/  R2UR UR4, R14 ;  /* 0x000000000e0472ca */ /* 0x000fe400000e0000 */
[----:B------:R-:W-:Y:S01]  /*70a0*/  R2UR UR5, R15 ;  /* 0x000000000f0572ca */ /* 0x000fe200000e0000 */
[----:B0-----:R-:W-:Y:S06]  /*70b0*/  BAR.SYNC.DEFER_BLOCKING 0x9, 0x100 ;  /* 0x0244000000007b1d */ /* 0x001fec0000010000 */
[----:B------:R-:W-:-:S06]  /*70c0*/  WARPGROUP.ARRIVE ;  /* 0x00000000000079c5 */ /* 0x000fcc0000000000 */
        /* <DEDUP_REMOVED lines=291> */
.L_x_1556:
        /* <DEDUP_REMOVED lines=113> */
.L_x_1557:
        /* <DEDUP_REMOVED lines=94> */
.L_x_1537:
        /* <DEDUP_REMOVED lines=167> */
.L_x_1560:
        /* <DEDUP_REMOVED lines=59> */
.L_x_1562:
[----:B------:R-:W-:Y:S05]  /*9e10*/  BSYNC B1 ;  /* 0x0000000000017941 */ /* 0x000fea0003800000 */
.L_x_1561:
        /* <DEDUP_REMOVED lines=16> */
.L_x_1564:
[----:B------:R-:W-:Y:S05]  /*9f20*/  BSYNC B1 ;  /* 0x0000000000017941 */ /* 0x000fea0003800000 */
.L_x_1563:
        /* <DEDUP_REMOVED lines=19> */
.L_x_1566:
[----:B------:R-:W-:Y:S05]  /*a060*/  BSYNC B1 ;  /* 0x0000000000017941 */ /* 0x000fea0003800000 */
.L_x_1565:
        /* <DEDUP_REMOVED lines=18> */
.L_x_1568:
[----:B------:R-:W-:Y:S05]  /*a190*/  BSYNC B1 ;  /* 0x0000000000017941 */ /* 0x000fea0003800000 */
.L_x_1567:
        /* <DEDUP_REMOVED lines=19> */
.L_x_1570:
[----:B------:R-:W-:Y:S05]  /*a2d0*/  BSYNC B1 ;  /* 0x0000000000017941 */ /* 0x000fea0003800000 */
.L_x_1569:
        /* <DEDUP_REMOVED lines=19> */
.L_x_1572:
[----:B------:R-:W-:Y:S05]  /*a410*/  BSYNC B1 ;  /* 0x0000000000017941 */ /* 0x000fea0003800000 */
.L_x_1571:
        /* <DEDUP_REMOVED lines=20> */
.L_x_1574:
[----:B------:R-:W-:Y:S05]  /*a560*/  BSYNC B1 ;  /* 0x0000000000017941 */ /* 0x000fea0003800000 */
.L_x_1573:
        /* <DEDUP_REMOVED lines=20> */
.L_x_1576:
[----:B------:R-:W-:Y:S05]  /*a6b0*/  BSYNC B1 ;  /* 0x0000000000017941 */ /* 0x000fea0003800000 */
.L_x_1575:
        /* <DEDUP_REMOVED lines=20> */
.L_x_1578:
[----:B------:R-:W-:Y:S05]  /*a800*/  BSYNC B1 ;  /* 0x0000000000017941 */ /* 0x000fea0003800000 */
.L_x_1577:
        /* <DEDUP_REMOVED lines=23> */
.L_x_1580:
[----:B------:R-:W-:Y:S05]  /*a980*/  BSYNC B1 ;  /* 0x0000000000017941 */ /* 0x000fea0003800000 */
.L_x_1579:
        /* <DEDUP_REMOVED lines=44> */
.L_x_1582:
[----:B------:R-:W-:Y:S05]  /*ac50*/  BSYNC B1 ;  /* 0x0000000000017941 */ /* 0x000fea0003800000 */
.L_x_1581:
        /* <DEDUP_REMOVED lines=18> */
.L_x_1584:
[----:B------:R-:W-:Y:S05]  /*ad80*/  BSYNC B1 ;  /* 0x0000000000017941 */ /* 0x000fea0003800000 */
.L_x_1583:
        /* <DEDUP_REMOVED lines=18> */
.L_x_1586:
[----:B------:R-:W-:Y:S05]  /*aeb0*/  BSYNC B1 ;  /* 0x0000000000017941 */ /* 0x000fea0003800000 */
.L_x_1585:
        /* <DEDUP_REMOVED lines=18> */
.L_x_1588:
[----:B------:R-:W-:Y:S05]  /*afe0*/  BSYNC B1 ;  /* 0x0000000000017941 */ /* 0x000fea0003800000 */
.L_x_1587:
        /* <DEDUP_REMOVED lines=16> */
.L_x_1590:
[----:B------:R-:W-:Y:S05]  /*b0f0*/  BSYNC B1 ;  /* 0x0000000000017941 */ /* 0x000fea0003800000 */
.L_x_1589:
        /* <DEDUP_REMOVED lines=16> */
.L_x_1592:
[----:B------:R-:W-:Y:S05]  /*b200*/  BSYNC B1 ;  /* 0x0000000000017941 */ /* 0x000fea0003800000 */
.L_x_1591:
        /* <DEDUP_REMOVED lines=16> */
.L_x_1594:
[----:B------:R-:W-:Y:S05]  /*b310*/  BSYNC B1 ;  /* 0x0000000000017941 */ /* 0x000fea0003800000 */
.L_x_1593:
        /* <DEDUP_REMOVED lines=16> */
.L_x_1596:
[----:B------:R-:W-:Y:S05]  /*b420*/  BSYNC B1 ;  /* 0x0000000000017941 */ /* 0x000fea0003800000 */
.L_x_1595:
        /* <DEDUP_REMOVED lines=16> */
.L_x_1598:
[----:B------:R-:W-:Y:S05]  /*b530*/  BSYNC B1 ;  /* 0x0000000000017941 */ /* 0x000fea0003800000 */
.L_x_1597:
        /* <DEDUP_REMOVED lines=16> */
.L_x_1559:
        /* <DEDUP_REMOVED lines=32> */
.L_x_1599:
        /* <DEDUP_REMOVED lines=51> */
.L_x_1601:
[----:B------:R-:W-:Y:S05]  /*bb70*/  BSYNC B1 ;  /* 0x0000000000017941 */ /* 0x000fea0003800000 */
.L_x_1600:
        /* <DEDUP_REMOVED lines=17> */
.L_x_1603:
[----:B------:R-:W-:Y:S05]  /*bc90*/  BSYNC B1 ;  /* 0x0000000000017941 */ /* 0x000fea0003800000 */
.L_x_1602:
        /* <DEDUP_REMOVED lines=17> */
.L_x_1605:
[----:B------:R-:W-:Y:S05]  /*bdb0*/  BSYNC B1 ;  /* 0x0000000000017941 */ /* 0x000fea0003800000 */
.L_x_1604:
        /* <DEDUP_REMOVED lines=18> */
.L_x_1607:
[----:B------:R-:W-:Y:S05]  /*bee0*/  BSYNC B1 ;  /* 0x0000000000017941 */ /* 0x000fea0003800000 */
.L_x_1606:
        /* <DEDUP_REMOVED lines=17> */
.L_x_1609:
[----:B------:R-:W-:Y:S05]  /*c000*/  BSYNC B1 ;  /* 0x0000000000017941 */ /* 0x000fea0003800000 */
.L_x_1608:
        /* <DEDUP_REMOVED lines=20> */
.L_x_1611:
[----:B------:R-:W-:Y:S05]  /*c150*/  BSYNC B1 ;  /* 0x0000000000017941 */ /* 0x000fea0003800000 */
.L_x_1610:
        /* <DEDUP_REMOVED lines=22> */
.L_x_1613:
[----:B------:R-:W-:Y:S05]  /*c2c0*/  BSYNC B1 ;  /* 0x0000000000017941 */ /* 0x000fea0003800000 */
.L_x_1612:
        /* <DEDUP_REMOVED lines=18> */
.L_x_1615:
[----:B------:R-:W-:Y:S05]  /*c3f0*/  BSYNC B1 ;  /* 0x0000000000017941 */ /* 0x000fea0003800000 */
.L_x_1614:
        /* <DEDUP_REMOVED lines=18> */
.L_x_1617:
[----:B------:R-:W-:Y:S05]  /*c520*/  BSYNC B1 ;  /* 0x0000000000017941 */ /* 0x000fea0003800000 */
.L_x_1616:
        /* <DEDUP_REMOVED lines=18> */
.L_x_1619:
[----:B------:R-:W-:Y:S05]  /*c650*/  BSYNC B1 ;  /* 0x0000000000017941 */ /* 0x000fea0003800000 */
.L_x_1618:
        /* <DEDUP_REMOVED lines=43> */
.L_x_1621:
[----:B------:R-:W-:Y:S05]  /*c910*/  BSYNC B1 ;  /* 0x0000000000017941 */ /* 0x000fea0003800000 */
.L_x_1620:
        /* <DEDUP_REMOVED lines=17> */
.L_x_1623:
[----:B------:R-:W-:Y:S05]  /*ca30*/  BSYNC B1 ;  /* 0x0000000000017941 */ /* 0x000fea0003800000 */
.L_x_1622:
        /* <DEDUP_REMOVED lines=17> */
.L_x_1625:
[----:B------:R-:W-:Y:S05]  /*cb50*/  BSYNC B1 ;  /* 0x0000000000017941 */ /* 0x000fea0003800000 */
.L_x_1624:
        /* <DEDUP_REMOVED lines=17> */
.L_x_1627:
[----:B------:R-:W-:Y:S05]  /*cc70*/  BSYNC B1 ;  /* 0x0000000000017941 */ /* 0x000fea0003800000 */
.L_x_1626:
        /* <DEDUP_REMOVED lines=16> */
.L_x_1629:
[----:B------:R-:W-:Y:S05]  /*cd80*/  BSYNC B1 ;  /* 0x0000000000017941 */ /* 0x000fea0003800000 */
.L_x_1628:
        /* <DEDUP_REMOVED lines=16> */
.L_x_1631:
[----:B------:R-:W-:Y:S05]  /*ce90*/  BSYNC B1 ;  /* 0x0000000000017941 */ /* 0x000fea0003800000 */
.L_x_1630:
        /* <DEDUP_REMOVED lines=16> */
.L_x_1633:
[----:B------:R-:W-:Y:S05]  /*cfa0*/  BSYNC B1 ;  /* 0x0000000000017941 */ /* 0x000fea0003800000 */
.L_x_1632:
        /* <DEDUP_REMOVED lines=16> */
.L_x_1635:
[----:B------:R-:W-:Y:S05]  /*d0b0*/  BSYNC B1 ;  /* 0x0000000000017941 */ /* 0x000fea0003800000 */
.L_x_1634:
        /* <DEDUP_REMOVED lines=16> */
.L_x_1637:
[----:B------:R-:W-:Y:S05]  /*d1c0*/  BSYNC B1 ;  /* 0x0000000000017941 */ /* 0x000fea0003800000 */
.L_x_1636:
        /* <DEDUP_REMOVED lines=16> */
.L_x_1527:
        /* <DEDUP_REMOVED lines=21> */
.L_x_1638:
        /* <DEDUP_REMOVED lines=15> */
.L_x_1640:
[----:B------:R-:W-:-:S05]  /*d510*/  ULDC UR5, c[0x0][0x8bc] ;  /* 0x00022f0000057ab9 */ /* 0x000fca0000000800 */
.L_x_1639:
        /* <DEDUP_REMOVED lines=62> */
.L_x_1642:
        /* <DEDUP_REMOVED lines=14> */
.L_x_1643:
        /* <DEDUP_REMOVED lines=9> */
.L_x_1644:
        /* <DEDUP_REMOVED lines=22> */
.L_x_1645:
        /* <DEDUP_REMOVED lines=32> */
.L_x_1661:
        /* <DEDUP_REMOVED lines=8> */
.L_x_1647:
        /* <DEDUP_REMOVED lines=153> */
.L_x_1653:
[----:B------:R-:W-:-:S04]  /*e7e0*/  SHF.L.U32 R5, R13, 0x1f, RZ ;  /* 0x0000001f0d057819 */ /* 0x000fc800000006ff */
[----:B------:R-:W0:Y:S02]  /*e7f0*/  SYNCS.PHASECHK.TRANS64.TRYWAIT P1, [R6+URZ+0x31638], R5 ;  /* 0x03163805060075a7 */ /* 0x000e24000802017f */
[----:B0-----:R-:W-:Y:S05]  /*e800*/  @!P1 BRA `(.L_x_1649) ;  /* 0x0000000c00d89947 */ /* 0x001fea0003800000 */
.L_x_1662:
[----:B------:R-:W-:Y:S05]  /*e810*/  @P0 BRA `(.L_x_1650) ;  /* 0x0000000000140947 */ /* 0x000fea0003800000 */
[----:B------:R-:W-:Y:S01]  /*e820*/  ISETP.NE.AND P1, PT, R16, RZ, PT ;  /* 0x000000ff1000720c */ /* 0x000fe20003f25270 */
[----:B0-----:R-:W-:-:S04]  /*e830*/  IMAD.MOV.U32 R5, RZ, RZ, 0x8100 ;  /* 0x00008100ff057424 */ /* 0x001fc800078e00ff */
[----:B------:R1:W-:Y:S08]  /*e840*/  SYNCS.ARRIVE.TRANS64 RZ, [R6+URZ+0x31630], R5 ;  /* 0x0316300506ff79a7 */ /* 0x0003f0000800003f */
[----:B------:R-:W-:Y:S05]  /*e850*/  @!P1 BRA `(.L_x_1650) ;  /* 0x0000000000049947 */ /* 0x000fea0003800000 */
[----:B------:R-:W-:Y:S01]  /*e860*/  BPT.TRAP 0x1 ;  /* 0x000000040000795c */ /* 0x000fe20000300000 */
.L_x_1650:
        /* <DEDUP_REMOVED lines=47> */
.L_x_1664:
[----:B------:R-:W-:Y:S01]  /*eb60*/  LOP3.LUT R13, R13, 0x1, RZ, 0x3c, !PT ;  /* 0x000000010d0d7812 */ /* 0x000fe200078e3cff */
[----:B------:R-:W-:Y:S06]  /*eb70*/  @P2 BRA `(.L_x_1652) ;  /* 0x0000000000142947 */ /* 0x000fec0003800000 */
[----:B------:R-:W-:Y:S01]  /*eb80*/  ISETP.NE.AND P1, PT, R16, RZ, PT ;  /* 0x000000ff1000720c */ /* 0x000fe20003f25270 */
[----:B0-----:R-:W-:-:S04]  /*eb90*/  IMAD.MOV.U32 R2, RZ, RZ, 0x8100 ;  /* 0x00008100ff027424 */ /* 0x001fc800078e00ff */
[----:B------:R1:W-:Y:S08]  /*eba0*/  SYNCS.ARRIVE.TRANS64 RZ, [R20+URZ+0x31610], R2 ;  /* 0x0316100214ff79a7 */ /* 0x0003f0000800003f */
[----:B------:R-:W-:Y:S05]  /*ebb0*/  @!P1 BRA `(.L_x_1652) ;  /* 0x0000000000049947 */ /* 0x000fea0003800000 */
[----:B------:R-:W-:Y:S01]  /*ebc0*/  BPT.TRAP 0x1 ;  /* 0x000000040000795c */ /* 0x000fe20000300000 */
.L_x_1652:
        /* <DEDUP_REMOVED lines=53> */
.L_x_1648:
        /* <DEDUP_REMOVED lines=17> */
.L_x_1665:
[----:B------:R-:W-:Y:S01]  /*f030*/  IMAD.IADD R8, R9, 0x1, R3 ;  /* 0x0000000109087824 */ /* 0x000fe200078e0203 */
[----:B------:R-:W-:Y:S06]  /*f040*/  @P0 BRA `(.L_x_1655) ;  /* 0x0000000000140947 */ /* 0x000fec0003800000 */
[----:B------:R-:W-:Y:S01]  /*f050*/  LOP3.LUT P0, RZ, R21, 0x1f, RZ, 0xc0, !PT ;  /* 0x0000001f15ff7812 */ /* 0x000fe2000780c0ff */
[----:B------:R-:W-:-:S04]  /*f060*/  IMAD.MOV.U32 R9, RZ, RZ, 0x8100 ;  /* 0x00008100ff097424 */ /* 0x000fc800078e00ff */
[----:B------:R1:W-:Y:S08]  /*f070*/  SYNCS.ARRIVE.TRANS64 RZ, [R6+URZ+0x31630], R9 ;  /* 0x0316300906ff79a7 */ /* 0x0003f0000800003f */
[----:B------:R-:W-:Y:S05]  /*f080*/  @!P0 BRA `(.L_x_1655) ;  /* 0x0000000000048947 */ /* 0x000fea0003800000 */
[----:B------:R-:W-:Y:S01]  /*f090*/  BPT.TRAP 0x1 ;  /* 0x000000040000795c */ /* 0x000fe20000300000 */
.L_x_1655:
        /* <DEDUP_REMOVED lines=53> */
.L_x_1641:
        /* <DEDUP_REMOVED lines=10> */
.L_x_1656:
        /* <DEDUP_REMOVED lines=8> */
.L_x_1666:
        /* <DEDUP_REMOVED lines=9> */
.L_x_1667:
[----:B------:R-:W-:Y:S05]  /*f5a0*/  @!P1 BRA `(.L_x_1659) ;  /* 0x0000000000049947 */ /* 0x000fea0003800000 */
[----:B--2---:R-:W-:Y:S01]  /*f5b0*/  BPT.TRAP 0x1 ;  /* 0x000000040000795c */ /* 0x004fe20000300000 */
.L_x_1659:
[----:B------:R-:W-:-:S07]  /*f5c0*/  SHF.L.U32 R13, R13, 0x1f, RZ ;  /* 0x0000001f0d0d7819 */ /* 0x000fce00000006ff */
.L_x_1660:
[----:B----4-:R4:W0:Y:S02]  /*f5d0*/  SYNCS.PHASECHK.TRANS64.TRYWAIT P0, [R2+URZ+0x31638], R13 ;  /* 0x0316380d020075a7 */ /* 0x010824000800017f */
[----:B0-----:R-:W-:Y:S05]  /*f5e0*/  @!P0 NANOSLEEP.SYNCS 0x989680 ;  /* 0x009896800000895d */ /* 0x001fea0003900000 */
[----:B------:R-:W0:Y:S02]  /*f5f0*/  @!P0 SYNCS.PHASECHK.TRANS64 P0, [R2+URZ+0x31638], R13 ;  /* 0x0316380d020085a7 */ /* 0x000e24000800007f */
[----:B0-----:R-:W-:Y:S05]  /*f600*/  @!P0 BRA `(.L_x_1660) ;  /* 0xfffffffc00f08947 */ /* 0x001fea000383ffff */
.L_x_1532:
[----:B--2---:R-:W-:Y:S05]  /*f610*/  BSYNC B0 ;  /* 0x0000000000007941 */ /* 0x004fea0003800000 */
.L_x_1526:
[----:B------:R-:W-:Y:S05]  /*f620*/  EXIT ;  /* 0x000000000000794d */ /* 0x000fea0003800000 */
.L_x_1539:
[----:B0-----:R0:W1:Y:S02]  /*f630*/  SYNCS.PHASECHK.TRANS64.TRYWAIT P0, [R17+URZ+0x31600], R12 ;  /* 0x0316000c110075a7 */ /* 0x001064000800017f */
[----:B-1----:R-:W-:Y:S05]  /*f640*/  @!P0 NANOSLEEP.SYNCS 0x989680 ;  /* 0x009896800000895d */ /* 0x002fea0003900000 */
[----:B------:R-:W1:Y:S02]  /*f650*/  @!P0 SYNCS.PHASECHK.TRANS64 P0, [R17+URZ+0x31600], R12 ;  /* 0x0316000c110085a7 */ /* 0x000e64000800007f */
[----:B-1----:R-:W-:Y:S05]  /*f660*/  @!P0 BRA `(.L_x_1539) ;  /* 0xfffffffc00f08947 */ /* 0x002fea000383ffff */
[----:B------:R-:W-:Y:S05]  /*f670*/  BRA `(.L_x_1538) ;  /* 0xffffff1800e87947 */ /* 0x000fea000383ffff */
.L_x_1543:
[----:B-1----:R1:W2:Y:S02]  /*f680*/  SYNCS.PHASECHK.TRANS64.TRYWAIT P0, [R16+URZ+0x31610], R9 ;  /* 0x03161009100075a7 */ /* 0x0022a4000800017f */
[----:B--2---:R-:W-:Y:S05]  /*f690*/  @!P0 NANOSLEEP.SYNCS 0x989680 ;  /* 0x009896800000895d */ /* 0x004fea0003900000 */
[----:B------:R-:W2:Y:S02]  /*f6a0*/  @!P0 SYNCS.PHASECHK.TRANS64 P0, [R16+URZ+0x31610], R9 ;  /* 0x03161009100085a7 */ /* 0x000ea4000800007f */
[----:B--2---:R-:W-:Y:S05]  /*f6b0*/  @!P0 BRA `(.L_x_1543) ;  /* 0xfffffffc00f08947 */ /* 0x004fea000383ffff */
[----:B------:R-:W-:Y:S05]  /*f6c0*/  BRA `(.L_x_1542) ;  /* 0xffffff24007c7947 */ /* 0x000fea000383ffff */
.L_x_1547:
[----:B---3--:R3:W4:Y:S02]  /*f6d0*/  SYNCS.PHASECHK.TRANS64.TRYWAIT P0, [R17+URZ+0x31630], R8 ;  /* 0x03163008110075a7 */ /* 0x008724000800017f */
[----:B----4-:R-:W-:Y:S05]  /*f6e0*/  @!P0 NANOSLEEP.SYNCS 0x989680 ;  /* 0x009896800000895d */ /* 0x010fea0003900000 */
[----:B------:R-:W4:Y:S02]  /*f6f0*/  @!P0 SYNCS.PHASECHK.TRANS64 P0, [R17+URZ+0x31630], R8 ;  /* 0x03163008110085a7 */ /* 0x000f24000800007f */
[----:B----4-:R-:W-:Y:S05]  /*f700*/  @!P0 BRA `(.L_x_1547) ;  /* 0xfffffffc00f08947 */ /* 0x010fea000383ffff */
[----:B------:R-:W-:Y:S05]  /*f710*/  BRA `(.L_x_1546) ;  /* 0xffffff4000887947 */ /* 0x000fea000383ffff */
.L_x_1646:
[----:B0-----:R0:W1:Y:S02]  /*f720*/  SYNCS.PHASECHK.TRANS64.TRYWAIT P1, [R6+URZ+0x31620], R3 ;  /* 0x03162003060075a7 */ /* 0x001064000802017f */
[----:B-1----:R-:W-:Y:S05]  /*f730*/  @!P1 NANOSLEEP.SYNCS 0x989680 ;  /* 0x009896800000995d */ /* 0x002fea0003900000 */
[----:B------:R-:W1:Y:S02]  /*f740*/  @!P1 SYNCS.PHASECHK.TRANS64 P1, [R6+URZ+0x31620], R3 ;  /* 0x03162003060095a7 */ /* 0x000e64000802007f */
[----:B-1----:R-:W-:Y:S05]  /*f750*/  @!P1 BRA `(.L_x_1646) ;  /* 0xfffffffc00f09947 */ /* 0x002fea000383ffff */
[----:B------:R-:W-:Y:S05]  /*f760*/  BRA `(.L_x_1661) ;  /* 0xffffffe400987947 */ /* 0x000fea000383ffff */
.L_x_1649:
[----:B0-----:R0:W1:Y:S02]  /*f770*/  SYNCS.PHASECHK.TRANS64.TRYWAIT P1, [R6+URZ+0x31638], R5 ;  /* 0x03163805060075a7 */ /* 0x001064000802017f */
[----:B-1----:R-:W-:Y:S05]  /*f780*/  @!P1 NANOSLEEP.SYNCS 0x989680 ;  /* 0x009896800000995d */ /* 0x002fea0003900000 */
[----:B------:R-:W1:Y:S02]  /*f790*/  @!P1 SYNCS.PHASECHK.TRANS64 P1, [R6+URZ+0x31638], R5 ;  /* 0x03163805060095a7 */ /* 0x000e64000802007f */
[----:B-1----:R-:W-:Y:S05]  /*f7a0*/  @!P1 BRA `(.L_x_1649) ;  /* 0xfffffffc00f09947 */ /* 0x002fea000383ffff */
[----:B------:R-:W-:Y:S05]  /*f7b0*/  BRA `(.L_x_1662) ;  /* 0xfffffff000147947 */ /* 0x000fea000383ffff */
.L_x_1651:
[----:B------:R-:W-:-:S07]  /*f7c0*/  SHF.L.U32 R2, R4, 0x1f, RZ ;  /* 0x0000001f04027819 */ /* 0x000fce00000006ff */
.L_x_1663:
[----:B0-----:R0:W1:Y:S02]  /*f7d0*/  SYNCS.PHASECHK.TRANS64.TRYWAIT P1, [R20+URZ+0x31620], R2 ;  /* 0x03162002140075a7 */ /* 0x001064000802017f */
[----:B-1----:R-:W-:Y:S05]  /*f7e0*/  @!P1 NANOSLEEP.SYNCS 0x989680 ;  /* 0x009896800000995d */ /* 0x002fea0003900000 */
[----:B------:R-:W1:Y:S02]  /*f7f0*/  @!P1 SYNCS.PHASECHK.TRANS64 P1, [R20+URZ+0x31620], R2 ;  /* 0x03162002140095a7 */ /* 0x000e64000802007f */
[----:B-1----:R-:W-:Y:S05]  /*f800*/  @!P1 BRA `(.L_x_1663) ;  /* 0xfffffffc00f09947 */ /* 0x002fea000383ffff */
[----:B------:R-:W-:Y:S05]  /*f810*/  BRA `(.L_x_1664) ;  /* 0xfffffff000d07947 */ /* 0x000fea000383ffff */
.L_x_1654:
[----:B0-----:R0:W1:Y:S02]  /*f820*/  SYNCS.PHASECHK.TRANS64.TRYWAIT P1, [R6+URZ+0x31638], R16 ;  /* 0x03163810060075a7 */ /* 0x001064000802017f */
[----:B-1----:R-:W-:Y:S05]  /*f830*/  @!P1 NANOSLEEP.SYNCS 0x989680 ;  /* 0x009896800000995d */ /* 0x002fea0003900000 */
[----:B------:R-:W1:Y:S02]  /*f840*/  @!P1 SYNCS.PHASECHK.TRANS64 P1, [R6+URZ+0x31638], R16 ;  /* 0x03163810060095a7 */ /* 0x000e64000802007f */
[----:B-1----:R-:W-:Y:S05]  /*f850*/  @!P1 BRA `(.L_x_1654) ;  /* 0xfffffffc00f09947 */ /* 0x002fea000383ffff */
[----:B------:R-:W-:Y:S05]  /*f860*/  BRA `(.L_x_1665) ;  /* 0xfffffff400f07947 */ /* 0x000fea000383ffff */
.L_x_1657:
[----:B---3--:R3:W4:Y:S02]  /*f870*/  SYNCS.PHASECHK.TRANS64.TRYWAIT P0, [R5+URZ], R0 ;  /* 0x00000000050075a7 */ /* 0x008724000800017f */
[----:B----4-:R-:W-:Y:S05]  /*f880*/  @!P0 NANOSLEEP.SYNCS 0x989680 ;  /* 0x009896800000895d */ /* 0x010fea0003900000 */
[----:B------:R-:W4:Y:S02]  /*f890*/  @!P0 SYNCS.PHASECHK.TRANS64 P0, [R5+URZ], R0 ;  /* 0x00000000050085a7 */ /* 0x000f24000800007f */
[----:B----4-:R-:W-:Y:S05]  /*f8a0*/  @!P0 BRA `(.L_x_1657) ;  /* 0xfffffffc00f08947 */ /* 0x010fea000383ffff */
[----:B------:R-:W-:Y:S05]  /*f8b0*/  BRA `(.L_x_1666) ;  /* 0xfffffffc00147947 */ /* 0x000fea000383ffff */
.L_x_1658:
[----:B---3--:R3:W4:Y:S02]  /*f8c0*/  SYNCS.PHASECHK.TRANS64.TRYWAIT P0, [R3+URZ], R0 ;  /* 0x00000000030075a7 */ /* 0x008724000800017f */
[----:B----4-:R-:W-:Y:S05]  /*f8d0*/  @!P0 NANOSLEEP.SYNCS 0x989680 ;  /* 0x009896800000895d */ /* 0x010fea0003900000 */
[----:B------:R-:W4:Y:S02]  /*f8e0*/  @!P0 SYNCS.PHASECHK.TRANS64 P0, [R3+URZ], R0 ;  /* 0x00000000030085a7 */ /* 0x000f24000800007f */
[----:B----4-:R-:W-:Y:S05]  /*f8f0*/  @!P0 BRA `(.L_x_1658) ;  /* 0xfffffffc00f08947 */ /* 0x010fea000383ffff */
[----:B------:R-:W-:Y:S05]  /*f900*/  BRA `(.L_x_1667) ;  /* 0xfffffffc00247947 */ /* 0x000fea000383ffff */
.L_x_1668:
        /* <DEDUP_REMOVED lines=15> */
.L_x_2215:


//--------------------- .text._ZN7cutlass13device_kernelIN5flash11enable_sm90INS1_16FlashAttnBwdSm90INS1_25CollectiveMainloopBwdSm90ILi2ELi1ELi1EN4cute5tupleIJNS5_1CILi1EEES8_S8_EEENS6_IJNS7_ILi64EEENS7_ILi80EEENS7_ILi256EEEEEENS_10bfloat16_tEfNS_4arch4Sm90ELb0ELb1ELb0ELb1ELb0ELb0ELb1ELb1ELi2ELi1ELi1ELi1ELb0EEENS1_24CollectiveEpilogueBwdGQAISD_fSG_Li256ELb1ELb0EEENS1_19SingleTileSchedulerILb1ELb0ELb0ELi80EEEEEEEEEvNT_6ParamsE --------------------------
	.section	.text._ZN7cutlass13device_kernelIN5flash11enable_sm90INS1_16FlashAttnBwdSm90INS1_25CollectiveMainloopBwdSm90ILi2ELi1ELi1EN4cute5tupleIJNS5_1CILi1EEES8_S8_EEENS6_IJNS7_ILi64EEENS7_ILi80EEENS7_ILi256EEEEEENS_10bfloat16_tEfNS_4arch4Sm90ELb0ELb1ELb0ELb1ELb0ELb0ELb1ELb1ELi2ELi1ELi1ELi1ELb0EEENS1_24CollectiveEpilogueBwdGQAISD_fSG_Li256ELb1ELb0EEENS1_19SingleTileSchedulerILb1ELb0ELb0ELi80EEEEEEEEEvNT_6ParamsE,"ax",@progbits
	.align	128
.text._ZN7cutlass13device_kernelIN5flash11enable_sm90INS1_16FlashAttnBwdSm90INS1_25CollectiveMainloopBwdSm90ILi2ELi1ELi1EN4cute5tupleIJNS5_1CILi1EEES8_S8_EEENS6_IJNS7_ILi64EEENS7_ILi80EEENS7_ILi256EEEEEENS_10bfloat16_tEfNS_4arch4Sm90ELb0ELb1ELb0ELb1ELb0ELb0ELb1ELb1ELi2ELi1ELi1ELi1ELb0EEENS1_24CollectiveEpilogueBwdGQAISD_fSG_Li256ELb1ELb0EEENS1_19SingleTileSchedulerILb1ELb0ELb0ELi80EEEEEEEEEvNT_6ParamsE:
        .type           _ZN7cutlass13device_kernelIN5flash11enable_sm90INS1_16FlashAttnBwdSm90INS1_25CollectiveMainloopBwdSm90ILi2ELi1ELi1EN4cute5tupleIJNS5_1CILi1EEES8_S8_EEENS6_IJNS7_ILi64EEENS7_ILi80EEENS7_ILi256EEEEEENS_10bfloat16_tEfNS_4arch4Sm90ELb0ELb1ELb0ELb1ELb0ELb0ELb1ELb1ELi2ELi1ELi1ELi1ELb0EEENS1_24CollectiveEpilogueBwdGQAISD_fSG_Li256ELb1ELb0EEENS1_19SingleTileSchedulerILb1ELb0ELb0ELi80EEEEEEEEEvNT_6ParamsE,@function
        .size           _ZN7cutlass13device_kernelIN5flash11enable_sm90INS1_16FlashAttnBwdSm90INS1_25CollectiveMainloopBwdSm90ILi2ELi1ELi1EN4cute5tupleIJNS5_1CILi1EEES8_S8_EEENS6_IJNS7_ILi64EEENS7_ILi80EEENS7_ILi256EEEEEENS_10bfloat16_tEfNS_4arch4Sm90ELb0ELb1ELb0ELb1ELb0ELb0ELb1ELb1ELi2ELi1ELi1ELi1ELb0EEENS1_24CollectiveEpilogueBwdGQAISD_fSG_Li256ELb1ELb0EEENS1_19SingleTileSchedulerILb1ELb0ELb0ELi80EEEEEEEEEvNT_6ParamsE,(.L_x_2216 - _ZN7cutlass13device_kernelIN5flash11enable_sm90INS1_16FlashAttnBwdSm90INS1_25CollectiveMainloopBwdSm90ILi2ELi1ELi1EN4cute5tupleIJNS5_1CILi1EEES8_S8_EEENS6_IJNS7_ILi64EEENS7_ILi80EEENS7_ILi256EEEEEENS_10bfloat16_tEfNS_4arch4Sm90ELb0ELb1ELb0ELb1ELb0ELb0ELb1ELb1ELi2ELi1ELi1ELi1ELb0EEENS1_24CollectiveEpilogueBwdGQAISD_fSG_Li256ELb1ELb0EEENS1_19SingleTileSchedulerILb1ELb0ELb0ELi80EEEEEEEEEvNT_6ParamsE)
        .other          _ZN7cutlass13device_kernelIN5flash11enable_sm90INS1_16FlashAttnBwdSm90INS1_25CollectiveMainloopBwdSm90ILi2ELi1ELi1EN4cute5tupleIJNS5_1CILi1EEES8_S8_EEENS6_IJNS7_ILi64EEENS7_ILi80EEENS7_ILi256EEEEEENS_10bfloat16_tEfNS_4arch4Sm90ELb0ELb1ELb0ELb1ELb0ELb0ELb1ELb1ELi2ELi1ELi1ELi1ELb0EEENS1_24CollectiveEpilogueBwdGQAISD_fSG_Li256ELb1ELb0EEENS1_19SingleTileSchedulerILb1ELb0ELb0ELi80EEEEEEEEEvNT_6ParamsE,@"STO_CUDA_ENTRY STV_DEFAULT"
_ZN7cutlass13device_kernelIN5flash11enable_sm90INS1_16FlashAttnBwdSm90INS1_25CollectiveMainloopBwdSm90ILi2ELi1ELi1EN4cute5tupleIJNS5_1CILi1EEES8_S8_EEENS6_IJNS7_ILi64EEENS7_ILi80EEENS7_ILi256EEEEEENS_10bfloat16_tEfNS_4arch4Sm90ELb0ELb1ELb0ELb1ELb0ELb0ELb1ELb1ELi2ELi1ELi1ELi1ELb0EEENS1_24CollectiveEpilogueBwdGQAISD_fSG_Li256ELb1ELb0EEENS1_19SingleTileSchedulerILb1ELb0ELb0ELi80EEEEEEEEEvNT_6ParamsE:
        /* <DEDUP_REMOVED lines=24> */
.L_x_1670:
[----:B------:R-:W-:Y:S05]  /*0180*/  BSYNC B0 ;  /* 0x0000000000007941 */ /* 0x000fea0003800000 */
.L_x_1669:
        /* <DEDUP_REMOVED lines=39> */
.L_x_1671:
        /* <DEDUP_REMOVED lines=20> */
.L_x_1672:
[----:B------:R-:W-:Y:S01]  /*0540*/  PLOP3.LUT P0, PT, PT, PT, UP0, 0x80, 0x0 ;  /* 0x000000000000781c */ /* 0x000fe20003f0f008 */
[----:B------:R-:W-:Y:S01]  /*0550*/  NOP ;  /* 0x0000000000007918 */ /* 0x000fe20000000000 */
[----:B------:R-:W-:Y:S01]  /*0560*/  BSSY B0, `(.L_x_1673) ;  /* 0x0000b76000007945 */ /* 0x000fe20003800000 */
[----:B------:R-:W-:Y:S01]  /*0570*/  LOP3.LUT R11, R18, 0x7f, RZ, 0xc0, !PT ;  /* 0x0000007f120b7812 */ /* 0x000fe200078ec0ff */
[----:B-1234-:R-:W-:Y:S09]  /*0580*/  BAR.SYNC.DEFER_BLOCKING 0x0 ;  /* 0x0000000000007b1d */ /* 0x01eff20000010000 */
[----:B------:R-:W-:Y:S05]  /*0590*/  @!P0 BRA `(.L_x_1674) ;  /* 0x0000009000f88947 */ /* 0x000fea0003800000 */
.L_x_1675:
        /* <DEDUP_REMOVED lines=15> */
.L_x_1676:
        /* <DEDUP_REMOVED lines=11> */
.L_x_1678:
[----:B------:R-:W3:Y:S02]  /*0740*/  LDC R0, c[0x0][0x8c4] ;  /* 0x00023100ff007b82 */ /* 0x000ee40000000800 */
.L_x_1677:
[----:B-1----:R-:W-:-:S05]  /*0750*/  IMAD R11, R236, 0x50, RZ ;  /* 0x00000050ec0b7824 */ /* 0x002fca00078e02ff */
[----:B---3-5:R-:W-:-:S04]  /*0760*/  ISETP.GE.AND P0, PT, R11, R0, PT ;  /* 0x000000000b00720c */ /* 0x028fc80003f06270 */
[----:B--2---:R-:W-:-:S04]  /*0770*/  SEL R10, R7, 0xffffffff, !P0 ;  /* 0xffffffff070a7807 */ /* 0x004fc80004000000 */
        /* <DEDUP_REMOVED lines=35> */
.L_x_1680:
        /* <DEDUP_REMOVED lines=8> */
.L_x_1681:
        /* <DEDUP_REMOVED lines=10> */
.L_x_1682:
        /* <DEDUP_REMOVED lines=22> */
.L_x_1683:
        /* <DEDUP_REMOVED lines=99> */
.L_x_1685:
[----:B------:R-:W2:Y:S04]  /*1260*/  LDL R7, [R1+0x4] ;  /* 0x0000040001077983 */ /* 0x000ea80000100800 */
[----:B------:R-:W3:Y:S01]  /*1270*/  LDL R16, [R1] ;  /* 0x0000000001107983 */ /* 0x000ee20000100800 */
[----:B------:R-:W4:Y:S01]  /*1280*/  S2UR UR4, SR_CTAID.Y ;  /* 0x00000000000479c3 */ /* 0x000f220000002600 */
[----:B------:R-:W-:-:S07]  /*1290*/  LOP3.LUT R15, R11, 0xffffff0, RZ, 0xc0, !PT ;  /* 0x0ffffff00b0f7812 */ /* 0x000fce00078ec0ff */
[----:B------:R-:W5:Y:S01]  /*12a0*/  LDC.64 R20, c[0x0][0x2d8] ;  /* 0x0000b600ff147b82 */ /* 0x000f620000000a00 */
[----:B------:R-:W-:Y:S01]  /*12b0*/  IMAD.IADD R15, R18, 0x1, -R15 ;  /* 0x00000001120f7824 */ /* 0x000fe200078e0a0f */
[--C-:B-1----:R-:W-:Y:S02]  /*12c0*/  SHF.R.S32.HI R12, RZ, 0x5, R10.reuse ;  /* 0x00000005ff0c7819 */ /* 0x102fe4000001140a */
[----:B------:R-:W-:Y:S01]  /*12d0*/  SHF.R.S32.HI R13, RZ, 0x1f, R10 ;  /* 0x0000001fff0d7819 */ /* 0x000fe2000001140a */
[----:B------:R-:W-:-:S03]  /*12e0*/  IMAD R14, R6, 0x40, R15 ;  /* 0x00000040060e7824 */ /* 0x000fc600078e020f */
[----:B------:R-:W-:-:S04]  /*12f0*/  LEA.HI R13, R13, R12, RZ, 0x2 ;  /* 0x0000000c0d0d7211 */ /* 0x000fc800078f10ff */
[----:B------:R-:W-:Y:S01]  /*1300*/  LOP3.LUT R13, R13, 0xfffffc, RZ, 0xc0, !PT ;  /* 0x00fffffc0d0d7812 */ /* 0x000fe200078ec0ff */
[----:B----4-:R-:W-:-:S04]  /*1310*/  USHF.R.S32.HI UR5, URZ, 0x1f, UR4 ;  /* 0x0000001f3f057899 */ /* 0x010fc80008011404 */
[----:B------:R-:W-:Y:S02]  /*1320*/  IMAD.IADD R13, R12, 0x1, -R13 ;  /* 0x000000010c0d7824 */ /* 0x000fe400078e0a0d */
[----:B------:R-:W-:Y:S02]  /*1330*/  IMAD R236, R236, -0x50, RZ ;  /* 0xffffffb0ecec7824 */ /* 0x000fe400078e02ff */
[----:B-----5:R-:W-:Y:S02]  /*1340*/  IMAD R12, R20, UR5, RZ ;  /* 0x00000005140c7c24 */ /* 0x020fe4000f8e02ff */
[----:B------:R-:W-:Y:S02]  /*1350*/  IMAD.IADD R230, R5, 0x1, -R0 ;  /* 0x0000000105e67824 */ /* 0x000fe400078e0a00 */
[----:B------:R-:W-:Y:S02]  /*1360*/  IMAD.IADD R5, R236, 0x1, R5 ;  /* 0x00000001ec057824 */ /* 0x000fe400078e0205 */
[----:B------:R-:W-:Y:S01]  /*1370*/  IMAD R13, R13, 0x10, R14 ;  /* 0x000000100d0d7824 */ /* 0x000fe200078e020e */
        /* <DEDUP_REMOVED lines=80> */
[----:B------:R-:W-:Y:S01]  /*1880*/  UMOV UR60, URZ ;  /* 0x0000003f003c7c82 */ /* 0x000fe20008000000 */
[----:B--2---:R-:W-:Y:S02]  /*1890*/  R2UR UR6, R7 ;  /* 0x00000000070672ca */ /* 0x004fe400000e0000 */
[----:B------:R-:W-:Y:S02]  /*18a0*/  LOP3.LUT R7, R4, 0xffffff80, RZ, 0xc0, !PT ;  /* 0xffffff8004077812 */ /* 0x000fe400078ec0ff */
[----:B------:R-:W-:-:S03]  /*18b0*/  LEA.HI R4, R6, R6, RZ, 0x1 ;  /* 0x0000000606047211 */ /* 0x000fc600078f08ff */
[----:B------:R-:W-:Y:S01]  /*18c0*/  IMAD.IADD R11, R18, 0x1, -R7 ;  /* 0x00000001120b7824 */ /* 0x000fe200078e0a07 */
[----:B------:R-:W-:Y:S02]  /*18d0*/  LOP3.LUT R7, R4, 0x1ffffffe, RZ, 0xc0, !PT ;  /* 0x1ffffffe04077812 */ /* 0x000fe400078ec0ff */
[----:B------:R-:W-:Y:S02]  /*18e0*/  LEA.HI R4, R8, R8, RZ, 0x1 ;  /* 0x0000000808047211 */ /* 0x000fe400078f08ff */
[----:B------:R-:W-:Y:S01]  /*18f0*/  SHF.R.S32.HI R10, RZ, 0x1f, R11 ;  /* 0x0000001fff0a7819 */ /* 0x000fe2000001140b */
[----:B------:R-:W-:Y:S01]  /*1900*/  IMAD.IADD R15, R6, 0x1, -R7 ;  /* 0x00000001060f7824 */ /* 0x000fe200078e0a07 */
[----:B------:R-:W-:Y:S01]  /*1910*/  LOP3.LUT R7, R4, 0xfffffffe, RZ, 0xc0, !PT ;  /* 0xfffffffe04077812 */ /* 0x000fe200078ec0ff */
[----:B------:R-:W-:Y:S01]  /*1920*/  IMAD R19, R6, 0x800, R11 ;  /* 0x0000080006137824 */ /* 0x000fe200078e020b */
[----:B------:R-:W-:-:S03]  /*1930*/  LEA.HI R6, R10, R11, RZ, 0x2 ;  /* 0x0000000b0a067211 */ /* 0x000fc600078f10ff */
[----:B------:R-:W-:Y:S02]  /*1940*/  IMAD.SHL.U32 R19, R19, 0x4, RZ ;  /* 0x0000000413137824 */ /* 0x000fe400078e00ff */
[----:B------:R-:W-:Y:S01]  /*1950*/  IMAD.IADD R4, R8, 0x1, -R7 ;  /* 0x0000000108047824 */ /* 0x000fe200078e0a07 */
[--C-:B------:R-:W-:Y:S02]  /*1960*/  SHF.R.S32.HI R7, RZ, 0x2, R6.reuse ;  /* 0x00000002ff077819 */ /* 0x100fe40000011406 */
[----:B------:R-:W-:Y:S02]  /*1970*/  SHF.R.S32.HI R8, RZ, 0x1f, R6 ;  /* 0x0000001fff087819 */ /* 0x000fe40000011406 */
[----:B------:R-:W-:Y:S02]  /*1980*/  LOP3.LUT R6, R6, 0x7ffffffc, RZ, 0xc0, !PT ;  /* 0x7ffffffc06067812 */ /* 0x000fe400078ec0ff */
[----:B------:R-:W-:Y:S02]  /*1990*/  IADD3 R2, P0, R19, R2, RZ ;  /* 0x0000000213027210 */ /* 0x000fe40007f1e0ff */
[----:B------:R-:W-:Y:S01]  /*19a0*/  LEA.HI R10, R10, R11, RZ, 0x5 ;  /* 0x0000000b0a0a7211 */ /* 0x000fe200078f28ff */
[----:B------:R-:W-:Y:S01]  /*19b0*/  IMAD.IADD R6, R11, 0x1, -R6 ;  /* 0x000000010b067824 */ /* 0x000fe200078e0a06 */
[----:B------:R-:W-:-:S02]  /*19c0*/  LEA.HI R8, R8, R7, RZ, 0x3 ;  /* 0x0000000708087211 */ /* 0x000fc400078f18ff */
[----:B---3--:R-:W-:Y:S02]  /*19d0*/  SHF.R.S32.HI R11, RZ, 0x1f, R16 ;  /* 0x0000001fff0b7819 */ /* 0x008fe40000011410 */
[----:B------:R-:W-:Y:S02]  /*19e0*/  LEA.HI.X.SX32 R3, R19, R3, 0x1, P0 ;  /* 0x0000000313037211 */ /* 0x000fe400000f0eff */
[----:B------:R-:W-:Y:S02]  /*19f0*/  LOP3.LUT R8, R8, 0xfffffff8, RZ, 0xc0, !PT ;  /* 0xfffffff808087812 */ /* 0x000fe400078ec0ff */
[----:B------:R-:W-:Y:S01]  /*1a00*/  SEL R11, R11, RZ, !P1 ;  /* 0x000000ff0b0b7207 */ /* 0x000fe20004800000 */
[----:B------:R-:W-:Y:S01]  /*1a10*/  IMAD.WIDE.U32 R2, R20, UR4, R2 ;  /* 0x0000000414027c25 */ /* 0x000fe2000f8e0002 */
[----:B------:R-:W-:-:S03]  /*1a20*/  SHF.R.S32.HI R10, RZ, 0x5, R10 ;  /* 0x00000005ff0a7819 */ /* 0x000fc6000001140a */
[----:B------:R-:W-:Y:S01]  /*1a30*/  IMAD R19, R21, UR4, R12 ;  /* 0x0000000415137c24 */ /* 0x000fe2000f8e020c */
[----:B------:R-:W-:Y:S01]  /*1a40*/  ULDC.64 UR4, c[0x0][0x2e0] ;  /* 0x0000b80000047ab9 */ /* 0x000fe20000000a00 */
[----:B------:R-:W-:Y:S01]  /*1a50*/  IMAD.IADD R7, R7, 0x1, -R8 ;  /* 0x0000000107077824 */ /* 0x000fe200078e0a08 */
[----:B------:R-:W-:Y:S01]  /*1a60*/  SEL R229, R16, RZ, !P1 ;  /* 0x000000ff10e57207 */ /* 0x000fe20004800000 */
[----:B------:R-:W-:Y:S02]  /*1a70*/  IMAD R8, R11, UR4, RZ ;  /* 0x000000040b087c24 */ /* 0x000fe4000f8e02ff */
[----:B------:R-:W-:Y:S02]  /*1a80*/  IMAD.IADD R3, R3, 0x1, R19 ;  /* 0x0000000103037824 */ /* 0x000fe400078e0213 */
[----:B------:R-:W-:Y:S02]  /*1a90*/  IMAD R15, R15, 0x4, R6 ;  /* 0x000000040f0f7824 */ /* 0x000fe400078e0206 */
[----:B------:R-:W-:-:S02]  /*1aa0*/  IMAD R18, R10, 0x10, R7 ;  /* 0x000000100a127824 */ /* 0x000fc400078e0207 */
[C---:B------:R-:W-:Y:S01]  /*1ab0*/  IMAD R7, R229.reuse, UR5, R8 ;  /* 0x00000005e5077c24 */ /* 0x040fe2000f8e0208 */
[----:B------:R-:W-:Y:S01]  /*1ac0*/  IADD3 R8, -R0, 0x1, R5 ;  /* 0x0000000100087810 */ /* 0x000fe20007ffe105 */
[----:B------:R-:W-:Y:S01]  /*1ad0*/  IMAD.WIDE.U32 R228, R229, UR4, R2 ;  /* 0x00000004e5e47c25 */ /* 0x000fe2000f8e0002 */
[----:B------:R-:W-:-:S03]  /*1ae0*/  ULOP3.LUT UR4, UR6, 0x1, URZ, 0xfc, !UPT ;  /* 0x0000000106047892 */ /* 0x000fc6000f8efc3f */
[----:B------:R-:W-:Y:S02]  /*1af0*/  IMAD.SHL.U32 R233, R15, 0x2, RZ ;  /* 0x000000020fe97824 */ /* 0x000fe400078e00ff */
[----:B------:R-:W-:Y:S02]  /*1b00*/  IMAD.SHL.U32 R6, R13, 0x8, RZ ;  /* 0x000000080d067824 */ /* 0x000fe400078e00ff */
        /* <DEDUP_REMOVED lines=9> */
.L_x_1705:
[----:B------:R-:W-:-:S13]  /*1ba0*/  R2UR UR4, R235 ;  /* 0x00000000eb0472ca */ /* 0x000fda00000e0000 */
[----:B------:R-:W-:-:S06]  /*1bb0*/  UISETP.NE.AND UP0, UPT, UR4, 0x3, UPT ;  /* 0x000000030400788c */ /* 0x000fcc000bf05270 */
[----:B------:R-:W-:-:S13]  /*1bc0*/  PLOP3.LUT P0, PT, PT, PT, UP0, 0x40, 0x0 ;  /* 0x000000000000781c */ /* 0x000fda0003f0e808 */
[----:B-1----:R-:W-:Y:S05]  /*1bd0*/  @P0 BRA `(.L_x_1687) ;  /* 0x0000000000040947 */ /* 0x002fea0003800000 */
[----:B------:R-:W-:Y:S01]  /*1be0*/  BPT.TRAP 0x1 ;  /* 0x000000040000795c */ /* 0x000fe20000300000 */
.L_x_1687:
[----:B------:R-:W-:Y:S01]  /*1bf0*/  PLOP3.LUT P1, PT, PT, PT, UP0, 0x40, 0x0 ;  /* 0x000000000000781c */ /* 0x000fe20003f2e808 */
[----:B------:R-:W-:Y:S01]  /*1c00*/  IMAD R16, R2, 0x8, R17 ;  /* 0x0000000802107824 */ /* 0x000fe200078e0211 */
[----:B------:R-:W-:-:S04]  /*1c10*/  SHF.L.U32 R9, R19, 0x1f, RZ ;  /* 0x0000001f13097819 */ /* 0x000fc800000006ff */
[----:B------:R1:W2:Y:S07]  /*1c20*/  SYNCS.PHASECHK.TRANS64.TRYWAIT P0, [R16+URZ+0x31810], R9 ;  /* 0x03181009100075a7 */ /* 0x0002ae000800017f */
[----:B------:R-:W-:Y:S05]  /*1c30*/  @P1 BRA `(.L_x_1688) ;  /* 0x0000000000041947 */ /* 0x000fea0003800000 */
[----:B------:R-:W-:Y:S01]  /*1c40*/  BPT.TRAP 0x1 ;  /* 0x000000040000795c */ /* 0x000fe20000300000 */
.L_x_1688:
        /* <DEDUP_REMOVED lines=11> */
.L_x_1689:
        /* <DEDUP_REMOVED lines=439> */
.L_x_1691:
[----:B------:R-:W-:Y:S01]  /*3870*/  PLOP3.LUT P1, PT, PT, PT, UP0, 0x40, 0x0 ;  /* 0x000000000000781c */ /* 0x000fe20003f2e808 */
[----:B------:R-:W-:-:S05]  /*3880*/  IMAD.U32 R8, RZ, RZ, UR60 ;  /* 0x0000003cff087e24 */ /* 0x000fca000f8e00ff */
[----:B------:R-:W-:-:S04]  /*3890*/  SHF.L.U32 R8, R8, 0x1f, RZ ;  /* 0x0000001f08087819 */ /* 0x000fc800000006ff */
[----:B------:R1:W4:Y:S03]  /*38a0*/  SYNCS.PHASECHK.TRANS64.TRYWAIT P0, [R17+URZ+0x31830], R8 ;  /* 0x03183008110075a7 */ /* 0x000326000800017f */
[----:B------:R-:W-:Y:S05]  /*38b0*/  @P1 BRA `(.L_x_1692) ;  /* 0x0000000000041947 */ /* 0x000fea0003800000 */
[----:B------:R-:W-:Y:S01]  /*38c0*/  BPT.TRAP 0x1 ;  /* 0x000000040000795c */ /* 0x000fe20000300000 */
.L_x_1692:
        /* <DEDUP_REMOVED lines=11> */
.L_x_1693:
        /* <DEDUP_REMOVED lines=456> */
.L_x_1697:
[----:B------:R-:W-:-:S06]  /*5600*/  UISETP.NE.AND UP1, UPT, UR6, 0x1, UPT ;  /* 0x000000010600788c */ /* 0x000fcc000bf25270 */
[----:B------:R-:W-:-:S05]  /*5610*/  PLOP3.LUT P0, PT, PT, PT, UP1, 0x80, 0x0 ;  /* 0x000000000000781c */ /* 0x000fca0003f0f018 */
[----:B------:R-:W-:-:S08]  /*5620*/  @UP1 ULDC UR4, c[0x0][0x754] ;  /* 0x0001d50000041ab9 */ /* 0x000fd00000000800 */
[----:B------:R-:W-:Y:S01]  /*5630*/  @P0 IMAD.HI.U32 R8, R6, UR4, RZ ;  /* 0x0000000406080c27 */ /* 0x000fe2000f8e00ff */
[----:B------:R-:W-:-:S04]  /*5640*/  @UP1 ULDC UR4, c[0x0][0x758] ;  /* 0x0001d60000041ab9 */ /* 0x000fc80000000800 */
[----:B------:R-:W-:-:S07]  /*5650*/  @P0 SHF.R.U32.HI R6, RZ, UR4, R8 ;  /* 0x00000004ff060c19 */ /* 0x000fce0008011608 */
.L_x_1698:
[----:B------:R-:W-:Y:S05]  /*5660*/  BSYNC B1 ;  /* 0x0000000000017941 */ /* 0x000fea0003800000 */
.L_x_1696:
[----:B------:R-:W-:-:S05]  /*5670*/  IMAD R6, R6, UR6, R233 ;  /* 0x0000000606067c24 */ /* 0x000fca000f8e02e9 */
[----:B------:R-:W-:Y:S02]  /*5680*/  VIMNMX R11, R11, R6, !PT ;  /* 0x000000060b0b7248 */ /* 0x000fe40007fe0100 */
[----:B------:R-:W-:-:S07]  /*5690*/  VIADDMNMX R15, R6, UR6, R15, PT ;  /* 0x00000006060f7c46 */ /* 0x000fce000b80010f */
.L_x_1695:
[----:B------:R-:W-:Y:S01]  /*56a0*/  ISETP.GE.AND P0, PT, R236, 0x1, PT ;  /* 0x00000001ec00780c */ /* 0x000fe20003f06270 */
[----:B------:R-:W-:Y:S01]  /*56b0*/  VIADD R10, R10, 0x8 ;  /* 0x000000080a0a7836 */ /* 0x000fe20000000000 */
[C---:B------:R-:W-:Y:S02]  /*56c0*/  ISETP.GE.AND P1, PT, R236.reuse, 0x2, PT ;  /* 0x00000002ec00780c */ /* 0x040fe40003f26270 */
[C---:B------:R-:W-:Y:S02]  /*56d0*/  ISETP.GT.AND P4, PT, R11.reuse, RZ, !P0 ;  /* 0x000000ff0b00720c */ /* 0x040fe40004784270 */
[----:B------:R-:W-:Y:S02]  /*56e0*/  ISETP.GE.AND P2, PT, R236, 0x11, PT ;  /* 0x00000011ec00780c */ /* 0x000fe40003f46270 */
[----:B------:R-:W-:Y:S02]  /*56f0*/  ISETP.GT.AND P5, PT, R11, 0x1, !P1 ;  /* 0x000000010b00780c */ /* 0x000fe40004fa4270 */
[----:B------:R-:W-:-:S02]  /*5700*/  ISETP.LT.OR P4, PT, R15, 0x1, P4 ;  /* 0x000000010f00780c */ /* 0x000fc40002781670 */
[----:B------:R-:W-:Y:S02]  /*5710*/  ISETP.GT.AND P6, PT, R11, 0x10, !P2 ;  /* 0x000000100b00780c */ /* 0x000fe400057c4270 */
[C---:B------:R-:W-:Y:S02]  /*5720*/  ISETP.LT.OR P5, PT, R15.reuse, 0x2, P5 ;  /* 0x000000020f00780c */ /* 0x040fe40002fa1670 */
        /* <DEDUP_REMOVED lines=13> */
[----:B------:R-:W-:Y:S02]  /*5800*/  ISETP.GT.AND P6, PT, R11, 0x21, !P5 ;  /* 0x000000210b00780c */ /* 0x000fe40006fc4270 */
[----:B------:R-:W-:Y:S02]  /*5810*/  VIADDMNMX R20, R10, R9, R232, PT ;  /* 0x000000090a147246 */ /* 0x000fe400038001e8 */
        /* <DEDUP_REMOVED lines=35> */
.L_x_1701:
[----:B------:R-:W-:-:S06]  /*5a50*/  UISETP.NE.AND UP1, UPT, UR6, 0x1, UPT ;  /* 0x000000010600788c */ /* 0x000fcc000bf25270 */
[----:B------:R-:W-:-:S05]  /*5a60*/  PLOP3.LUT P6, PT, PT, PT, UP1, 0x80, 0x0 ;  /* 0x000000000000781c */ /* 0x000fca0003fcf018 */
[----:B------:R-:W-:-:S08]  /*5a70*/  @UP1 ULDC UR4, c[0x0][0x754] ;  /* 0x0001d50000041ab9 */ /* 0x000fd00000000800 */
[----:B------:R-:W-:Y:S01]  /*5a80*/  @P6 IMAD.HI.U32 R7, R10, UR4, RZ ;  /* 0x000000040a076c27 */ /* 0x000fe2000f8e00ff */
[----:B------:R-:W-:Y:S01]  /*5a90*/  PLOP3.LUT P6, PT, PT, PT, UP1, 0x80, 0x0 ;  /* 0x000000000000781c */ /* 0x000fe20003fcf018 */
[----:B------:R-:W-:-:S12]  /*5aa0*/  @UP1 ULDC UR4, c[0x0][0x758] ;  /* 0x0001d60000041ab9 */ /* 0x000fd80000000800 */
[----:B------:R-:W-:-:S07]  /*5ab0*/  @P6 SHF.R.U32.HI R10, RZ, UR4, R7 ;  /* 0x00000004ff0a6c19 */ /* 0x000fce0008011607 */
.L_x_1702:
[----:B------:R-:W-:Y:S05]  /*5ac0*/  BSYNC B1 ;  /* 0x0000000000017941 */ /* 0x000fea0003800000 */
.L_x_1700:
[----:B------:R-:W-:-:S05]  /*5ad0*/  IMAD R10, R10, UR6, R233 ;  /* 0x000000060a0a7c24 */ /* 0x000fca000f8e02e9 */
[----:B------:R-:W-:Y:S02]  /*5ae0*/  VIMNMX R15, R15, R10, !PT ;  /* 0x0000000a0f0f7248 */ /* 0x000fe40007fe0100 */
[----:B------:R-:W-:-:S07]  /*5af0*/  VIADDMNMX R20, R10, UR6, R20, PT ;  /* 0x000000060a147c46 */ /* 0x000fce000b800114 */
.L_x_1699:
[C---:B------:R-:W-:Y:S01]  /*5b00*/  ISETP.GT.AND P3, PT, R15.reuse, 0x11, !P3 ;  /* 0x000000110f00780c */ /* 0x040fe20005f64270 */
[----:B------:R-:W-:Y:S01]  /*5b10*/  IMAD R29, R18, 0x4, R17 ;  /* 0x00000004121d7824 */ /* 0x000fe200078e0211 */
[C---:B------:R-:W-:Y:S01]  /*5b20*/  ISETP.GT.AND P2, PT, R15.reuse, 0x10, !P2 ;  /* 0x000000100f00780c */ /* 0x040fe20005744270 */
[----:B------:R-:W-:Y:S01]  /*5b30*/  ULDC UR4, c[0x0][0x744] ;  /* 0x0001d10000047ab9 */ /* 0x000fe20000000800 */
[----:B------:R-:W-:Y:S01]  /*5b40*/  ISETP.GT.AND P4, PT, R15, 0x20, !P4 ;  /* 0x000000200f00780c */ /* 0x000fe20006784270 */
[--C-:B--2---:R-:W-:Y:S01]  /*5b50*/  FFMA.FTZ R10, R6, UR4, -R13.reuse ;  /* 0x00000004060a7c23 */ /* 0x104fe2000801080d */
[C---:B------:R-:W-:Y:S01]  /*5b60*/  ISETP.LT.OR P3, PT, R20.reuse, 0x12, P3 ;  /* 0x000000121400780c */ /* 0x040fe20001f61670 */
[----:B------:R-:W1:Y:S01]  /*5b70*/  LDS R21, [R29+0x2c300] ;  /* 0x02c300001d157984 */ /* 0x000e620000000800 */
        /* <DEDUP_REMOVED lines=11> */
[----:B------:R-:W-:Y:S01]  /*5c30*/  FFMA.FTZ R14, R14, UR4, -R13 ;  /* 0x000000040e0e7c23 */ /* 0x000fe2000801080d */
[C---:B------:R-:W-:Y:S01]  /*5c40*/  ISETP.GT.AND P3, PT, R15.reuse, 0x31, !P6 ;  /* 0x000000310f00780c */ /* 0x040fe20007764270 */
[--C-:B---3--:R-:W-:Y:S01]  /*5c50*/  FFMA.FTZ R31, R30, UR4, -R5.reuse ;  /* 0x000000041e1f7c23 */ /* 0x108fe20008010805 */
[----:B------:R-:W-:Y:S01]  /*5c60*/  ISETP.GE.AND P2, PT, R236, 0x31, PT ;  /* 0x00000031ec00780c */ /* 0x000fe20003f46270 */
[--C-:B------:R-:W-:Y:S01]  /*5c70*/  FFMA.FTZ R224, R224, UR4, -R5.reuse ;  /* 0x00000004e0e07c23 */ /* 0x100fe20008010805 */
[----:B------:R-:W-:Y:S01]  /*5c80*/  ISETP.GE.AND P4, PT, R236, 0x41, PT ;  /* 0x00000041ec00780c */ /* 0x000fe20003f86270 */
[----:B------:R-:W-:Y:S01]  /*5c90*/  FFMA.FTZ R37, R34, UR4, -R5 ;  /* 0x0000000422257c23 */ /* 0x000fe20008010805 */
[----:B------:R-:W-:Y:S01]  /*5ca0*/  ISETP.GE.AND P6, PT, R236, 0x42, PT ;  /* 0x00000042ec00780c */ /* 0x000fe20003fc6270 */
[--C-:B------:R-:W-:Y:S01]  /*5cb0*/  FFMA.FTZ R40, R40, UR4, -R13.reuse ;  /* 0x0000000428287c23 */ /* 0x100fe2000801080d */
[C---:B------:R-:W-:Y:S01]  /*5cc0*/  ISETP.GT.AND P1, PT, R15.reuse, 0x1, !P1 ;  /* 0x000000010f00780c */ /* 0x040fe20004f24270 */
[--C-:B------:R-:W-:Y:S01]  /*5cd0*/  FFMA.FTZ R11, R12, UR4, -R13.reuse ;  /* 0x000000040c0b7c23 */ /* 0x100fe2000801080d */
        /* <DEDUP_REMOVED lines=27> */
[----:B------:R-:W3:Y:S01]  /*5e90*/  MUFU.EX2 R10, R10 ;  /* 0x0000000a000a7308 */ /* 0x000ee20000000800 */
[----:B------:R-:W-:Y:S01]  /*5ea0*/  FSEL R24, R35, -INF , !P5 ;  /* 0xff80000023187808 */ /* 0x000fe20006800000 */
[--C-:B------:R-:W-:Y:S01]  /*5eb0*/  FFMA.FTZ R27, R20, UR4, -R5.reuse ;  /* 0x00000004141b7c23 */ /* 0x100fe20008010805 */
[----:B------:R-:W-:Y:S01]  /*5ec0*/  FSEL R38, R38, -INF , !P2 ;  /* 0xff80000026267808 */ /* 0x000fe20005000000 */
[----:B------:R4:W5:Y:S01]  /*5ed0*/  LDS R20, [R29+0x2c320] ;  /* 0x02c320001d147984 */ /* 0x0009620000000800 */
        /* <DEDUP_REMOVED lines=8> */
[----:B------:R-:W3:Y:S01]  /*5f60*/  MUFU.EX2 R13, R40 ;  /* 0x00000028000d7308 */ /* 0x000ee20000000800 */
[----:B------:R-:W-:Y:S01]  /*5f70*/  FFMA.FTZ R25, R32, UR4, -R5 ;  /* 0x0000000420197c23 */ /* 0x000fe20008010805 */
[----:B------:R-:W-:Y:S01]  /*5f80*/  VIADD R5, R17, 0x2c500 ;  /* 0x0002c50011057836 */ /* 0x000fe20000000000 */
[----:B------:R-:W-:-:S02]  /*5f90*/  WARPGROUP.DEPBAR.LE gsb0, 0x0 ;  /* 0x00008000000079c5 */ /* 0x000fc40000010000 */
[--C-:B-1----:R-:W-:Y:S01]  /*5fa0*/  FADD.FTZ R44, R44, -R21.reuse ;  /* 0x800000152c2c7221 */ /* 0x102fe20000010000 */
[----:B------:R-:W-:Y:S01]  /*5fb0*/  FADD.FTZ R45, R45, -R21 ;  /* 0x800000152d2d7221 */ /* 0x000fe20000010000 */
[----:B--2---:R-:W-:Y:S01]  /*5fc0*/  SHF.R.U32.HI R23, RZ, 0x4, R5 ;  /* 0x00000004ff177819 */ /* 0x004fe20000011605 */
[----:B------:R-:W-:Y:S01]  /*5fd0*/  MUFU.EX2 R27, R27 ;  /* 0x0000001b001b7308 */ /* 0x000fe20000000800 */
[--C-:B----4-:R-:W-:Y:S01]  /*5fe0*/  FADD.FTZ R29, R48, -R21.reuse ;  /* 0x80000015301d7221 */ /* 0x110fe20000010000 */
        /* <DEDUP_REMOVED lines=9> */
[----:B---3--:R-:W-:Y:S01]  /*6080*/  FMUL.FTZ R45, R10, R45 ;  /* 0x0000002d0a2d7220 */ /* 0x008fe20000410000 */
[----:B------:R-:W-:Y:S01]  /*6090*/  FMUL.FTZ R44, R7, R44 ;  /* 0x0000002c072c7220 */ /* 0x000fe20000410000 */
[----:B------:R-:W-:Y:S01]  /*60a0*/  FMUL.FTZ R220, R13, R220 ;  /* 0x000000dc0ddc7220 */ /* 0x000fe20000410000 */
        /* <DEDUP_REMOVED lines=9> */
[----:B-----5:R-:W-:Y:S01]  /*6140*/  FADD.FTZ R41, R46, -R20 ;  /* 0x800000142e297221 */ /* 0x020fe20000010000 */
[----:B------:R2:W3:Y:S01]  /*6150*/  MUFU.EX2 R23, R37 ;  /* 0x0000002500177308 */ /* 0x0004e20000000800 */
[----:B-1----:R-:W-:Y:S01]  /*6160*/  FADD.FTZ R31, R52, -R21 ;  /* 0x80000015341f7221 */ /* 0x002fe20000010000 */
[----:B------:R-:W-:-:S02]  /*6170*/  VIADD R21, R24, 0x80 ;  /* 0x0000008018157836 */ /* 0x000fc40000000000 */
[--C-:B------:R-:W-:Y:S01]  /*6180*/  FADD.FTZ R42, R47, -R20.reuse ;  /* 0x800000142f2a7221 */ /* 0x100fe20000010000 */
[--C-:B------:R-:W-:Y:S01]  /*6190*/  FADD.FTZ R38, R51, -R20.reuse ;  /* 0x8000001433267221 */ /* 0x100fe20000010000 */
[--C-:B------:R-:W-:Y:S01]  /*61a0*/  FADD.FTZ R54, R54, -R20.reuse ;  /* 0x8000001436367221 */ /* 0x100fe20000010000 */
[--C-:B------:R-:W-:Y:S01]  /*61b0*/  FADD.FTZ R55, R55, -R20.reuse ;  /* 0x8000001437377221 */ /* 0x100fe20000010000 */
[----:B------:R-:W-:Y:S01]  /*61c0*/  R2UR UR4, R21 ;  /* 0x00000000150472ca */ /* 0x000fe200000e0000 */
[C---:B------:R-:W-:Y:S01]  /*61d0*/  VIADD R21, R24.reuse, 0x100 ;  /* 0x0000010018157836 */ /* 0x040fe20000000000 */
[----:B------:R-:W1:Y:S01]  /*61e0*/  MUFU.EX2 R6, R6 ;  /* 0x0000000600067308 */ /* 0x000e620000000800 */
[----:B--2---:R-:W-:Y:S02]  /*61f0*/  VIADD R37, R24, 0x180 ;  /* 0x0000018018257836 */ /* 0x004fe40000000000 */
[--C-:B------:R-:W-:Y:S01]  /*6200*/  FADD.FTZ R218, R218, -R20.reuse ;  /* 0x80000014dada7221 */ /* 0x100fe20000010000 */
[--C-:B------:R-:W-:Y:S01]  /*6210*/  FADD.FTZ R219, R219, -R20.reuse ;  /* 0x80000014dbdb7221 */ /* 0x100fe20000010000 */
[--C-:B------:R-:W-:Y:S01]  /*6220*/  FADD.FTZ R222, R222, -R20.reuse ;  /* 0x80000014dede7221 */ /* 0x100fe20000010000 */
[--C-:B------:R-:W-:Y:S01]  /*6230*/  FADD.FTZ R223, R223, -R20.reuse ;  /* 0x80000014dfdf7221 */ /* 0x100fe20000010000 */
[----:B------:R-:W-:Y:S01]  /*6240*/  R2UR UR6, R37 ;  /* 0x00000000250672ca */ /* 0x000fe200000e0000 */
[----:B------:R-:W-:Y:S01]  /*6250*/  FADD.FTZ R37, R50, -R20 ;  /* 0x8000001432257221 */ /* 0x000fe20000010000 */
[----:B------:R-:W2:Y:S01]  /*6260*/  MUFU.EX2 R9, R9 ;  /* 0x0000000900097308 */ /* 0x000ea20000000800 */
[----:B------:R-:W-:Y:S01]  /*6270*/  R2UR UR5, R21 ;  /* 0x00000000150572ca */ /* 0x000fe200000e0000 */
[----:B---3--:R-:W-:Y:S01]  /*6280*/  FMUL.FTZ R54, R23, R54 ;  /* 0x0000003617367220 */ /* 0x008fe20000410000 */
[----:B------:R-:W-:Y:S01]  /*6290*/  F2FP.BF16.F32.PACK_AB R20, R10, R7 ;  /* 0x000000070a14723e */ /* 0x000fe200000010ff */
[----:B------:R-:W-:Y:S01]  /*62a0*/  FMUL.FTZ R10, R40, R41 ;  /* 0x00000029280a7220 */ /* 0x000fe20000410000 */
[C---:B------:R-:W-:Y:S01]  /*62b0*/  F2FP.BF16.F32.PACK_AB R21, R27.reuse, R40 ;  /* 0x000000281b15723e */ /* 0x040fe200000010ff */
[----:B------:R-:W-:Y:S01]  /*62c0*/  BAR.SYNC.DEFER_BLOCKING 0x9, 0x100 ;  /* 0x0244000000007b1d */ /* 0x000fe20000010000 */
[----:B------:R-:W-:Y:S01]  /*62d0*/  FMUL.FTZ R37, R22, R37 ;  /* 0x0000002516257220 */ /* 0x000fe20000410000 */
[----:B------:R-:W-:Y:S01]  /*62e0*/  FMUL.FTZ R27, R27, R42 ;  /* 0x0000002a1b1b7220 */ /* 0x000fe20000410000 */
[----:B-1----:R-:W-:-:S03]  /*62f0*/  FMUL.FTZ R29, R6, R29 ;  /* 0x0000001d061d7220 */ /* 0x002fc60000410000 */
[----:B------:R-:W1:Y:S01]  /*6300*/  MUFU.EX2 R8, R8 ;  /* 0x0000000800087308 */ /* 0x000e620000000800 */
[----:B------:R-:W-:Y:S01]  /*6310*/  F2FP.BF16.F32.PACK_AB R27, R27, R10 ;  /* 0x0000000a1b1b723e */ /* 0x000fe200000010ff */
[----:B------:R-:W-:Y:S01]  /*6320*/  UMOV UR10, UR4 ;  /* 0x00000004000a7c82 */ /* 0x000fe20008000000 */
[----:B------:R-:W-:Y:S01]  /*6330*/  UMOV UR18, UR6 ;  /* 0x0000000600127c82 */ /* 0x000fe20008000000 */
[----:B------:R-:W-:Y:S01]  /*6340*/  UMOV UR12, UR10 ;  /* 0x0000000a000c7c82 */ /* 0x000fe20008000000 */
[C---:B--2---:R-:W-:Y:S01]  /*6350*/  FMUL.FTZ R32, R9.reuse, R32 ;  /* 0x0000002009207220 */ /* 0x044fe20000410000 */
[----:B------:R-:W-:Y:S01]  /*6360*/  F2FP.BF16.F32.PACK_AB R6, R9, R6 ;  /* 0x000000060906723e */ /* 0x000fe200000010ff */
[----:B------:R-:W-:Y:S01]  /*6370*/  UMOV UR47, 0x40 ;  /* 0x00000040002f7882 */ /* 0x000fe20000000000 */
[----:B------:R-:W2:Y:S01]  /*6380*/  MUFU.EX2 R5, R224 ;  /* 0x000000e000057308 */ /* 0x000ea20000000800 */
[----:B------:R-:W-:Y:S01]  /*6390*/  UMOV UR29, 0x40000040 ;  /* 0x40000040001d7882 */ /* 0x000fe20000000000 */
[----:B------:R-:W-:Y:S01]  /*63a0*/  F2FP.BF16.F32.PACK_AB R32, R32, R29 ;  /* 0x0000001d2020723e */ /* 0x000fe200000010ff */
[----:B------:R-:W-:Y:S01]  /*63b0*/  UMOV UR31, 0x40 ;  /* 0x00000040001f7882 */ /* 0x000fe20000000000 */
[----:B------:R-:W-:Y:S01]  /*63c0*/  UMOV UR41, UR29 ;  /* 0x0000001d00297c82 */ /* 0x000fe20008000000 */
[----:B------:R-:W-:Y:S01]  /*63d0*/  UMOV UR43, 0x40 ;  /* 0x00000040002b7882 */ /* 0x000fe20000000000 */
[----:B------:R-:W-:Y:S01]  /*63e0*/  UMOV UR37, UR29 ;  /* 0x0000001d00257c82 */ /* 0x000fe20008000000 */
[----:B------:R-:W-:Y:S01]  /*63f0*/  UMOV UR39, 0x40 ;  /* 0x0000004000277882 */ /* 0x000fe20000000000 */
[----:B------:R-:W3:Y:S01]  /*6400*/  MUFU.EX2 R11, R11 ;  /* 0x0000000b000b7308 */ /* 0x000ee20000000800 */
[----:B-1----:R-:W-:Y:S01]  /*6410*/  FMUL.FTZ R31, R8, R31 ;  /* 0x0000001f081f7220 */ /* 0x002fe20000410000 */
[----:B------:R-:W-:Y:S01]  /*6420*/  STSM.16.M88.2 [R0+0x2c500], R20 ;  /* 0x02c5001400007844 */ /* 0x000fe20000000100 */
[----:B------:R-:W-:Y:S01]  /*6430*/  UMOV UR33, UR29 ;  /* 0x0000001d00217c82 */ /* 0x000fe20008000000 */
[----:B------:R-:W-:Y:S01]  /*6440*/  UMOV UR35, 0x40 ;  /* 0x0000004000237882 */ /* 0x000fe20000000000 */
[----:B------:R-:W-:Y:S01]  /*6450*/  UMOV UR25, UR29 ;  /* 0x0000001d00197c82 */ /* 0x000fe20008000000 */
[----:B------:R-:W-:Y:S01]  /*6460*/  UMOV UR27, 0x40 ;  /* 0x00000040001b7882 */ /* 0x000fe20000000000 */
[----:B------:R-:W-:Y:S01]  /*6470*/  UMOV UR23, 0x40 ;  /* 0x0000004000177882 */ /* 0x000fe20000000000 */
[----:B------:R-:W1:Y:S01]  /*6480*/  MUFU.EX2 R12, R12 ;  /* 0x0000000c000c7308 */ /* 0x000e620000000800 */
[----:B--2---:R-:W-:Y:S01]  /*6490*/  F2FP.BF16.F32.PACK_AB R7, R5, R22 ;  /* 0x000000160507723e */ /* 0x004fe200000010ff */
[----:B------:R-:W-:-:S02]  /*64a0*/  IMAD R22, R4, 0x2000, R17 ;  /* 0x0000200004167824 */ /* 0x000fc400078e0211 */
[----:B------:R-:W-:Y:S01]  /*64b0*/  FMUL.FTZ R38, R5, R38 ;  /* 0x0000002605267220 */ /* 0x000fe20000410000 */
[----:B------:R-:W-:Y:S01]  /*64c0*/  UMOV UR15, 0x40 ;  /* 0x00000040000f7882 */ /* 0x000fe20000000000 */
[----:B------:R2:W-:Y:S01]  /*64d0*/  STSM.16.M88.2 [R0+0x2cd00], R6 ;  /* 0x02cd000600007844 */ /* 0x0005e20000000100 */
[----:B------:R-:W-:Y:S01]  /*64e0*/  VIADD R5, R22, 0x24100 ;  /* 0x0002410016057836 */ /* 0x000fe20000000000 */
[----:B------:R-:W4:Y:S01]  /*64f0*/  MUFU.EX2 R30, R30 ;  /* 0x0000001e001e7308 */ /* 0x000f220000000800 */
[C---:B---3--:R-:W-:Y:S01]  /*6500*/  F2FP.BF16.F32.PACK_AB R8, R11.reuse, R8 ;  /* 0x000000080b08723e */ /* 0x048fe200000010ff */
[----:B------:R-:W-:Y:S02]  /*6510*/  FMUL.FTZ R34, R11, R34 ;  /* 0x000000220b227220 */ /* 0x000fe40000410000 */
[----:B------:R-:W-:-:S03]  /*6520*/  SHF.R.U32.HI R5, RZ, 0x4, R5 ;  /* 0x00000004ff057819 */ /* 0x000fc60000011605 */
[----:B------:R-:W-:Y:S01]  /*6530*/  F2FP.BF16.F32.PACK_AB R34, R34, R31 ;  /* 0x0000001f2222723e */ /* 0x000fe200000010ff */
[----:B------:R-:W3:Y:S01]  /*6540*/  MUFU.EX2 R35, R35 ;  /* 0x0000002300237308 */ /* 0x000ee20000000800 */
[----:B-1----:R-:W-:Y:S01]  /*6550*/  FMUL.FTZ R33, R12, R33 ;  /* 0x000000210c217220 */ /* 0x002fe20000410000 */
[----:B------:R-:W-:Y:S01]  /*6560*/  F2FP.BF16.F32.PACK_AB R12, R15, R12 ;  /* 0x0000000c0f0c723e */ /* 0x000fe200000010ff */
[----:B--2---:R-:W-:-:S03]  /*6570*/  VIADD R6, R24, 0x10 ;  /* 0x0000001018067836 */ /* 0x004fc60000000000 */
[----:B------:R-:W-:Y:S02]  /*6580*/  F2FP.BF16.F32.PACK_AB R20, R36, R33 ;  /* 0x000000212414723e */ /* 0x000fe400000010ff */
[----:B------:R-:W1:Y:S01]  /*6590*/  MUFU.EX2 R28, R28 ;  /* 0x0000001c001c7308 */ /* 0x000e620000000800 */
[C---:B----4-:R-:W-:Y:S01]  /*65a0*/  F2FP.BF16.F32.PACK_AB R9, R30.reuse, R23 ;  /* 0x000000171e09723e */ /* 0x050fe200000010ff */
[----:B------:R-:W-:Y:S01]  /*65b0*/  FMUL.FTZ R55, R30, R55 ;  /* 0x000000371e377220 */ /* 0x000fe20000410000 */
[----:B------:R-:W-:Y:S01]  /*65c0*/  LOP3.LUT R23, R5, 0x3fff, RZ, 0xc0, !PT ;  /* 0x00003fff05177812 */ /* 0x000fe200078ec0ff */
[----:B------:R-:W-:Y:S01]  /*65d0*/  VIADD R5, R24, 0x200 ;  /* 0x0000020018057836 */ /* 0x000fe20000000000 */
[----:B------:R-:W-:Y:S01]  /*65e0*/  F2FP.BF16.F32.PACK_AB R33, R38, R37 ;  /* 0x000000252621723e */ /* 0x000fe200000010ff */
[----:B------:R2:W-:Y:S01]  /*65f0*/  STSM.16.M88.2 [R0+0x2d500], R8 ;  /* 0x02d5000800007844 */ /* 0x0005e20000000100 */
[----:B------:R-:W-:Y:S01]  /*6600*/  R2UR UR56, R23 ;  /* 0x00000000173872ca */ /* 0x000fe200000e0000 */
[----:B------:R4:W5:Y:S01]  /*6610*/  MUFU.EX2 R39, R26 ;  /* 0x0000001a00277308 */ /* 0x0009620000000800 */
[----:B---3--:R-:W-:Y:S01]  /*6620*/  FMUL.FTZ R21, R35, R218 ;  /* 0x000000da23157220 */ /* 0x008fe20000410000 */
[----:B------:R-:W-:Y:S01]  /*6630*/  R2UR UR7, R5 ;  /* 0x00000000050772ca */ /* 0x000fe200000e0000 */
[----:B------:R-:W-:Y:S01]  /*6640*/  VIADD R5, R23, 0x80 ;  /* 0x0000008017057836 */ /* 0x000fe20000000000 */
[----:B------:R-:W-:Y:S01]  /*6650*/  R2UR UR50, R6 ;  /* 0x00000000063272ca */ /* 0x000fe200000e0000 */
[----:B------:R-:W-:-:S03]  /*6660*/  VIADD R6, R24, 0x110 ;  /* 0x0000011018067836 */ /* 0x000fc60000000000 */
[----:B------:R-:W3:Y:S01]  /*6670*/  MUFU.EX2 R40, R25 ;  /* 0x0000001900287308 */ /* 0x000ee20000000800 */
[C---:B-1----:R-:W-:Y:S01]  /*6680*/  F2FP.BF16.F32.PACK_AB R13, R28.reuse, R35 ;  /* 0x000000231c0d723e */ /* 0x042fe200000010ff */
[----:B------:R-:W-:Y:S01]  /*6690*/  FMUL.FTZ R30, R28, R219 ;  /* 0x000000db1c1e7220 */ /* 0x000fe20000410000 */
[----:B----4-:R-:W-:Y:S01]  /*66a0*/  F2FP.BF16.F32.PACK_AB R26, R45, R44 ;  /* 0x0000002c2d1a723e */ /* 0x010fe200000010ff */
[----:B------:R-:W-:Y:S01]  /*66b0*/  UMOV UR8, UR56 ;  /* 0x0000003800087c82 */ /* 0x000fe20008000000 */
[----:B------:R-:W-:Y:S01]  /*66c0*/  F2FP.BF16.F32.PACK_AB R35, R55, R54 ;  /* 0x000000363723723e */ /* 0x000fe200000010ff */
[----:B------:R-:W-:Y:S01]  /*66d0*/  STSM.16.M88.2 [R0+0x2dd00], R12 ;  /* 0x02dd000c00007844 */ /* 0x000fe20000000100 */
[----:B------:R-:W-:Y:S01]  /*66e0*/  F2FP.BF16.F32.PACK_AB R21, R30, R21 ;  /* 0x000000151e15723e */ /* 0x000fe200000010ff */
[----:B------:R-:W-:Y:S01]  /*66f0*/  UMOV UR16, UR56 ;  /* 0x0000003800107c82 */ /* 0x000fe20008000000 */
[----:B-----5:R-:W-:Y:S01]  /*6700*/  FMUL.FTZ R222, R39, R222 ;  /* 0x000000de27de7220 */ /* 0x020fe20000410000 */
[----:B------:R-:W-:Y:S01]  /*6710*/  R2UR UR48, R5 ;  /* 0x00000000053072ca */ /* 0x000fe200000e0000 */
[----:B------:R-:W-:Y:S01]  /*6720*/  VIADD R5, R24, 0x90 ;  /* 0x0000009018057836 */ /* 0x000fe20000000000 */
[----:B--2---:R-:W-:-:S02]  /*6730*/  MOV R8, UR58 ;  /* 0x0000003a00087c02 */ /* 0x004fc40008000f00 */
[----:B------:R-:W-:Y:S02]  /*6740*/  MOV R9, UR59 ;  /* 0x0000003b00097c02 */ /* 0x000fe40008000f00 */
[----:B------:R-:W-:Y:S01]  /*6750*/  R2UR UR4, R5 ;  /* 0x00000000050472ca */ /* 0x000fe200000e0000 */
[C---:B---3--:R-:W-:Y:S01]  /*6760*/  FMUL.FTZ R223, R40.reuse, R223 ;  /* 0x000000df28df7220 */ /* 0x048fe20000410000 */
        /* <DEDUP_REMOVED lines=8> */
[----:B--2---:R-:W2:Y:S01]  /*67f0*/  FENCE.VIEW.ASYNC.S ;  /* 0x00000000000073c6 */ /* 0x004ea20000000000 */
[----:B------:R-:W-:Y:S01]  /*6800*/  UMOV UR44, UR48 ;  /* 0x00000030002c7c82 */ /* 0x000fe20008000000 */
[----:B------:R-:W-:Y:S01]  /*6810*/  R2UR UR46, R5 ;  /* 0x00000000052e72ca */ /* 0x000fe200000e0000 */
[----:B------:R-:W-:-:S02]  /*6820*/  VIADD R5, R23, 0x100 ;  /* 0x0000010017057836 */ /* 0x000fc40000000000 */
[----:B-1----:R-:W-:-:S03]  /*6830*/  VIADD R14, R23, 0x180 ;  /* 0x00000180170e7836 */ /* 0x002fc60000000000 */
        /* <DEDUP_REMOVED lines=8> */
[----:B--2---:R-:W-:Y:S03]  /*68c0*/  BAR.SYNC.DEFER_BLOCKING 0x9, 0x100 ;  /* 0x0244000000007b1d */ /* 0x004fe60000010000 */
        /* <DEDUP_REMOVED lines=90> */
[----:B--2---:R-:W-:Y:S01]  /*6e70*/  MOV R220, UR58 ;  /* 0x0000003a00dc7c02 */ /* 0x004fe20008000f00 */
        /* <DEDUP_REMOVED lines=330> */
.L_x_1703:
        /* <DEDUP_REMOVED lines=113> */
.L_x_1704:
        /* <DEDUP_REMOVED lines=94> */
.L_x_1684:
        /* <DEDUP_REMOVED lines=103> */
.L_x_1708:
[----:B------:R-:W-:Y:S01]  /*9680*/  @P0 ELECT P1, URZ, PT ;  /* 0x00000000003f082f */ /* 0x000fe20003820000 */
[----:B------:R1:W-:-:S12]  /*9690*/  UBLKRED.G.S.ADD.F32.RN [UR6], [UR4], UR5, desc[UR8] ;  /* 0x00000806040073bb */ /* 0x0003d800080a1405 */
[----:B------:R-:W-:Y:S02]  /*96a0*/  @P1 PLOP3.LUT P0, PT, P1, PT, PT, 0x8, 0x0 ;  /* 0x000000000000181c */ /* 0x000fe40000f0e170 */
[----:B------:R-:W-:-:S11]  /*96b0*/  PLOP3.LUT P1, PT, PT, PT, PT, 0x8, 0x0 ;  /* 0x000000000000781c */ /* 0x000fd60003f2e170 */
[----:B-1----:R-:W-:Y:S05]  /*96c0*/  @P0 BRA.U.ANY `(.L_x_1708) ;  /* 0xfffffffd00ec0947 */ /* 0x002fea000393ffff */
[----:B------:R0:W-:Y:S01]  /*96d0*/  UTMACMDFLUSH ;  /* 0x00000000000079b7 */ /* 0x0001e20000000000 */
[----:B------:R-:W-:-:S04]  /*96e0*/  DEPBAR.LE SB0, 0x0 ;  /* 0x000080000000791a */ /* 0x000fc80000000000 */
.L_x_1707:
[----:B------:R-:W-:Y:S05]  /*96f0*/  BSYNC B1 ;  /* 0x0000000000017941 */ /* 0x000fea0003800000 */
.L_x_1706:
        /* <DEDUP_REMOVED lines=32> */
.L_x_1709:
        /* <DEDUP_REMOVED lines=8> */
.L_x_1674:
        /* <DEDUP_REMOVED lines=21> */
.L_x_1710:
        /* <DEDUP_REMOVED lines=15> */
.L_x_1712:
[----:B------:R-:W-:-:S05]  /*9bc0*/  ULDC UR5, c[0x0][0x8c4] ;  /* 0x0002310000057ab9 */ /* 0x000fca0000000800 */
.L_x_1711:
        /* <DEDUP_REMOVED lines=62> */
.L_x_1714:
        /* <DEDUP_REMOVED lines=14> */
.L_x_1715:
        /* <DEDUP_REMOVED lines=9> */
.L_x_1716:
        /* <DEDUP_REMOVED lines=22> */
.L_x_1717:
        /* <DEDUP_REMOVED lines=32> */
.L_x_1733:
        /* <DEDUP_REMOVED lines=8> */
.L_x_1719:
        /* <DEDUP_REMOVED lines=153> */
.L_x_1725:
[----:B------:R-:W-:-:S04]  /*ae90*/  SHF.L.U32 R5, R13, 0x1f, RZ ;  /* 0x0000001f0d057819 */ /* 0x000fc800000006ff */
[----:B------:R-:W1:Y:S02]  /*aea0*/  SYNCS.PHASECHK.TRANS64.TRYWAIT P1, [R6+URZ+0x31838], R5 ;  /* 0x03183805060075a7 */ /* 0x000e64000802017f */
[----:B-1----:R-:W-:Y:S05]  /*aeb0*/  @!P1 BRA `(.L_x_1721) ;  /* 0x0000000c00d89947 */ /* 0x002fea0003800000 */
.L_x_1734:
[----:B------:R-:W-:Y:S05]  /*aec0*/  @P0 BRA `(.L_x_1722) ;  /* 0x0000000000140947 */ /* 0x000fea0003800000 */
[----:B------:R-:W-:Y:S01]  /*aed0*/  ISETP.NE.AND P1, PT, R16, RZ, PT ;  /* 0x000000ff1000720c */ /* 0x000fe20003f25270 */
[----:B-1----:R-:W-:-:S04]  /*aee0*/  IMAD.MOV.U32 R5, RZ, RZ, 0x8100 ;  /* 0x00008100ff057424 */ /* 0x002fc800078e00ff */
[----:B------:R2:W-:Y:S08]  /*aef0*/  SYNCS.ARRIVE.TRANS64 RZ, [R6+URZ+0x31830], R5 ;  /* 0x0318300506ff79a7 */ /* 0x0005f0000800003f */
[----:B------:R-:W-:Y:S05]  /*af00*/  @!P1 BRA `(.L_x_1722) ;  /* 0x0000000000049947 */ /* 0x000fea0003800000 */
[----:B------:R-:W-:Y:S01]  /*af10*/  BPT.TRAP 0x1 ;  /* 0x000000040000795c */ /* 0x000fe20000300000 */
.L_x_1722:
        /* <DEDUP_REMOVED lines=47> */
.L_x_1736:
[----:B------:R-:W-:Y:S01]  /*b210*/  LOP3.LUT R13, R13, 0x1, RZ, 0x3c, !PT ;  /* 0x000000010d0d7812 */ /* 0x000fe200078e3cff */
[----:B------:R-:W-:Y:S06]  /*b220*/  @P2 BRA `(.L_x_1724) ;  /* 0x0000000000142947 */ /* 0x000fec0003800000 */
[----:B------:R-:W-:Y:S01]  /*b230*/  ISETP.NE.AND P1, PT, R16, RZ, PT ;  /* 0x000000ff1000720c */ /* 0x000fe20003f25270 */
[----:B-1----:R-:W-:-:S04]  /*b240*/  IMAD.MOV.U32 R2, RZ, RZ, 0x8100 ;  /* 0x00008100ff027424 */ /* 0x002fc800078e00ff */
[----:B------:R2:W-:Y:S08]  /*b250*/  SYNCS.ARRIVE.TRANS64 RZ, [R20+URZ+0x31810], R2 ;  /* 0x0318100214ff79a7 */ /* 0x0005f0000800003f */
[----:B------:R-:W-:Y:S05]  /*b260*/  @!P1 BRA `(.L_x_1724) ;  /* 0x0000000000049947 */ /* 0x000fea0003800000 */
[----:B------:R-:W-:Y:S01]  /*b270*/  BPT.TRAP 0x1 ;  /* 0x000000040000795c */ /* 0x000fe20000300000 */
.L_x_1724:
        /* <DEDUP_REMOVED lines=53> */
.L_x_1720:
        /* <DEDUP_REMOVED lines=17> */
.L_x_1737:
[----:B------:R-:W-:Y:S01]  /*b6e0*/  IMAD.IADD R8, R9, 0x1, R3 ;  /* 0x0000000109087824 */ /* 0x000fe200078e0203 */
[----:B------:R-:W-:Y:S06]  /*b6f0*/  @P0 BRA `(.L_x_1727) ;  /* 0x0000000000140947 */ /* 0x000fec0003800000 */
[----:B------:R-:W-:Y:S01]  /*b700*/  LOP3.LUT P0, RZ, R18, 0x1f, RZ, 0xc0, !PT ;  /* 0x0000001f12ff7812 */ /* 0x000fe2000780c0ff */
[----:B------:R-:W-:-:S04]  /*b710*/  IMAD.MOV.U32 R9, RZ, RZ, 0x8100 ;  /* 0x00008100ff097424 */ /* 0x000fc800078e00ff */
[----:B------:R2:W-:Y:S08]  /*b720*/  SYNCS.ARRIVE.TRANS64 RZ, [R6+URZ+0x31830], R9 ;  /* 0x0318300906ff79a7 */ /* 0x0005f0000800003f */
[----:B------:R-:W-:Y:S05]  /*b730*/  @!P0 BRA `(.L_x_1727) ;  /* 0x0000000000048947 */ /* 0x000fea0003800000 */
[----:B------:R-:W-:Y:S01]  /*b740*/  BPT.TRAP 0x1 ;  /* 0x000000040000795c */ /* 0x000fe20000300000 */
.L_x_1727:
        /* <DEDUP_REMOVED lines=53> */
.L_x_1713:
[----:B------:R-:W-:Y:S05]  /*baa0*/  WARPSYNC.ALL ;  /* 0x0000000000007948 */ /* 0x000fea0003800000 */
[----:B------:R-:W-:-:S13]  /*bab0*/  ELECT P0, URZ, PT ;  /* 0x00000000003f782f */ /* 0x000fda0003800000 */
[----:B------:R-:W-:Y:S05]  /*bac0*/  @!P0 BRA `(.L_x_1679) ;  /* 0x00000000007c8947 */ /* 0x000fea0003800000 */
[----:B------:R-:W4:Y:S02]  /*bad0*/  LDL R0, [R1+0x4] ;  /* 0x0000040001007983 */ /* 0x000f240000100800 */
[----:B----4-:R-:W-:-:S13]  /*bae0*/  R2UR UR4, R0 ;  /* 0x00000000000472ca */ /* 0x010fda00000e0000 */
[----:B------:R-:W-:-:S06]  /*baf0*/  ULOP3.LUT UR4, UR4, 0x2, URZ, 0xfc, !UPT ;  /* 0x0000000204047892 */ /* 0x000fcc000f8efc3f */
[----:B------:R-:W-:-:S05]  /*bb00*/  IMAD.U32 R0, RZ, RZ, UR4 ;  /* 0x00000004ff007e24 */ /* 0x000fca000f8e00ff */
[----:B------:R-:W-:-:S13]  /*bb10*/  ISETP.NE.AND P1, PT, R0, 0x3, PT ;  /* 0x000000030000780c */ /* 0x000fda0003f25270 */
[----:B------:R-:W-:Y:S05]  /*bb20*/  @!P1 BRA `(.L_x_1728) ;  /* 0x0000000000049947 */ /* 0x000fea0003800000 */
[----:B---3--:R-:W-:Y:S01]  /*bb30*/  BPT.TRAP 0x1 ;  /* 0x000000040000795c */ /* 0x008fe20000300000 */
.L_x_1728:
        /* <DEDUP_REMOVED lines=8> */
.L_x_1738:
        /* <DEDUP_REMOVED lines=9> */
.L_x_1739:
[----:B------:R-:W-:Y:S05]  /*bc50*/  @!P1 BRA `(.L_x_1731) ;  /* 0x0000000000049947 */ /* 0x000fea0003800000 */
[----:B---3--:R-:W-:Y:S01]  /*bc60*/  BPT.TRAP 0x1 ;  /* 0x000000040000795c */ /* 0x008fe20000300000 */
.L_x_1731:
[----:B------:R-:W-:-:S07]  /*bc70*/  SHF.L.U32 R13, R13, 0x1f, RZ ;  /* 0x0000001f0d0d7819 */ /* 0x000fce00000006ff */
.L_x_1732:
[----:B------:R1:W1:Y:S02]  /*bc80*/  SYNCS.PHASECHK.TRANS64.TRYWAIT P0, [R2+URZ+0x31838], R13 ;  /* 0x0318380d020075a7 */ /* 0x000264000800017f */
[----:B-1----:R-:W-:Y:S05]  /*bc90*/  @!P0 NANOSLEEP.SYNCS 0x989680 ;  /* 0x009896800000895d */ /* 0x002fea0003900000 */
[----:B------:R-:W1:Y:S02]  /*bca0*/  @!P0 SYNCS.PHASECHK.TRANS64 P0, [R2+URZ+0x31838], R13 ;  /* 0x0318380d020085a7 */ /* 0x000e64000800007f */
[----:B-1----:R-:W-:Y:S05]  /*bcb0*/  @!P0 BRA `(.L_x_1732) ;  /* 0xfffffffc00f08947 */ /* 0x002fea000383ffff */
.L_x_1679:
[----:B---3--:R-:W-:Y:S05]  /*bcc0*/  BSYNC B0 ;  /* 0x0000000000007941 */ /* 0x008fea0003800000 */
.L_x_1673:
[----:B------:R-:W-:Y:S05]  /*bcd0*/  EXIT ;  /* 0x000000000000794d */ /* 0x000fea0003800000 */
.L_x_1686:
[----:B-1----:R1:W2:Y:S02]  /*bce0*/  SYNCS.PHASECHK.TRANS64.TRYWAIT P0, [R17+URZ+0x31800], R12 ;  /* 0x0318000c110075a7 */ /* 0x0022a4000800017f */
[----:B--2---:R-:W-:Y:S05]  /*bcf0*/  @!P0 NANOSLEEP.SYNCS 0x989680 ;  /* 0x009896800000895d */ /* 0x004fea0003900000 */
[----:B------:R-:W2:Y:S02]  /*bd00*/  @!P0 SYNCS.PHASECHK.TRANS64 P0, [R17+URZ+0x31800], R12 ;  /* 0x0318000c110085a7 */ /* 0x000ea4000800007f */
[----:B--2---:R-:W-:Y:S05]  /*bd10*/  @!P0 BRA `(.L_x_1686) ;  /* 0xfffffffc00f08947 */ /* 0x004fea000383ffff */
[----:B------:R-:W-:Y:S05]  /*bd20*/  BRA `(.L_x_1685) ;  /* 0xffffff54004c7947 */ /* 0x000fea000383ffff */
.L_x_1690:
[----:B--2---:R2:W3:Y:S02]  /*bd30*/  SYNCS.PHASECHK.TRANS64.TRYWAIT P0, [R16+URZ+0x31810], R9 ;  /* 0x03181009100075a7 */ /* 0x0044e4000800017f */
[----:B---3--:R-:W-:Y:S05]  /*bd40*/  @!P0 NANOSLEEP.SYNCS 0x989680 ;  /* 0x009896800000895d */ /* 0x008fea0003900000 */
[----:B------:R-:W3:Y:S02]  /*bd50*/  @!P0 SYNCS.PHASECHK.TRANS64 P0, [R16+URZ+0x31810], R9 ;  /* 0x03181009100085a7 */ /* 0x000ee4000800007f */
[----:B---3--:R-:W-:Y:S05]  /*bd60*/  @!P0 BRA `(.L_x_1690) ;  /* 0xfffffffc00f08947 */ /* 0x008fea000383ffff */
[----:B------:R-:W-:Y:S05]  /*bd70*/  BRA `(.L_x_1689) ;  /* 0xffffff5c00e07947 */ /* 0x000fea000383ffff */
.L_x_1694:
[----:B----4-:R4:W1:Y:S02]  /*bd80*/  SYNCS.PHASECHK.TRANS64.TRYWAIT P0, [R17+URZ+0x31830], R8 ;  /* 0x03183008110075a7 */ /* 0x010864000800017f */
[----:B-1----:R-:W-:Y:S05]  /*bd90*/  @!P0 NANOSLEEP.SYNCS 0x989680 ;  /* 0x009896800000895d */ /* 0x002fea0003900000 */
[----:B------:R-:W1:Y:S02]  /*bda0*/  @!P0 SYNCS.PHASECHK.TRANS64 P0, [R17+URZ+0x31830], R8 ;  /* 0x03183008110085a7 */ /* 0x000e64000800007f */
[----:B-1----:R-:W-:Y:S05]  /*bdb0*/  @!P0 BRA `(.L_x_1694) ;  /* 0xfffffffc00f08947 */ /* 0x002fea000383ffff */
[----:B------:R-:W-:Y:S05]  /*bdc0*/  BRA `(.L_x_1693) ;  /* 0xffffff7800ec7947 */ /* 0x000fea000383ffff */
.L_x_1718:
[----:B-1----:R1:W2:Y:S02]  /*bdd0*/  SYNCS.PHASECHK.TRANS64.TRYWAIT P1, [R6+URZ+0x31820], R3 ;  /* 0x03182003060075a7 */ /* 0x0022a4000802017f */
[----:B--2---:R-:W-:Y:S05]  /*bde0*/  @!P1 NANOSLEEP.SYNCS 0x989680 ;  /* 0x009896800000995d */ /* 0x004fea0003900000 */
[----:B------:R-:W2:Y:S02]  /*bdf0*/  @!P1 SYNCS.PHASECHK.TRANS64 P1, [R6+URZ+0x31820], R3 ;  /* 0x03182003060095a7 */ /* 0x000ea4000802007f */
[----:B--2---:R-:W-:Y:S05]  /*be00*/  @!P1 BRA `(.L_x_1718) ;  /* 0xfffffffc00f09947 */ /* 0x004fea000383ffff */
[----:B------:R-:W-:Y:S05]  /*be10*/  BRA `(.L_x_1733) ;  /* 0xffffffe400987947 */ /* 0x000fea000383ffff */
.L_x_1721:
[----:B-1----:R1:W2:Y:S02]  /*be20*/  SYNCS.PHASECHK.TRANS64.TRYWAIT P1, [R6+URZ+0x31838], R5 ;  /* 0x03183805060075a7 */ /* 0x0022a4000802017f */
[----:B--2---:R-:W-:Y:S05]  /*be30*/  @!P1 NANOSLEEP.SYNCS 0x989680 ;  /* 0x009896800000995d */ /* 0x004fea0003900000 */
[----:B------:R-:W2:Y:S02]  /*be40*/  @!P1 SYNCS.PHASECHK.TRANS64 P1, [R6+URZ+0x31838], R5 ;  /* 0x03183805060095a7 */ /* 0x000ea4000802007f */
[----:B--2---:R-:W-:Y:S05]  /*be50*/  @!P1 BRA `(.L_x_1721) ;  /* 0xfffffffc00f09947 */ /* 0x004fea000383ffff */
[----:B------:R-:W-:Y:S05]  /*be60*/  BRA `(.L_x_1734) ;  /* 0xfffffff000147947 */ /* 0x000fea000383ffff */
.L_x_1723:
[----:B------:R-:W-:-:S07]  /*be70*/  SHF.L.U32 R2, R4, 0x1f, RZ ;  /* 0x0000001f04027819 */ /* 0x000fce00000006ff */
.L_x_1735:
[----:B-1----:R1:W2:Y:S02]  /*be80*/  SYNCS.PHASECHK.TRANS64.TRYWAIT P1, [R20+URZ+0x31820], R2 ;  /* 0x03182002140075a7 */ /* 0x0022a4000802017f */
[----:B--2---:R-:W-:Y:S05]  /*be90*/  @!P1 NANOSLEEP.SYNCS 0x989680 ;  /* 0x009896800000995d */ /* 0x004fea0003900000 */
[----:B------:R-:W2:Y:S02]  /*bea0*/  @!P1 SYNCS.PHASECHK.TRANS64 P1, [R20+URZ+0x31820], R2 ;  /* 0x03182002140095a7 */ /* 0x000ea4000802007f */
[----:B--2---:R-:W-:Y:S05]  /*beb0*/  @!P1 BRA `(.L_x_1735) ;  /* 0xfffffffc00f09947 */ /* 0x004fea000383ffff */
[----:B------:R-:W-:Y:S05]  /*bec0*/  BRA `(.L_x_1736) ;  /* 0xfffffff000d07947 */ /* 0x000fea000383ffff */
.L_x_1726:
[----:B-1----:R1:W2:Y:S02]  /*bed0*/  SYNCS.PHASECHK.TRANS64.TRYWAIT P1, [R6+URZ+0x31838], R16 ;  /* 0x03183810060075a7 */ /* 0x0022a4000802017f */
[----:B--2---:R-:W-:Y:S05]  /*bee0*/  @!P1 NANOSLEEP.SYNCS 0x989680 ;  /* 0x009896800000995d */ /* 0x004fea0003900000 */
[----:B------:R-:W2:Y:S02]  /*bef0*/  @!P1 SYNCS.PHASECHK.TRANS64 P1, [R6+URZ+0x31838], R16 ;  /* 0x03183810060095a7 */ /* 0x000ea4000802007f */
[----:B--2---:R-:W-:Y:S05]  /*bf00*/  @!P1 BRA `(.L_x_1726) ;  /* 0xfffffffc00f09947 */ /* 0x004fea000383ffff */
[----:B------:R-:W-:Y:S05]  /*bf10*/  BRA `(.L_x_1737) ;  /* 0xfffffff400f07947 */ /* 0x000fea000383ffff */
.L_x_1729:
[----:B----4-:R4:W1:Y:S02]  /*bf20*/  SYNCS.PHASECHK.TRANS64.TRYWAIT P0, [R5+URZ], R0 ;  /* 0x00000000050075a7 */ /* 0x010864000800017f */
[----:B-1----:R-:W-:Y:S05]  /*bf30*/  @!P0 NANOSLEEP.SYNCS 0x989680 ;  /* 0x009896800000895d */ /* 0x002fea0003900000 */
[----:B------:R-:W1:Y:S02]  /*bf40*/  @!P0 SYNCS.PHASECHK.TRANS64 P0, [R5+URZ], R0 ;  /* 0x00000000050085a7 */ /* 0x000e64000800007f */
[----:B-1----:R-:W-:Y:S05]  /*bf50*/  @!P0 BRA `(.L_x_1729) ;  /* 0xfffffffc00f08947 */ /* 0x002fea000383ffff */
[----:B------:R-:W-:Y:S05]  /*bf60*/  BRA `(.L_x_1738) ;  /* 0xfffffffc00147947 */ /* 0x000fea000383ffff */
.L_x_1730:
[----:B----4-:R4:W1:Y:S02]  /*bf70*/  SYNCS.PHASECHK.TRANS64.TRYWAIT P0, [R3+URZ], R0 ;  /* 0x00000000030075a7 */ /* 0x010864000800017f */
[----:B-1----:R-:W-:Y:S05]  /*bf80*/  @!P0 NANOSLEEP.SYNCS 0x989680 ;  /* 0x009896800000895d */ /* 0x002fea0003900000 */
[----:B------:R-:W1:Y:S02]  /*bf90*/  @!P0 SYNCS.PHASECHK.TRANS64 P0, [R3+URZ], R0 ;  /* 0x00000000030085a7 */ /* 0x000e64000800007f */
[----:B-1----:R-:W-:Y:S05]  /*bfa0*/  @!P0 BRA `(.L_x_1730) ;  /* 0xfffffffc00f08947 */ /* 0x002fea000383ffff */
[----:B------:R-:W-:Y:S05]  /*bfb0*/  BRA `(.L_x_1739) ;  /* 0xfffffffc00247947 */ /* 0x000fea000383ffff */
.L_x_1740:
        /* <DEDUP_REMOVED lines=12> */
.L_x_2216:


//--------------------- .text._ZN7cutlass13device_kernelIN5flash11enable_sm90INS1_16FlashAttnBwdSm90INS1_25CollectiveMainloopBwdSm90ILi2ELi1ELi1EN4cute5tupleIJNS5_1CILi1EEES8_S8_EEENS6_IJNS7_ILi64EEENS7_ILi80EEENS7_ILi256EEEEEENS_10bfloat16_tEfNS_4arch4Sm90ELb1ELb0ELb0ELb0ELb0ELb0ELb1ELb1ELi2ELi1ELi1ELi1ELb0EEENS1_21CollectiveEpilogueBwdISD_SE_SG_Li256ELb0ELb1ELi2EEENS1_25SingleTileBwdLPTSchedulerILb0ELi80ELb0EEEEEEEEEvNT_6ParamsE --------------------------
	.section	.text._ZN7cutlass13device_kernelIN5flash11enable_sm90INS1_16FlashAttnBwdSm90INS1_25CollectiveMainloopBwdSm90ILi2ELi1ELi1EN4cute5tupleIJNS5_1CILi1EEES8_S8_EEENS6_IJNS7_ILi64EEENS7_ILi80EEENS7_ILi256EEEEEENS_10bfloat16_tEfNS_4arch4Sm90ELb1ELb0ELb0ELb0ELb0ELb0ELb1ELb1ELi2ELi1ELi1ELi1ELb0EEENS1_21CollectiveEpilogueBwdISD_SE_SG_Li256ELb0ELb1ELi2EEENS1_25SingleTileBwdLPTSchedulerILb0ELi80ELb0EEEEEEEEEvNT_6ParamsE,"ax",@progbits
	.align	128
.text._ZN7cutlass13device_kernelIN5flash11enable_sm90INS1_16FlashAttnBwdSm90INS1_25CollectiveMainloopBwdSm90ILi2ELi1ELi1EN4cute5tupleIJNS5_1CILi1EEES8_S8_EEENS6_IJNS7_ILi64EEENS7_ILi80EEENS7_ILi256EEEEEENS_10bfloat16_tEfNS_4arch4Sm90ELb1ELb0ELb0ELb0ELb0ELb0ELb1ELb1ELi2ELi1ELi1ELi1ELb0EEENS1_21CollectiveEpilogueBwdISD_SE_SG_Li256ELb0ELb1ELi2EEENS1_25SingleTileBwdLPTSchedulerILb0ELi80ELb0EEEEEEEEEvNT_6ParamsE:
        .type           _ZN7cutlass13device_kernelIN5flash11enable_sm90INS1_16FlashAttnBwdSm90INS1_25CollectiveMainloopBwdSm90ILi2ELi1ELi1EN4cute5tupleIJNS5_1CILi1EEES8_S8_EEENS6_IJNS7_ILi64EEENS7_ILi80EEENS7_ILi256EEEEEENS_10bfloat16_tEfNS_4arch4Sm90ELb1ELb0ELb0ELb0ELb0ELb0ELb1ELb1ELi2ELi1ELi1ELi1ELb0EEENS1_21CollectiveEpilogueBwdISD_SE_SG_Li256ELb0ELb1ELi2EEENS1_25SingleTileBwdLPTSchedulerILb0ELi80ELb0EEEEEEEEEvNT_6ParamsE,@function
        .size           _ZN7cutlass13device_kernelIN5flash11enable_sm90INS1_16FlashAttnBwdSm90INS1_25CollectiveMainloopBwdSm90ILi2ELi1ELi1EN4cute5tupleIJNS5_1CILi1EEES8_S8_EEENS6_IJNS7_ILi64EEENS7_ILi80EEENS7_ILi256EEEEEENS_10bfloat16_tEfNS_4arch4Sm90ELb1ELb0ELb0ELb0ELb0ELb0ELb1ELb1ELi2ELi1ELi1ELi1ELb0EEENS1_21CollectiveEpilogueBwdISD_SE_SG_Li256ELb0ELb1ELi2EEENS1_25SingleTileBwdLPTSchedulerILb0ELi80ELb0EEEEEEEEEvNT_6ParamsE,(.L_x_2217 - _ZN7cutlass13device_kernelIN5flash11enable_sm90INS1_16FlashAttnBwdSm90INS1_25CollectiveMainloopBwdSm90ILi2ELi1ELi1EN4cute5tupleIJNS5_1CILi1EEES8_S8_EEENS6_IJNS7_ILi64EEENS7_ILi80EEENS7_ILi256EEEEEENS_10bfloat16_tEfNS_4arch4Sm90ELb1ELb0ELb0ELb0ELb0ELb0ELb1ELb1ELi2ELi1ELi1ELi1ELb0EEENS1_21CollectiveEpilogueBwdISD_SE_SG_Li256ELb0ELb1ELi2EEENS1_25SingleTileBwdLPTSchedulerILb0ELi80ELb0EEEEEEEEEvNT_6ParamsE)
        .other          _ZN7cutlass13device_kernelIN5flash11enable_sm90INS1_16FlashAttnBwdSm90INS1_25CollectiveMainloopBwdSm90ILi2ELi1ELi1EN4cute5tupleIJNS5_1CILi1EEES8_S8_EEENS6_IJNS7_ILi64EEENS7_ILi80EEENS7_ILi256EEEEEENS_10bfloat16_tEfNS_4arch4Sm90ELb1ELb0ELb0ELb0ELb0ELb0ELb1ELb1ELi2ELi1ELi1ELi1ELb0EEENS1_21CollectiveEpilogueBwdISD_SE_SG_Li256ELb0ELb1ELi2EEENS1_25SingleTileBwdLPTSchedulerILb0ELi80ELb0EEEEEEEEEvNT_6ParamsE,@"STO_CUDA_ENTRY STV_DEFAULT"
_ZN7cutlass13device_kernelIN5flash11enable_sm90INS1_16FlashAttnBwdSm90INS1_25CollectiveMainloopBwdSm90ILi2ELi1ELi1EN4cute5tupleIJNS5_1CILi1EEES8_S8_EEENS6_IJNS7_ILi64EEENS7_ILi80EEENS7_ILi256EEEEEENS_10bfloat16_tEfNS_4arch4Sm90ELb1ELb0ELb0ELb0ELb0ELb0ELb1ELb1ELi2ELi1ELi1ELi1ELb0EEENS1_21CollectiveEpilogueBwdISD_SE_SG_Li256ELb0ELb1ELi2EEENS1_25SingleTileBwdLPTSchedulerILb0ELi80ELb0EEEEEEEEEvNT_6ParamsE:
        /* <DEDUP_REMOVED lines=29> */
.L_x_1742:
[----:B------:R-:W-:Y:S05]  /*01d0*/  BSYNC B0 ;  /* 0x0000000000007941 */ /* 0x000fea0003800000 */
.L_x_1741:
        /* <DEDUP_REMOVED lines=34> */
.L_x_1743:
        /* <DEDUP_REMOVED lines=20> */
.L_x_1744:
[----:B-1----:R-:W-:Y:S01]  /*0540*/  ISETP.NE.AND P0, PT, R0, RZ, PT ;  /* 0x000000ff0000720c */ /* 0x002fe20003f05270 */
[----:B------:R-:W-:Y:S01]  /*0550*/  IMAD.MOV.U32 R0, RZ, RZ, 0x1 ;  /* 0x00000001ff007424 */ /* 0x000fe200078e00ff */
[----:B------:R-:W-:Y:S01]  /*0560*/  NOP ;  /* 0x0000000000007918 */ /* 0x000fe20000000000 */
[----:B------:R-:W-:-:S03]  /*0570*/  LOP3.LUT R21, R4, 0x7f, RZ, 0xc0, !PT ;  /* 0x0000007f04157812 */ /* 0x000fc600078ec0ff */
[----:B------:R-:W-:Y:S01]  /*0580*/  SEL R0, R0, 0x2, !P0 ;  /* 0x0000000200007807 */ /* 0x000fe20004000000 */
[----:B--23--:R-:W-:Y:S06]  /*0590*/  BAR.SYNC.DEFER_BLOCKING 0x0 ;  /* 0x0000000000007b1d */ /* 0x00cfec0000010000 */
[----:B------:R-:W-:Y:S05]  /*05a0*/  @!P0 BRA `(.L_x_1745) ;  /* 0x000000c800cc8947 */ /* 0x000fea0003800000 */
.L_x_1746:
        /* <DEDUP_REMOVED lines=25> */
.L_x_1747:
[----:B------:R-:W-:Y:S01]  /*0740*/  ULDC UR7, c[0x0][0xb44] ;  /* 0x0002d10000077ab9 */ /* 0x000fe20000000800 */
[----:B------:R-:W-:Y:S01]  /*0750*/  UMOV UR45, UR10 ;  /* 0x0000000a002d7c82 */ /* 0x000fe20008000000 */
[----:B------:R-:W-:-:S11]  /*0760*/  UISETP.NE.AND UP0, UPT, UR7, 0x1, UPT ;  /* 0x000000010700788c */ /* 0x000fd6000bf05270 */
[----:B------:R-:W-:Y:S02]  /*0770*/  @UP0 ULDC.64 UR8, c[0x0][0xb48] ;  /* 0x0002d20000080ab9 */ /* 0x000fe40000000a00 */
[----:B------:R-:W-:-:S04]  /*0780*/  UIMAD.WIDE.U32 UR4, UR10, UR8, URZ ;  /* 0x000000080a0472a5 */ /* 0x000fc8000f8e003f */
[----:B------:R-:W-:-:S04]  /*0790*/  @UP0 USHF.R.U32.HI UR45, URZ, UR9, UR5 ;  /* 0x000000093f2d0299 */ /* 0x000fc80008011605 */
[----:B------:R-:W-:-:S12]  /*07a0*/  UIMAD UR4, UR45, UR7, URZ ;  /* 0x000000072d0472a4 */ /* 0x000fd8000f8e023f */
.L_x_1748:
        /* <DEDUP_REMOVED lines=135> */
.L_x_1750:
[----:B------:R-:W2:Y:S01]  /*1020*/  LDC.64 R234, c[0x0][0x2e0] ;  /* 0x0000b800ffea7b82 */ /* 0x000ea20000000a00 */
[----:B------:R-:W-:Y:S01]  /*1030*/  LOP3.LUT R13, R2, 0x1ffffffe, RZ, 0xc0, !PT ;  /* 0x1ffffffe020d7812 */ /* 0x000fe200078ec0ff */
[C---:B------:R-:W-:Y:S01]  /*1040*/  IMAD R14, R6.reuse, 0x40, R11 ;  /* 0x00000040060e7824 */ /* 0x040fe200078e020b */
[--C-:B------:R-:W-:Y:S01]  /*1050*/  SHF.R.S32.HI R8, RZ, 0x1f, R9.reuse ;  /* 0x0000001fff087819 */ /* 0x100fe20000011409 */
[C---:B-1----:R-:W-:Y:S01]  /*1060*/  IMAD R10, R6.reuse, 0x800, R9 ;  /* 0x00000800060a7824 */ /* 0x042fe200078e0209 */
[----:B----4-:R-:W-:Y:S01]  /*1070*/  LEA.HI R2, R7, R7, RZ, 0x1 ;  /* 0x0000000707027211 */ /* 0x010fe200078f08ff */
[----:B------:R-:W-:Y:S01]  /*1080*/  IMAD.IADD R15, R6, 0x1, -R13 ;  /* 0x00000001060f7824 */ /* 0x000fe200078e0a0d */
[----:B------:R-:W-:Y:S01]  /*1090*/  LEA.HI R6, R8, R9, RZ, 0x2 ;  /* 0x0000000908067211 */ /* 0x000fe200078f10ff */
[----:B------:R-:W-:Y:S01]  /*10a0*/  USHF.R.S32.HI UR4, URZ, 0x1f, UR43 ;  /* 0x0000001f3f047899 */ /* 0x000fe2000801142b */
[----:B------:R-:W-:Y:S01]  /*10b0*/  LEA.HI R3, R3, R12, RZ, 0x2 ;  /* 0x0000000c03037211 */ /* 0x000fe200078f10ff */
[----:B------:R-:W-:Y:S01]  /*10c0*/  IMAD.MOV.U32 R232, RZ, RZ, RZ ;  /* 0x000000ffffe87224 */ /* 0x000fe200078e00ff */
[----:B------:R-:W-:Y:S01]  /*10d0*/  LOP3.LUT R4, R2, 0xfffffffe, RZ, 0xc0, !PT ;  /* 0xfffffffe02047812 */ /* 0x000fe200078ec0ff */
[----:B------:R-:W-:Y:S01]  /*10e0*/  IMAD.SHL.U32 R2, R10, 0x4, RZ ;  /* 0x000000040a027824 */ /* 0x000fe200078e00ff */
[--C-:B------:R-:W-:Y:S01]  /*10f0*/  SHF.R.S32.HI R10, RZ, 0x2, R6.reuse ;  /* 0x00000002ff0a7819 */ /* 0x100fe20000011406 */
[----:B------:R-:W-:Y:S01]  /*1100*/  IMAD.MOV.U32 R230, RZ, RZ, RZ ;  /* 0x000000ffffe67224 */ /* 0x000fe200078e00ff */
[----:B------:R-:W-:Y:S01]  /*1110*/  SHF.R.S32.HI R11, RZ, 0x1f, R6 ;  /* 0x0000001fff0b7819 */ /* 0x000fe20000011406 */
[----:B------:R-:W-:Y:S01]  /*1120*/  IMAD.IADD R4, R7, 0x1, -R4 ;  /* 0x0000000107047824 */ /* 0x000fe200078e0a04 */
[----:B------:R-:W-:-:S02]  /*1130*/  LOP3.LUT R13, R3, 0xfffffc, RZ, 0xc0, !PT ;  /* 0x00fffffc030d7812 */ /* 0x000fc400078ec0ff */
[----:B------:R-:W-:Y:S02]  /*1140*/  CS2R R134, SRZ ;  /* 0x0000000000867805 */ /* 0x000fe4000001ff00 */
[----:B------:R-:W-:Y:S02]  /*1150*/  LEA.HI R11, R11, R10, RZ, 0x3 ;  /* 0x0000000a0b0b7211 */ /* 0x000fe400078f18ff */
[----:B------:R-:W-:Y:S02]  /*1160*/  CS2R R132, SRZ ;  /* 0x0000000000847805 */ /* 0x000fe4000001ff00 */
[----:B------:R-:W-:Y:S01]  /*1170*/  LOP3.LUT R6, R6, 0x7ffffffc, RZ, 0xc0, !PT ;  /* 0x7ffffffc06067812 */ /* 0x000fe200078ec0ff */
[----:B------:R-:W-:Y:S01]  /*1180*/  IMAD.IADD R13, R12, 0x1, -R13 ;  /* 0x000000010c0d7824 */ /* 0x000fe200078e0a0d */
[----:B------:R-:W-:Y:S01]  /*1190*/  SHF.R.S32.HI R3, RZ, 0x1f, R2 ;  /* 0x0000001fff037819 */ /* 0x000fe20000011402 */
[----:B------:R-:W-:Y:S01]  /*11a0*/  IMAD R12, R18, UR4, RZ ;  /* 0x00000004120c7c24 */ /* 0x000fe2000f8e02ff */
[----:B------:R-:W-:Y:S01]  /*11b0*/  LOP3.LUT R11, R11, 0xfffffff8, RZ, 0xc0, !PT ;  /* 0xfffffff80b0b7812 */ /* 0x000fe200078ec0ff */
[----:B------:R-:W-:Y:S01]  /*11c0*/  USHF.R.S32.HI UR4, URZ, 0x1f, UR44 ;  /* 0x0000001f3f047899 */ /* 0x000fe2000801142c */
[----:B------:R-:W-:Y:S01]  /*11d0*/  IMAD.IADD R6, R9, 0x1, -R6 ;  /* 0x0000000109067824 */ /* 0x000fe200078e0a06 */
[----:B------:R-:W-:Y:S01]  /*11e0*/  LEA.HI R8, R8, R9, RZ, 0x5 ;  /* 0x0000000908087211 */ /* 0x000fe200078f28ff */
[----:B------:R-:W-:Y:S01]  /*11f0*/  IMAD.WIDE.U32 R2, R18, UR43, R2 ;  /* 0x0000002b12027c25 */ /* 0x000fe2000f8e0002 */
[----:B------:R-:W-:-:S02]  /*1200*/  LOP3.LUT R233, R0, 0x1, RZ, 0xfc, !PT ;  /* 0x0000000100e97812 */ /* 0x000fc400078efcff */
[----:B------:R-:W-:Y:S02]  /*1210*/  CS2R R130, SRZ ;  /* 0x0000000000827805 */ /* 0x000fe4000001ff00 */
[----:B------:R-:W-:Y:S01]  /*1220*/  SHF.R.S32.HI R8, RZ, 0x5, R8 ;  /* 0x00000005ff087819 */ /* 0x000fe20000011408 */
[----:B------:R-:W-:Y:S01]  /*1230*/  IMAD R7, R19, UR43, R12 ;  /* 0x0000002b13077c24 */ /* 0x000fe2000f8e020c */
[----:B------:R-:W-:Y:S01]  /*1240*/  CS2R R128, SRZ ;  /* 0x0000000000807805 */ /* 0x000fe2000001ff00 */
[----:B------:R-:W-:Y:S01]  /*1250*/  IMAD.IADD R11, R10, 0x1, -R11 ;  /* 0x000000010a0b7824 */ /* 0x000fe200078e0a0b */
[----:B------:R-:W-:Y:S01]  /*1260*/  CS2R R126, SRZ ;  /* 0x00000000007e7805 */ /* 0x000fe2000001ff00 */
[----:B------:R-:W-:Y:S01]  /*1270*/  IMAD R6, R15, 0x4, R6 ;  /* 0x000000040f067824 */ /* 0x000fe200078e0206 */
[----:B------:R-:W-:Y:S01]  /*1280*/  CS2R R124, SRZ ;  /* 0x00000000007c7805 */ /* 0x000fe2000001ff00 */
[----:B--2---:R-:W-:Y:S01]  /*1290*/  IMAD R10, R234, UR4, RZ ;  /* 0x00000004ea0a7c24 */ /* 0x004fe2000f8e02ff */
[----:B------:R-:W-:Y:S01]  /*12a0*/  UIMAD UR4, UR45, -0x50, UR9 ;  /* 0xffffffb02d0478a4 */ /* 0x000fe2000f8e0209 */
[----:B------:R-:W-:Y:S01]  /*12b0*/  IMAD.IADD R3, R3, 0x1, R7 ;  /* 0x0000000103037824 */ /* 0x000fe200078e0207 */
[----:B------:R-:W-:Y:S01]  /*12c0*/  CS2R R122, SRZ ;  /* 0x00000000007a7805 */ /* 0x000fe2000001ff00 */
[----:B------:R-:W-:Y:S01]  /*12d0*/  IMAD.SHL.U32 R236, R6, 0x2, RZ ;  /* 0x0000000206ec7824 */ /* 0x000fe200078e00ff */
[----:B------:R-:W-:Y:S01]  /*12e0*/  UIADD3 UR5, UR4, 0x1, -UR8 ;  /* 0x0000000104057890 */ /* 0x000fe2000fffe808 */
[----:B------:R-:W-:Y:S01]  /*12f0*/  IMAD R7, R235, UR44, R10 ;  /* 0x0000002ceb077c24 */ /* 0x000fe2000f8e020a */
[----:B------:R-:W-:Y:S01]  /*1300*/  CS2R R120, SRZ ;  /* 0x0000000000787805 */ /* 0x000fe2000001ff00 */
[----:B------:R-:W-:Y:S01]  /*1310*/  IMAD.WIDE.U32 R234, R234, UR44, R2 ;  /* 0x0000002ceaea7c25 */ /* 0x000fe2000f8e0002 */
[----:B------:R-:W-:-:S02]  /*1320*/  IADD3 R6, -R236, UR4, RZ ;  /* 0x00000004ec067c10 */ /* 0x000fc4000fffe1ff */
[----:B------:R-:W-:Y:S02]  /*1330*/  CS2R R118, SRZ ;  /* 0x0000000000767805 */ /* 0x000fe4000001ff00 */
[----:B------:R-:W-:Y:S01]  /*1340*/  CS2R R116, SRZ ;  /* 0x0000000000747805 */ /* 0x000fe2000001ff00 */
[----:B------:R-:W-:Y:S01]  /*1350*/  IMAD.MOV.U32 R3, RZ, RZ, R5 ;  /* 0x000000ffff037224 */ /* 0x000fe200078e0005 */
[----:B------:R-:W-:Y:S01]  /*1360*/  CS2R R114, SRZ ;  /* 0x0000000000727805 */ /* 0x000fe2000001ff00 */
[----:B------:R-:W-:Y:S01]  /*1370*/  IMAD.IADD R5, R235, 0x1, R7 ;  /* 0x00000001eb057824 */ /* 0x000fe200078e0207 */
[----:B------:R1:W-:Y:S01]  /*1380*/  STL [R1], R6 ;  /* 0x0000000601007387 */ /* 0x0003e20000100800 */
[----:B------:R-:W-:Y:S01]  /*1390*/  IMAD R13, R13, 0x10, R14 ;  /* 0x000000100d0d7824 */ /* 0x000fe200078e020e */
[----:B------:R-:W-:Y:S01]  /*13a0*/  CS2R R112, SRZ ;  /* 0x0000000000707805 */ /* 0x000fe2000001ff00 */
[----:B------:R-:W-:Y:S01]  /*13b0*/  IMAD R231, R8, 0x10, R11 ;  /* 0x0000001008e77824 */ /* 0x000fe200078e020b */
[----:B------:R1:W-:Y:S01]  /*13c0*/  STL [R1+0x4], R5 ;  /* 0x0000040501007387 */ /* 0x0003e20000100800 */
[----:B------:R-:W-:Y:S01]  /*13d0*/  IMAD.SHL.U32 R0, R13, 0x8, RZ ;  /* 0x000000080d007824 */ /* 0x000fe200078e00ff */
        /* <DEDUP_REMOVED lines=69> */
[----:B------:R-:W-:Y:S01]  /*1830*/  IMAD R0, R0, 0x2, R17 ;  /* 0x0000000200007824 */ /* 0x000fe200078e0211 */
[----:B-1----:R-:W-:-:S07]  /*1840*/  IADD3 R236, -R236, UR5, RZ ;  /* 0x00000005ecec7c10 */ /* 0x002fce000fffe1ff */
.L_x_1762:
[----:B------:R-:W-:-:S13]  /*1850*/  ISETP.NE.AND P0, PT, R233, 0x3, PT ;  /* 0x00000003e900780c */ /* 0x000fda0003f05270 */
[----:B-1----:R-:W-:Y:S05]  /*1860*/  @!P0 BRA `(.L_x_1752) ;  /* 0x0000000000048947 */ /* 0x002fea0003800000 */
[----:B------:R-:W-:Y:S01]  /*1870*/  BPT.TRAP 0x1 ;  /* 0x000000040000795c */ /* 0x000fe20000300000 */
.L_x_1752:
[----:B------:R-:W-:Y:S01]  /*1880*/  IMAD R16, R2, 0x8, R17 ;  /* 0x0000000802107824 */ /* 0x000fe200078e0211 */
[----:B------:R-:W-:-:S04]  /*1890*/  SHF.L.U32 R9, R232, 0x1f, RZ ;  /* 0x0000001fe8097819 */ /* 0x000fc800000006ff */
[----:B------:R1:W2:Y:S01]  /*18a0*/  SYNCS.PHASECHK.TRANS64.TRYWAIT P1, [R16+URZ+0x31810], R9 ;  /* 0x03181009100075a7 */ /* 0x0002a2000802017f */
[----:B------:R-:W-:Y:S05]  /*18b0*/  @!P0 BRA `(.L_x_1753) ;  /* 0x0000000000048947 */ /* 0x000fea0003800000 */
[----:B------:R-:W-:Y:S01]  /*18c0*/  BPT.TRAP 0x1 ;  /* 0x000000040000795c */ /* 0x000fe20000300000 */
.L_x_1753:
        /* <DEDUP_REMOVED lines=12> */
.L_x_1754:
        /* <DEDUP_REMOVED lines=596> */
.L_x_1756:
[----:B------:R-:W-:-:S04]  /*3ed0*/  SHF.L.U32 R8, R230, 0x1f, RZ ;  /* 0x0000001fe6087819 */ /* 0x000fc800000006ff */
[----:B------:R4:W1:Y:S01]  /*3ee0*/  SYNCS.PHASECHK.TRANS64.TRYWAIT P1, [R17+URZ+0x31830], R8 ;  /* 0x03183008110075a7 */ /* 0x000862000802017f */
[----:B------:R-:W-:Y:S05]  /*3ef0*/  @!P0 BRA `(.L_x_1757) ;  /* 0x0000000000048947 */ /* 0x000fea0003800000 */
[----:B------:R-:W-:Y:S01]  /*3f00*/  BPT.TRAP 0x1 ;  /* 0x000000040000795c */ /* 0x000fe20000300000 */
.L_x_1757:
[----:B------:R-:W5:Y:S01]  /*3f10*/  LDL R7, [R1] ;  /* 0x0000000001077983 */ /* 0x000f620000100800 */
[----:B-1----:R-:W-:Y:S02]  /*3f20*/  VIADD R6, R5, 0xa000 ;  /* 0x0000a00005067836 */ /* 0x002fe40000000000 */
[----:B------:R-:W-:Y:S02]  /*3f30*/  VIADD R5, R17, 0x24100 ;  /* 0x0002410011057836 */ /* 0x000fe40000000000 */
[----:B------:R-:W-:Y:S01]  /*3f40*/  IMAD R11, R3, 0x40, R231 ;  /* 0x00000040030b7824 */ /* 0x000fe200078e02e7 */
[----:B------:R-:W-:Y:S02]  /*3f50*/  SHF.R.U32.HI R12, RZ, 0x4, R6 ;  /* 0x00000004ff0c7819 */ /* 0x000fe40000011606 */
[----:B------:R-:W-:Y:S02]  /*3f60*/  SHF.R.U32.HI R13, RZ, 0x4, R5 ;  /* 0x00000004ff0d7819 */ /* 0x000fe40000011605 */
[----:B-----5:R-:W-:Y:S01]  /*3f70*/  VIADDMNMX R14, R11, R236, R7, PT ;  /* 0x000000ec0b0e7246 */ /* 0x020fe20003800107 */
[----:B------:R-:W-:Y:S06]  /*3f80*/  @P1 BRA `(.L_x_1758) ;  /* 0x0000000000081947 */ /* 0x000fec0003800000 */
[----:B------:R-:W1:Y:S02]  /*3f90*/  SYNCS.PHASECHK.TRANS64.TRYWAIT P1, [R17+URZ+0x31830], R8 ;  /* 0x03183008110075a7 */ /* 0x000e64000802017f */
[----:B-1----:R-:W-:Y:S05]  /*3fa0*/  @!P1 BRA `(.L_x_1759) ;  /* 0x000000ac00a89947 */ /* 0x002fea0003800000 */
.L_x_1758:
[----:B------:R-:W-:Y:S01]  /*3fb0*/  LOP3.LUT R23, R12, 0x3fff, RZ, 0xc0, !PT ;  /* 0x00003fff0c177812 */ /* 0x000fe200078ec0ff */
[----:B------:R-:W5:Y:S01]  /*3fc0*/  LDL R224, [R1] ;  /* 0x0000000001e07983 */ /* 0x000f620000100800 */
[----:B------:R-:W-:Y:S01]  /*3fd0*/  LOP3.LUT R13, R13, 0x3fff, RZ, 0xc0, !PT ;  /* 0x00003fff0d0d7812 */ /* 0x000fe200078ec0ff */
[----:B------:R-:W-:Y:S01]  /*3fe0*/  WARPGROUP.ARRIVE ;  /* 0x00000000000079c5 */ /* 0x000fe20000000000 */
[----:B------:R-:W-:Y:S01]  /*3ff0*/  LOP3.LUT R23, R23, 0x10000, RZ, 0xfc, !PT ;  /* 0x0001000017177812 */ /* 0x000fe200078efcff */
[----:B------:R-:W-:Y:S01]  /*4000*/  UMOV UR5, 0x40000040 ;  /* 0x4000004000057882 */ /* 0x000fe20000000000 */
[----:B------:R-:W-:Y:S01]  /*4010*/  LOP3.LUT R18, R13, 0x10000, RZ, 0xfc, !PT ;  /* 0x000100000d127812 */ /* 0x000fe200078efcff */
[----:B------:R-:W-:Y:S01]  /*4020*/  UMOV UR7, 0x40000000 ;  /* 0x4000000000077882 */ /* 0x000fe20000000000 */
[C---:B------:R-:W-:Y:S01]  /*4030*/  R2UR UR6, R23.reuse ;  /* 0x00000000170672ca */ /* 0x040fe200000e0000 */
[C---:B------:R-:W-:Y:S01]  /*4040*/  VIADD R13, R23.reuse, 0x80 ;  /* 0x00000080170d7836 */ /* 0x040fe20000000000 */
[----:B------:R-:W-:Y:S01]  /*4050*/  R2UR UR4, R18 ;  /* 0x00000000120472ca */ /* 0x000fe200000e0000 */
[----:B------:R-:W-:Y:S01]  /*4060*/  VIADD R19, R23, 0x2 ;  /* 0x0000000217137836 */ /* 0x000fe20000000000 */
[----:B------:R-:W-:-:S02]  /*4070*/  ISETP.GT.AND P3, PT, R14, RZ, PT ;  /* 0x000000ff0e00720c */ /* 0x000fc40003f64270 */
[----:B------:R-:W-:Y:S01]  /*4080*/  R2UR UR8, R13 ;  /* 0x000000000d0872ca */ /* 0x000fe200000e0000 */
[----:B------:R-:W-:Y:S01]  /*4090*/  VIADD R13, R23, 0x180 ;  /* 0x00000180170d7836 */ /* 0x000fe20000000000 */
[C---:B------:R-:W-:Y:S02]  /*40a0*/  ISETP.GT.AND P2, PT, R14.reuse, 0x1, PT ;  /* 0x000000010e00780c */ /* 0x040fe40003f44270 */
[C---:B------:R-:W-:Y:S02]  /*40b0*/  ISETP.GT.AND P6, PT, R14.reuse, 0x10, PT ;  /* 0x000000100e00780c */ /* 0x040fe40003fc4270 */
[----:B------:R-:W-:Y:S02]  /*40c0*/  ISETP.GT.AND P5, PT, R14, 0x11, PT ;  /* 0x000000110e00780c */ /* 0x000fe40003fa4270 */
[----:B------:R-:W-:Y:S01]  /*40d0*/  FSEL R24, R24, -INF , P3 ;  /* 0xff80000018187808 */ /* 0x000fe20001800000 */
[----:B------:R-:W-:Y:S01]  /*40e0*/  HGMMA.64x8x16.F32.BF16 R44, gdesc[UR4], RZ, !UPT, gsb0 ;  /* 0x00000000042c79f0 */ /* 0x000fe2000c0018ff */
[----:B------:R-:W-:Y:S01]  /*40f0*/  UMOV UR7, 0x40000000 ;  /* 0x4000000000077882 */ /* 0x000fe20000000000 */
[----:B------:R-:W-:Y:S01]  /*4100*/  FSEL R12, R25, -INF , P2 ;  /* 0xff800000190c7808 */ /* 0x000fe20001000000 */
[----:B------:R-:W-:Y:S01]  /*4110*/  VIADD R25, R18, 0x2 ;  /* 0x0000000212197836 */ /* 0x000fe20000000000 */
[----:B------:R-:W-:Y:S01]  /*4120*/  UMOV UR6, UR8 ;  /* 0x0000000800067c82 */ /* 0x000fe20008000000 */
[----:B------:R-:W-:-:S02]  /*4130*/  FSEL R28, R28, -INF , P6 ;  /* 0xff8000001c1c7808 */ /* 0x000fc40003000000 */
[----:B------:R-:W-:Y:S02]  /*4140*/  FSEL R22, R29, -INF , P5 ;  /* 0xff8000001d167808 */ /* 0x000fe40002800000 */
[C---:B------:R-:W-:Y:S02]  /*4150*/  ISETP.GT.AND P1, PT, R14.reuse, 0x20, PT ;  /* 0x000000200e00780c */ /* 0x040fe40003f24270 */
[C---:B------:R-:W-:Y:S02]  /*4160*/  ISETP.GT.AND P4, PT, R14.reuse, 0x21, PT ;  /* 0x000000210e00780c */ /* 0x040fe40003f84270 */
[C---:B------:R-:W-:Y:S02]  /*4170*/  ISETP.GT.AND P3, PT, R14.reuse, 0x30, PT ;  /* 0x000000300e00780c */ /* 0x040fe40003f64270 */
[C---:B------:R-:W-:Y:S02]  /*4180*/  ISETP.GT.AND P2, PT, R14.reuse, 0x31, PT ;  /* 0x000000310e00780c */ /* 0x040fe40003f44270 */
[----:B------:R-:W-:-:S02]  /*4190*/  ISETP.GT.AND P6, PT, R14, 0x40, PT ;  /* 0x000000400e00780c */ /* 0x000fc40003fc4270 */
[----:B------:R-:W-:Y:S01]  /*41a0*/  ISETP.GT.AND P5, PT, R14, 0x41, PT ;  /* 0x000000410e00780c */ /* 0x000fe20003fa4270 */
[----:B------:R-:W-:Y:S01]  /*41b0*/  VIADD R14, R23, 0x100 ;  /* 0x00000100170e7836 */ /* 0x000fe20000000000 */
[----:B------:R-:W-:Y:S01]  /*41c0*/  R2UR UR10, R13 ;  /* 0x000000000d0a72ca */ /* 0x000fe200000e0000 */
[----:B------:R-:W-:Y:S01]  /*41d0*/  VIADD R13, R23, 0x82 ;  /* 0x00000082170d7836 */ /* 0x000fe20000000000 */
[----:B------:R-:W-:Y:S02]  /*41e0*/  R2UR UR12, R19 ;  /* 0x00000000130c72ca */ /* 0x000fe400000e0000 */
[----:B------:R-:W-:Y:S01]  /*41f0*/  R2UR UR9, R14 ;  /* 0x000000000e0972ca */ /* 0x000fe200000e0000 */
[----:B------:R-:W-:Y:S01]  /*4200*/  VIADD R14, R23, 0x200 ;  /* 0x00000200170e7836 */ /* 0x000fe20000000000 */
[----:B------:R-:W-:Y:S02]  /*4210*/  R2UR UR13, R25 ;  /* 0x00000000190d72ca */ /* 0x000fe400000e0000 */
[----:B------:R-:W-:Y:S01]  /*4220*/  R2UR UR14, R13 ;  /* 0x000000000d0e72ca */ /* 0x000fe200000e0000 */
[----:B------:R-:W-:Y:S01]  /*4230*/  VIADD R13, R23, 0x102 ;  /* 0x00000102170d7836 */ /* 0x000fe20000000000 */
[----:B------:R-:W-:-:S02]  /*4240*/  R2UR UR11, R14 ;  /* 0x000000000e0b72ca */ /* 0x000fc400000e0000 */
[----:B------:R-:W-:Y:S02]  /*4250*/  IADD3 R14, R236, 0x8, R11 ;  /* 0x00000008ec0e7810 */ /* 0x000fe40007ffe00b */
[----:B------:R-:W-:Y:S01]  /*4260*/  R2UR UR8, R13 ;  /* 0x000000000d0872ca */ /* 0x000fe200000e0000 */
[----:B------:R-:W-:Y:S01]  /*4270*/  VIADD R13, R23, 0x182 ;  /* 0x00000182170d7836 */ /* 0x000fe20000000000 */
[----:B------:R-:W-:Y:S02]  /*4280*/  MOV R7, UR45 ;  /* 0x0000002d00077c02 */ /* 0x000fe40008000f00 */
[----:B------:R-:W-:Y:S02]  /*4290*/  MOV R6, UR44 ;  /* 0x0000002c00067c02 */ /* 0x000fe40008000f00 */
[----:B------:R-:W-:Y:S02]  /*42a0*/  MOV R21, UR43 ;  /* 0x0000002b00157c02 */ /* 0x000fe40008000f00 */
[----:B------:R-:W-:-:S02]  /*42b0*/  MOV R20, UR40 ;  /* 0x0000002800147c02 */ /* 0x000fc40008000f00 */
[----:B----4-:R-:W-:Y:S02]  /*42c0*/  MOV R8, UR46 ;  /* 0x0000002e00087c02 */ /* 0x010fe40008000f00 */
[----:B------:R-:W-:Y:S01]  /*42d0*/  MOV R9, UR47 ;  /* 0x0000002f00097c02 */ /* 0x000fe20008000f00 */
        /* <DEDUP_REMOVED lines=35> */
[----:B------:R-:W-:Y:S01]  /*4510*/  WARPGROUP.ARRIVE ;  /* 0x00000000000079c5 */ /* 0x000fe20000000000 */
[----:B------:R-:W-:Y:S01]  /*4520*/  VIADD R11, R23, 0x904 ;  /* 0x00000904170b7836 */ /* 0x000fe20000000000 */
[----:B-----5:R-:W-:-:S04]  /*4530*/  VIMNMX R14, R224, R14, PT ;  /* 0x0000000ee00e7248 */ /* 0x020fc80003fe0100 */
[----:B------:R-:W-:Y:S01]  /*4540*/  HGMMA.64x8x16.F32.BF16 R44, gdesc[UR4], R44, gsb0 ;  /* 0x00000000042c79f0 */ /* 0x000fe2000800182c */
[----:B------:R-:W-:Y:S01]  /*4550*/  UMOV UR6, UR14 ;  /* 0x0000000e00067c82 */ /* 0x000fe20008000000 */
[----:B------:R-:W-:Y:S01]  /*4560*/  UMOV UR7, 0x40000000 ;  /* 0x4000000000077882 */ /* 0x000fe20000000000 */
[----:B------:R-:W-:Y:S01]  /*4570*/  FSEL R32, R32, -INF , P1 ;  /* 0xff80000020207808 */ /* 0x000fe20000800000 */
[----:B------:R-:W-:Y:S01]  /*4580*/  UMOV UR57, 0x40000040 ;  /* 0x4000004000397882 */ /* 0x000fe20000000000 */
[----:B------:R-:W-:Y:S01]  /*4590*/  FSEL R36, R36, -INF , P3 ;  /* 0xff80000024247808 */ /* 0x000fe20001800000 */
[----:B------:R-:W-:Y:S01]  /*45a0*/  UMOV UR59, 0x40 ;  /* 0x00000040003b7882 */ /* 0x000fe20000000000 */
[----:B------:R-:W-:Y:S01]  /*45b0*/  FSEL R40, R40, -INF , P6 ;  /* 0xff80000028287808 */ /* 0x000fe20003000000 */
        /* <DEDUP_REMOVED lines=10> */
[----:B------:R-:W4:Y:S01]  /*4660*/  LDL R224, [R1+0x4] ;  /* 0x0000040001e07983 */ /* 0x000f220000100800 */
[----:B------:R-:W-:-:S02]  /*4670*/  WARPGROUP.DEPBAR.LE gsb0, 0x0 ;  /* 0x00008000000079c5 */ /* 0x000fc40000010000 */
        /* <DEDUP_REMOVED lines=454> */
[----:B------:R-:W-:Y:S02]  /*62e0*/  WARPGROUP.DEPBAR.LE gsb0, 0x0 ;  /* 0x00008000000079c5 */ /* 0x000fe40000010000 */
[----:B------:R-:W-:-:S06]  /*62f0*/  WARPGROUP.ARRIVE ;  /* 0x00000000000079c5 */ /* 0x000fcc0000000000 */
[----:B------:R-:W-:Y:S01]  /*6300*/  HGMMA.64x8x16.F32.BF16 R220, gdesc[UR4], R220, gsb0 ;  /* 0x0000000004dc79f0 */ /* 0x000fe200080018dc */
[----:B------:R-:W-:Y:S01]  /*6310*/  UMOV UR6, UR10 ;  /* 0x0000000a00067c82 */ /* 0x000fe20008000000 */
[----:B------:R-:W-:Y:S01]  /*6320*/  UMOV UR7, 0x40000000 ;  /* 0x4000000000077882 */ /* 0x000fe20000000000 */
[----:B------:R-:W-:Y:S01]  /*6330*/  UMOV UR4, UR12 ;  /* 0x0000000c00047c82 */ /* 0x000fe20008000000 */
[----:B------:R-:W-:Y:S01]  /*6340*/  UMOV UR5, 0x40000040 ;  /* 0x4000004000057882 */ /* 0x000fe20000000000 */
[----:B------:R-:W-:Y:S01]  /*6350*/  VIADD R13, R23, 0x984 ;  /* 0x00000984170d7836 */ /* 0x000fe20000000000 */
[----:B------:R-:W-:Y:S01]  /*6360*/  ISETP.GT.AND P1, PT, R14, RZ, PT ;  /* 0x000000ff0e00720c */ /* 0x000fe20003f24270 */
[----:B------:R-:W-:Y:S01]  /*6370*/  VIADD R18, R18, 0x606 ;  /* 0x0000060612127836 */ /* 0x000fe20000000000 */
[----:B------:R-:W-:Y:S01]  /*6380*/  ULDC UR12, c[0x0][0x744] ;  /* 0x0001d100000c7ab9 */ /* 0x000fe20000000800 */
        /* <DEDUP_REMOVED lines=41> */
[----:B------:R-:W-:-:S12]  /*6620*/  UMOV UR7, 0x40000000 ;  /* 0x4000000000077882 */ /* 0x000fd80000000000 */
[----:B------:R-:W-:Y:S01]  /*6630*/  UMOV UR6, UR8 ;  /* 0x0000000800067c82 */ /* 0x000fe20008000000 */
        /* <DEDUP_REMOVED lines=10> */
[----:B------:R-:W-:-:S05]  /*66e0*/  VIADD R18, R23, 0x786 ;  /* 0x0000078617127836 */ /* 0x000fca0000000000 */
[----:B------:R-:W-:Y:S01]  /*66f0*/  R2UR UR6, R18 ;  /* 0x00000000120672ca */ /* 0x000fe200000e0000 */
[----:B------:R-:W-:Y:S01]  /*6700*/  UMOV UR5, 0x40000040 ;  /* 0x4000004000057882 */ /* 0x000fe20000000000 */
[----:B------:R-:W-:Y:S01]  /*6710*/  UMOV UR7, 0x40000000 ;  /* 0x4000000000077882 */ /* 0x000fe20000000000 */
[----:B------:R-:W-:Y:S01]  /*6720*/  FSEL R25, R26, -INF , P1 ;  /* 0xff8000001a197808 */ /* 0x000fe20000800000 */
[----:B--2---:R-:W-:Y:S01]  /*6730*/  FFMA.FTZ R11, R24, UR12, -R15 ;  /* 0x0000000c180b7c23 */ /* 0x004fe2000801080f */
[----:B------:R-:W-:Y:S01]  /*6740*/  ISETP.GT.AND P1, PT, R14, 0x1, PT ;  /* 0x000000010e00780c */ /* 0x000fe20003f24270 */
[----:B------:R-:W-:Y:S02]  /*6750*/  WARPGROUP.DEPBAR.LE gsb0, 0x0 ;  /* 0x00008000000079c5 */ /* 0x000fe40000010000 */
[----:B------:R-:W-:-:S06]  /*6760*/  WARPGROUP.ARRIVE ;  /* 0x00000000000079c5 */ /* 0x000fcc0000000000 */
[----:B------:R-:W-:Y:S01]  /*6770*/  HGMMA.64x8x16.F32.BF16 R44, gdesc[UR4], R44, gsb0 ;  /* 0x00000000042c79f0 */ /* 0x000fe2000800182c */
[----:B------:R-:W-:Y:S02]  /*6780*/  FSEL R24, R33, -INF , P4 ;  /* 0xff80000021187808 */ /* 0x000fe40002000000 */
[----:B------:R-:W-:-:S03]  /*6790*/  FSEL R29, R27, -INF , P1 ;  /* 0xff8000001b1d7808 */ /* 0x000fc60000800000 */
[----:B------:R-:W-:Y:S01]  /*67a0*/  FFMA.FTZ R27, R24, UR12, -R15 ;  /* 0x0000000c181b7c23 */ /* 0x000fe2000801080f */
[----:B------:R-:W-:-:S05]  /*67b0*/  VIADD R24, R23, 0x806 ;  /* 0x0000080617187836 */ /* 0x000fca0000000000 */
[----:B------:R-:W-:Y:S01]  /*67c0*/  R2UR UR8, R24 ;  /* 0x00000000180872ca */ /* 0x000fe200000e0000 */
[----:B------:R-:W-:-:S12]  /*67d0*/  UMOV UR7, 0x40000000 ;  /* 0x4000000000077882 */ /* 0x000fd80000000000 */
[----:B------:R-:W-:Y:S01]  /*67e0*/  UMOV UR6, UR8 ;  /* 0x0000000800067c82 */ /* 0x000fe20008000000 */
[----:B------:R-:W-:Y:S02]  /*67f0*/  WARPGROUP.DEPBAR.LE gsb0, 0x0 ;  /* 0x00008000000079c5 */ /* 0x000fe40000010000 */
[----:B------:R-:W-:-:S06]  /*6800*/  WARPGROUP.ARRIVE ;  /* 0x00000000000079c5 */ /* 0x000fcc0000000000 */
[----:B------:R-:W-:Y:S01]  /*6810*/  HGMMA.64x8x16.F32.BF16 R48, gdesc[UR4], R48, gsb0 ;  /* 0x00000000043079f0 */ /* 0x000fe20008001830 */
[----:B------:R-:W-:-:S05]  /*6820*/  VIADD R24, R23, 0x886 ;  /* 0x0000088617187836 */ /* 0x000fca0000000000 */
[----:B------:R-:W-:Y:S01]  /*6830*/  R2UR UR9, R24 ;  /* 0x00000000180972ca */ /* 0x000fe200000e0000 */
[----:B------:R-:W-:-:S12]  /*6840*/  UMOV UR7, 0x40000000 ;  /* 0x4000000000077882 */ /* 0x000fd80000000000 */
[----:B------:R-:W-:Y:S01]  /*6850*/  UMOV UR6, UR9 ;  /* 0x0000000900067c82 */ /* 0x000fe20008000000 */
[----:B------:R-:W-:Y:S02]  /*6860*/  WARPGROUP.DEPBAR.LE gsb0, 0x0 ;  /* 0x00008000000079c5 */ /* 0x000fe40000010000 */
[----:B------:R-:W-:-:S06]  /*6870*/  WARPGROUP.ARRIVE ;  /* 0x00000000000079c5 */ /* 0x000fcc0000000000 */
[----:B------:R-:W-:Y:S01]  /*6880*/  HGMMA.64x8x16.F32.BF16 R52, gdesc[UR4], R52, gsb0 ;  /* 0x00000000043479f0 */ /* 0x000fe20008001834 */
[----:B------:R-:W-:Y:S02]  /*6890*/  ISETP.GT.AND P1, PT, R14, 0x10, PT ;  /* 0x000000100e00780c */ /* 0x000fe40003f24270 */
        /* <DEDUP_REMOVED lines=17> */
[--C-:B------:R-:W-:Y:S01]  /*69b0*/  FFMA.FTZ R19, R28, UR12, -R15.reuse ;  /* 0x0000000c1c137c23 */ /* 0x100fe2000801080f */
[----:B------:R-:W-:Y:S01]  /*69c0*/  FSEL R28, R41, -INF , P5 ;  /* 0xff800000291c7808 */ /* 0x000fe20002800000 */
[----:B------:R-:W-:Y:S01]  /*69d0*/  FFMA.FTZ R13, R32, UR12, -R15 ;  /* 0x0000000c200d7c23 */ /* 0x000fe2000801080f */
[----:B------:R-:W-:Y:S01]  /*69e0*/  ISETP.GT.AND P1, PT, R14, 0x11, PT ;  /* 0x000000110e00780c */ /* 0x000fe20003f24270 */
[----:B------:R-:W-:Y:S02]  /*69f0*/  IMAD R32, R231, 0x4, R17 ;  /* 0x00000004e7207824 */ /* 0x000fe400078e0211 */
[----:B------:R-:W-:Y:S01]  /*6a00*/  FFMA.FTZ R28, R28, UR12, -R15 ;  /* 0x0000000c1c1c7c23 */ /* 0x000fe2000801080f */
[----:B------:R-:W-:Y:S02]  /*6a10*/  FSEL R31, R31, -INF , P1 ;  /* 0xff8000001f1f7808 */ /* 0x000fe40000800000 */
[C---:B------:R-:W-:Y:S01]  /*6a20*/  ISETP.GT.AND P1, PT, R14.reuse, 0x20, PT ;  /* 0x000000200e00780c */ /* 0x040fe20003f24270 */
[----:B------:R3:W-:Y:S01]  /*6a30*/  MUFU.EX2 R24, R28 ;  /* 0x0000001c00187308 */ /* 0x0007e20000000800 */
[----:B------:R-:W-:-:S02]  /*6a40*/  ISETP.GT.AND P2, PT, R14, 0x21, PT ;  /* 0x000000210e00780c */ /* 0x000fc40003f44270 */
[C---:B------:R-:W-:Y:S02]  /*6a50*/  ISETP.GT.AND P3, PT, R14.reuse, 0x30, PT ;  /* 0x000000300e00780c */ /* 0x040fe40003f64270 */
[C---:B------:R-:W-:Y:S02]  /*6a60*/  ISETP.GT.AND P4, PT, R14.reuse, 0x31, PT ;  /* 0x000000310e00780c */ /* 0x040fe40003f84270 */
[C---:B------:R-:W-:Y:S02]  /*6a70*/  ISETP.GT.AND P5, PT, R14.reuse, 0x40, PT ;  /* 0x000000400e00780c */ /* 0x040fe40003fa4270 */
[----:B------:R-:W-:Y:S01]  /*6a80*/  ISETP.GT.AND P6, PT, R14, 0x41, PT ;  /* 0x000000410e00780c */ /* 0x000fe20003fc4270 */
[----:B---3--:R-:W-:Y:S01]  /*6a90*/  FFMA.FTZ R28, R29, UR12, -R10 ;  /* 0x0000000c1d1c7c23 */ /* 0x008fe2000801080a */
[----:B------:R1:W-:Y:S01]  /*6aa0*/  MUFU.EX2 R14, R27 ;  /* 0x0000001b000e7308 */ /* 0x0003e20000000800 */
[----:B------:R-:W-:-:S05]  /*6ab0*/  VIADD R26, R17, 0x2c500 ;  /* 0x0002c500111a7836 */ /* 0x000fca0000000000 */
[----:B------:R-:W-:Y:S01]  /*6ac0*/  SHF.R.U32.HI R26, RZ, 0x4, R26 ;  /* 0x00000004ff1a7819 */ /* 0x000fe2000001161a */
[----:B------:R-:W-:Y:S02]  /*6ad0*/  WARPGROUP.DEPBAR.LE gsb0, 0x0 ;  /* 0x00008000000079c5 */ /* 0x000fe40000010000 */
[----:B-1----:R-:W1:Y:S04]  /*6ae0*/  LDS R27, [R32+0x2c300] ;  /* 0x02c30000201b7984 */ /* 0x002e680000000800 */
[----:B------:R-:W2:Y:S01]  /*6af0*/  LDS R29, [R32+0x2c320] ;  /* 0x02c32000201d7984 */ /* 0x000ea20000000800 */
[----:B------:R-:W-:Y:S01]  /*6b00*/  LOP3.LUT R26, R26, 0x3fff, RZ, 0xc0, !PT ;  /* 0x00003fff1a1a7812 */ /* 0x000fe200078ec0ff */
[--C-:B------:R-:W-:Y:S01]  /*6b10*/  FFMA.FTZ R36, R36, UR12, -R15.reuse ;  /* 0x0000000c24247c23 */ /* 0x100fe2000801080f */
[----:B------:R-:W-:Y:S01]  /*6b20*/  FSEL R35, R35, -INF , P2 ;  /* 0xff80000023237808 */ /* 0x000fe20001000000 */
[--C-:B------:R-:W-:Y:S01]  /*6b30*/  FFMA.FTZ R40, R40, UR12, -R15.reuse ;  /* 0x0000000c28287c23 */ /* 0x100fe2000801080f */
[----:B------:R-:W-:Y:S01]  /*6b40*/  FSEL R33, R34, -INF , P1 ;  /* 0xff80000022217808 */ /* 0x000fe20000800000 */
[----:B------:R-:W-:Y:S01]  /*6b50*/  FFMA.FTZ R12, R12, UR12, -R15 ;  /* 0x0000000c0c0c7c23 */ /* 0x000fe2000801080f */
[----:B------:R-:W-:-:S02]  /*6b60*/  FSEL R41, R38, -INF , P3 ;  /* 0xff80000026297808 */ /* 0x000fc40001800000 */
[----:B------:R-:W-:Y:S02]  /*6b70*/  FSEL R39, R39, -INF , P4 ;  /* 0xff80000027277808 */ /* 0x000fe40002000000 */
[----:B------:R-:W-:Y:S02]  /*6b80*/  FSEL R37, R42, -INF , P5 ;  /* 0xff8000002a257808 */ /* 0x000fe40002800000 */
[----:B------:R-:W-:Y:S01]  /*6b90*/  FSEL R43, R43, -INF , P6 ;  /* 0xff8000002b2b7808 */ /* 0x000fe20003000000 */
[--C-:B------:R-:W-:Y:S01]  /*6ba0*/  FFMA.FTZ R25, R25, UR12, -R10.reuse ;  /* 0x0000000c19197c23 */ /* 0x100fe2000801080a */
[----:B------:R-:W-:Y:S01]  /*6bb0*/  LOP3.LUT R26, R26, 0x80000, RZ, 0xfc, !PT ;  /* 0x000800001a1a7812 */ /* 0x000fe200078efcff */
[----:B------:R-:W-:Y:S01]  /*6bc0*/  FFMA.FTZ R22, R22, UR12, -R15 ;  /* 0x0000000c16167c23 */ /* 0x000fe2000801080f */
[--C-:B------:R-:W-:Y:S01]  /*6bd0*/  FFMA.FTZ R38, R31, UR12, -R10.reuse ;  /* 0x0000000c1f267c23 */ /* 0x100fe2000801080a */
[----:B------:R3:W-:Y:S01]  /*6be0*/  MUFU.EX2 R15, R36 ;  /* 0x00000024000f7308 */ /* 0x0007e20000000800 */
[--C-:B------:R-:W-:Y:S01]  /*6bf0*/  FFMA.FTZ R31, R35, UR12, -R10.reuse ;  /* 0x0000000c231f7c23 */ /* 0x100fe2000801080a */
[--C-:B------:R-:W-:Y:S01]  /*6c00*/  FFMA.FTZ R41, R41, UR12, -R10.reuse ;  /* 0x0000000c29297c23 */ /* 0x100fe2000801080a */
[--C-:B------:R-:W-:Y:S01]  /*6c10*/  FFMA.FTZ R35, R37, UR12, -R10.reuse ;  /* 0x0000000c25237c23 */ /* 0x100fe2000801080a */
[----:B------:R-:W-:-:S04]  /*6c20*/  FFMA.FTZ R34, R43, UR12, -R10 ;  /* 0x0000000c2b227c23 */ /* 0x000fc8000801080a */
[----:B------:R5:W-:Y:S01]  /*6c30*/  MUFU.EX2 R18, R30 ;  /* 0x0000001e00127308 */ /* 0x000be20000000800 */
[----:B---3--:R-:W-:-:S07]  /*6c40*/  FFMA.FTZ R36, R39, UR12, -R10 ;  /* 0x0000000c27247c23 */ /* 0x008fce000801080a */
[----:B------:R3:W-:Y:S01]  /*6c50*/  MUFU.EX2 R23, R40 ;  /* 0x0000002800177308 */ /* 0x0007e20000000800 */
[--C-:B-----5:R-:W-:Y:S01]  /*6c60*/  FFMA.FTZ R30, R225, UR12, -R10.reuse ;  /* 0x0000000ce11e7c23 */ /* 0x120fe2000801080a */
[----:B---3--:R-:W-:Y:S01]  /*6c70*/  FFMA.FTZ R40, R33, UR12, -R10 ;  /* 0x0000000c21287c23 */ /* 0x008fe2000801080a */
[----:B------:R-:W-:-:S05]  /*6c80*/  VIADD R10, R26, 0x80 ;  /* 0x000000801a0a7836 */ /* 0x000fca0000000000 */
[----:B------:R-:W3:Y:S01]  /*6c90*/  MUFU.EX2 R11, R11 ;  /* 0x0000000b000b7308 */ /* 0x000ee20000000800 */
[----:B------:R-:W-:-:S07]  /*6ca0*/  R2UR UR4, R10 ;  /* 0x000000000a0472ca */ /* 0x000fce00000e0000 */
[----:B------:R-:W5:Y:S01]  /*6cb0*/  MUFU.EX2 R12, R12 ;  /* 0x0000000c000c7308 */ /* 0x000f620000000800 */
[----:B------:R-:W-:-:S07]  /*6cc0*/  VIADD R10, R26, 0x100 ;  /* 0x000001001a0a7836 */ /* 0x000fce0000000000 */
[----:B------:R-:W-:Y:S08]  /*6cd0*/  MUFU.EX2 R25, R25 ;  /* 0x0000001900197308 */ /* 0x000ff00000000800 */
[----:B------:R-:W4:Y:S01]  /*6ce0*/  MUFU.EX2 R28, R28 ;  /* 0x0000001c001c7308 */ /* 0x000f220000000800 */
[----:B------:R-:W-:Y:S01]  /*6cf0*/  R2UR UR5, R10 ;  /* 0x000000000a0572ca */ /* 0x000fe200000e0000 */
[----:B------:R-:W-:-:S02]  /*6d00*/  VIADD R10, R26, 0x180 ;  /* 0x000001801a0a7836 */ /* 0x000fc40000000000 */
[----:B-1----:R-:W-:Y:S01]  /*6d10*/  FADD.FTZ R44, R44, -R27 ;  /* 0x8000001b2c2c7221 */ /* 0x002fe20000010000 */
[----:B--2---:R-:W-:Y:S01]  /*6d20*/  FADD.FTZ R46, R46, -R29 ;  /* 0x8000001d2e2e7221 */ /* 0x004fe20000010000 */
[--C-:B------:R-:W-:Y:S01]  /*6d30*/  FADD.FTZ R45, R45, -R27.reuse ;  /* 0x8000001b2d2d7221 */ /* 0x100fe20000010000 */
[--C-:B------:R-:W-:Y:S01]  /*6d40*/  FADD.FTZ R48, R48, -R27.reuse ;  /* 0x8000001b30307221 */ /* 0x100fe20000010000 */
[----:B------:R-:W-:Y:S01]  /*6d50*/  R2UR UR6, R10 ;  /* 0x000000000a0672ca */ /* 0x000fe200000e0000 */
[----:B------:R-:W1:Y:S01]  /*6d60*/  MUFU.EX2 R22, R22 ;  /* 0x0000001600167308 */ /* 0x000e620000000800 */
[--C-:B------:R-:W-:Y:S01]  /*6d70*/  FADD.FTZ R49, R49, -R27.reuse ;  /* 0x8000001b31317221 */ /* 0x100fe20000010000 */
[--C-:B------:R-:W-:Y:S01]  /*6d80*/  FADD.FTZ R52, R52, -R27.reuse ;  /* 0x8000001b34347221 */ /* 0x100fe20000010000 */
[--C-:B------:R-:W-:Y:S01]  /*6d90*/  FADD.FTZ R53, R53, -R27.reuse ;  /* 0x8000001b35357221 */ /* 0x100fe20000010000 */
[--C-:B------:R-:W-:Y:S01]  /*6da0*/  FADD.FTZ R216, R216, -R27.reuse ;  /* 0x8000001bd8d87221 */ /* 0x100fe20000010000 */
[--C-:B------:R-:W-:Y:S01]  /*6db0*/  FADD.FTZ R217, R217, -R27.reuse ;  /* 0x8000001bd9d97221 */ /* 0x100fe20000010000 */
[--C-:B------:R-:W-:Y:S01]  /*6dc0*/  FADD.FTZ R220, R220, -R27.reuse ;  /* 0x8000001bdcdc7221 */ /* 0x100fe20000010000 */
[----:B------:R-:W-:Y:S01]  /*6dd0*/  FADD.FTZ R221, R221, -R27 ;  /* 0x8000001bdddd7221 */ /* 0x000fe20000010000 */
[----:B------:R-:W2:Y:S01]  /*6de0*/  MUFU.EX2 R13, R13 ;  /* 0x0000000d000d7308 */ /* 0x000ea20000000800 */
[----:B---3--:R-:W-:Y:S01]  /*6df0*/  FMUL.FTZ R44, R11, R44 ;  /* 0x0000002c0b2c7220 */ /* 0x008fe20000410000 */
[----:B-----5:R-:W-:-:S02]  /*6e00*/  F2FP.BF16.F32.PACK_AB R10, R12, R11 ;  /* 0x0000000b0c0a723e */ /* 0x020fc400000010ff */
[----:B----4-:R-:W-:Y:S01]  /*6e10*/  F2FP.BF16.F32.PACK_AB R11, R28, R25 ;  /* 0x000000191c0b723e */ /* 0x010fe200000010ff */
[----:B------:R-:W-:Y:S06]  /*6e20*/  BAR.SYNC.DEFER_BLOCKING 0x9, 0x100 ;  /* 0x0244000000007b1d */ /* 0x000fec0000010000 */
[----:B------:R-:W3:Y:S08]  /*6e30*/  MUFU.EX2 R19, R19 ;  /* 0x0000001300137308 */ /* 0x000ef00000000800 */
[----:B------:R-:W-:Y:S08]  /*6e40*/  MUFU.EX2 R30, R30 ;  /* 0x0000001e001e7308 */ /* 0x000ff00000000800 */
[----:B------:R-:W4:Y:S08]  /*6e50*/  MUFU.EX2 R33, R38 ;  /* 0x0000002600217308 */ /* 0x000f300000000800 */
[----:B------:R5:W-:Y:S08]  /*6e60*/  MUFU.EX2 R27, R41 ;  /* 0x00000029001b7308 */ /* 0x000bf00000000800 */
[----:B------:R-:W-:Y:S01]  /*6e70*/  MUFU.EX2 R32, R40 ;  /* 0x0000002800207308 */ /* 0x000fe20000000800 */
[----:B-----5:R-:W-:-:S07]  /*6e80*/  FMUL.FTZ R41, R25, R46 ;  /* 0x0000002e19297220 */ /* 0x020fce0000410000 */
[----:B------:R-:W-:Y:S08]  /*6e90*/  MUFU.EX2 R31, R31 ;  /* 0x0000001f001f7308 */ /* 0x000ff00000000800 */
[----:B------:R-:W-:Y:S08]  /*6ea0*/  MUFU.EX2 R36, R36 ;  /* 0x0000002400247308 */ /* 0x000ff00000000800 */
[----:B------:R-:W5:Y:S08]  /*6eb0*/  MUFU.EX2 R25, R35 ;  /* 0x0000002300197308 */ /* 0x000f700000000800 */
[----:B------:R-:W5:Y:S01]  /*6ec0*/  MUFU.EX2 R34, R34 ;  /* 0x0000002200227308 */ /* 0x000f620000000800 */
[--C-:B------:R-:W-:Y:S01]  /*6ed0*/  FADD.FTZ R47, R47, -R29.reuse ;  /* 0x8000001d2f2f7221 */ /* 0x100fe20000010000 */
[----:B------:R-:W-:Y:S01]  /*6ee0*/  FMUL.FTZ R45, R12, R45 ;  /* 0x0000002d0c2d7220 */ /* 0x000fe20000410000 */
[----:B------:R-:W-:Y:S01]  /*6ef0*/  FADD.FTZ R222, R222, -R29 ;  /* 0x8000001ddede7221 */ /* 0x000fe20000010000 */
[----:B------:R-:W-:Y:S01]  /*6f00*/  FMUL.FTZ R53, R14, R53 ;  /* 0x000000350e357220 */ /* 0x000fe20000410000 */
[----:B------:R-:W-:Y:S01]  /*6f10*/  FMUL.FTZ R12, R28, R47 ;  /* 0x0000002f1c0c7220 */ /* 0x000fe20000410000 */
[----:B------:R-:W-:Y:S01]  /*6f20*/  FMUL.FTZ R221, R24, R221 ;  /* 0x000000dd18dd7220 */ /* 0x000fe20000410000 */
[----:B-1----:R-:W-:Y:S01]  /*6f30*/  FMUL.FTZ R49, R22, R49 ;  /* 0x0000003116317220 */ /* 0x002fe20000410000 */
[----:B--2---:R-:W-:Y:S01]  /*6f40*/  FMUL.FTZ R52, R13, R52 ;  /* 0x000000340d347220 */ /* 0x004fe20000410000 */
[----:B------:R-:W-:Y:S01]  /*6f50*/  F2FP.BF16.F32.PACK_AB R14, R14, R13 ;  /* 0x0000000d0e0e723e */ /* 0x000fe200000010ff */
[----:B------:R-:W-:Y:S01]  /*6f60*/  FMUL.FTZ R28, R18, R217 ;  /* 0x000000d9121c7220 */ /* 0x000fe20000410000 */
[----:B------:R-:W-:Y:S01]  /*6f70*/  FMUL.FTZ R220, R23, R220 ;  /* 0x000000dc17dc7220 */ /* 0x000fe20000410000 */
[----:B------:R-:W-:Y:S01]  /*6f80*/  F2FP.BF16.F32.PACK_AB R24, R24, R23 ;  /* 0x000000171818723e */ /* 0x000fe200000010ff */
[----:B------:R-:W-:Y:S01]  /*6f90*/  FMUL.FTZ R13, R15, R216 ;  /* 0x000000d80f0d7220 */ /* 0x000fe20000410000 */
[----:B---3--:R-:W-:Y:S01]  /*6fa0*/  F2FP.BF16.F32.PACK_AB R22, R22, R19 ;  /* 0x000000131616723e */ /* 0x008fe200000010ff */
[----:B------:R-:W-:Y:S01]  /*6fb0*/  FMUL.FTZ R48, R19, R48 ;  /* 0x0000003013307220 */ /* 0x000fe20000410000 */
[----:B------:R-:W-:-:S02]  /*6fc0*/  F2FP.BF16.F32.PACK_AB R18, R18, R15 ;  /* 0x0000000f1212723e */ /* 0x000fc400000010ff */
[----:B----4-:R-:W-:Y:S01]  /*6fd0*/  F2FP.BF16.F32.PACK_AB R23, R33, R30 ;  /* 0x0000001e2117723e */ /* 0x010fe200000010ff */
[----:B-----5:R-:W-:Y:S01]  /*6fe0*/  FMUL.FTZ R222, R25, R222 ;  /* 0x000000de19de7220 */ /* 0x020fe20000410000 */
[----:B------:R-:W-:Y:S02]  /*6ff0*/  F2FP.BF16.F32.PACK_AB R15, R31, R32 ;  /* 0x000000201f0f723e */ /* 0x000fe400000010ff */
[----:B------:R-:W-:Y:S01]  /*7000*/  F2FP.BF16.F32.PACK_AB R19, R36, R27 ;  /* 0x0000001b2413723e */ /* 0x000fe200000010ff */
[----:B------:R1:W-:Y:S01]  /*7010*/  STSM.16.M88.2 [R0+0x2c500], R10 ;  /* 0x02c5000a00007844 */ /* 0x0003e20000000100 */
[----:B------:R-:W-:-:S03]  /*7020*/  F2FP.BF16.F32.PACK_AB R25, R34, R25 ;  /* 0x000000192219723e */ /* 0x000fc600000010ff */
[----:B------:R-:W-:Y:S04]  /*7030*/  STSM.16.M88.2 [R0+0x2cd00], R22 ;  /* 0x02cd001600007844 */ /* 0x000fe80000000100 */
[----:B------:R2:W-:Y:S04]  /*7040*/  STSM.16.M88.2 [R0+0x2d500], R14 ;  /* 0x02d5000e00007844 */ /* 0x0005e80000000100 */
[----:B------:R-:W-:Y:S04]  /*7050*/  STSM.16.M88.2 [R0+0x2dd00], R18 ;  /* 0x02dd001200007844 */ /* 0x000fe80000000100 */
[----:B------:R-:W-:Y:S01]  /*7060*/  STSM.16.M88.2 [R0+0x2e500], R24 ;  /* 0x02e5001800007844 */ /* 0x000fe20000000100 */
[----:B------:R-:W-:Y:S01]  /*7070*/  @!PT LDS RZ, [RZ] ;  /* 0x00000000fffff984 */ /* 0x000fe20000000800 */
[----:B------:R-:W-:Y:S01]  /*7080*/  @!PT LDS RZ, [RZ] ;  /* 0x00000000fffff984 */ /* 0x000fe20000000800 */
[----:B------:R-:W-:Y:S01]  /*7090*/  @!PT LDS RZ, [RZ] ;  /* 0x00000000fffff984 */ /* 0x000fe20000000800 */
[----:B------:R-:W-:Y:S01]  /*70a0*/  @!PT LDS RZ, [RZ] ;  /* 0x00000000fffff984 */ /* 0x000fe20000000800 */
[----:B------:R3:W-:Y:S06]  /*70b0*/  MEMBAR.ALL.CTA ;  /* 0x0000000000007992 */ /* 0x0007ec0000008000 */
[----:B---3--:R-:W3:Y:S01]  /*70c0*/  FENCE.VIEW.ASYNC.S ;  /* 0x00000000000073c6 */ /* 0x008ee20000000000 */
[----:B------:R-:W-:-:S02]  /*70d0*/  VIADD R37, R26, 0x200 ;  /* 0x000002001a257836 */ /* 0x000fc40000000000 */
[----:B------:R-:W-:Y:S02]  /*70e0*/  IMAD R216, R4, 0x2000, R5 ;  /* 0x0000200004d87824 */ /* 0x000fe400078e0205 */
[--C-:B------:R-:W-:Y:S01]  /*70f0*/  FADD.FTZ R38, R51, -R29.reuse ;  /* 0x8000001d33267221 */ /* 0x100fe20000010000 */
[----:B------:R-:W-:Y:S01]  /*7100*/  R2UR UR7, R37 ;  /* 0x00000000250772ca */ /* 0x000fe200000e0000 */
[--C-:B------:R-:W-:Y:S01]  /*7110*/  FADD.FTZ R37, R50, -R29.reuse ;  /* 0x8000001d32257221 */ /* 0x100fe20000010000 */
[--C-:B------:R-:W-:Y:S01]  /*7120*/  FADD.FTZ R39, R54, -R29.reuse ;  /* 0x8000001d36277221 */ /* 0x100fe20000010000 */
[--C-:B------:R-:W-:Y:S01]  /*7130*/  FADD.FTZ R40, R55, -R29.reuse ;  /* 0x8000001d37287221 */ /* 0x100fe20000010000 */
[--C-:B------:R-:W-:Y:S01]  /*7140*/  FADD.FTZ R218, R218, -R29.reuse ;  /* 0x8000001ddada7221 */ /* 0x100fe20000010000 */
[--C-:B------:R-:W-:Y:S01]  /*7150*/  FADD.FTZ R219, R219, -R29.reuse ;  /* 0x8000001ddbdb7221 */ /* 0x100fe20000010000 */
[----:B------:R-:W-:Y:S01]  /*7160*/  FADD.FTZ R29, R223, -R29 ;  /* 0x8000001ddf1d7221 */ /* 0x000fe20000010000 */
[----:B------:R-:W-:Y:S01]  /*7170*/  SHF.R.U32.HI R217, RZ, 0x4, R216 ;  /* 0x00000004ffd97819 */ /* 0x000fe200000116d8 */
[----:B------:R-:W-:Y:S01]  /*7180*/  FMUL.FTZ R37, R30, R37 ;  /* 0x000000251e257220 */ /* 0x000fe20000410000 */
[----:B------:R-:W-:Y:S01]  /*7190*/  FMUL.FTZ R38, R33, R38 ;  /* 0x0000002621267220 */ /* 0x000fe20000410000 */
[----:B------:R-:W-:Y:S01]  /*71a0*/  FMUL.FTZ R39, R32, R39 ;  /* 0x0000002720277220 */ /* 0x000fe20000410000 */
[----:B-1----:R-:W-:Y:S01]  /*71b0*/  FMUL.FTZ R10, R31, R40 ;  /* 0x000000281f0a7220 */ /* 0x002fe20000410000 */
[----:B------:R-:W-:Y:S01]  /*71c0*/  FMUL.FTZ R218, R27, R218 ;  /* 0x000000da1bda7220 */ /* 0x000fe20000410000 */
[----:B------:R-:W-:Y:S01]  /*71d0*/  FMUL.FTZ R219, R36, R219 ;  /* 0x000000db24db7220 */ /* 0x000fe20000410000 */
[----:B------:R-:W-:Y:S01]  /*71e0*/  FMUL.FTZ R11, R34, R29 ;  /* 0x0000001d220b7220 */ /* 0x000fe20000410000 */
[----:B------:R-:W-:-:S02]  /*71f0*/  LOP3.LUT R217, R217, 0x3fff, RZ, 0xc0, !PT ;  /* 0x00003fffd9d97812 */ /* 0x000fc400078ec0ff */
[----:B------:R-:W-:Y:S02]  /*7200*/  F2FP.BF16.F32.PACK_AB R40, R45, R44 ;  /* 0x0000002c2d28723e */ /* 0x000fe400000010ff */
[----:B------:R-:W-:Y:S02]  /*7210*/  F2FP.BF16.F32.PACK_AB R48, R49, R48 ;  /* 0x000000303130723e */ /* 0x000fe400000010ff */
[----:B------:R-:W-:Y:S01]  /*7220*/  F2FP.BF16.F32.PACK_AB R41, R12, R41 ;  /* 0x000000290c29723e */ /* 0x000fe200000010ff */
[----:B---3--:R-:W-:Y:S01]  /*7230*/  BAR.SYNC.DEFER_BLOCKING 0x9, 0x100 ;  /* 0x0244000000007b1d */ /* 0x008fe20000010000 */
[----:B------:R-:W-:Y:S02]  /*7240*/  F2FP.BF16.F32.PACK_AB R52, R53, R52 ;  /* 0x000000343534723e */ /* 0x000fe400000010ff */
[----:B------:R-:W-:Y:S02]  /*7250*/  F2FP.BF16.F32.PACK_AB R49, R38, R37 ;  /* 0x000000252631723e */ /* 0x000fe400000010ff */
[----:B------:R-:W-:-:S02]  /*7260*/  F2FP.BF16.F32.PACK_AB R53, R10, R39 ;  /* 0x000000270a35723e */ /* 0x000fc400000010ff */
[----:B------:R-:W-:Y:S02]  /*7270*/  F2FP.BF16.F32.PACK_AB R28, R28, R13 ;  /* 0x0000000d1c1c723e */ /* 0x000fe400000010ff */
[----:B------:R-:W-:Y:S02]  /*7280*/  F2FP.BF16.F32.PACK_AB R220, R221, R220 ;  /* 0x000000dcdddc723e */ /* 0x000fe400000010ff */
[----:B------:R-:W-:Y:S02]  /*7290*/  R2UR UR56, R217 ;  /* 0x00000000d93872ca */ /* 0x000fe400000e0000 */
[----:B------:R-:W-:Y:S02]  /*72a0*/  R2UR UR58, R26 ;  /* 0x000000001a3a72ca */ /* 0x000fe400000e0000 */
[----:B------:R-:W-:Y:S02]  /*72b0*/  F2FP.BF16.F32.PACK_AB R29, R219, R218 ;  /* 0x000000dadb1d723e */ /* 0x000fe400000010ff */
[----:B------:R-:W-:Y:S01]  /*72c0*/  F2FP.BF16.F32.PACK_AB R221, R11, R222 ;  /* 0x000000de0bdd723e */ /* 0x000fe200000010ff */
[----:B------:R-:W-:Y:S04]  /*72d0*/  STSM.16.M88.2 [R0+0x2ed00], R40 ;  /* 0x02ed002800007844 */ /* 0x000fe80000000100 */
[----:B------:R-:W-:Y:S04]  /*72e0*/  STSM.16.M88.2 [R0+0x2f500], R48 ;  /* 0x02f5003000007844 */ /* 0x000fe80000000100 */
[----:B------:R-:W-:Y:S04]  /*72f0*/  STSM.16.M88.2 [R0+0x2fd00], R52 ;  /* 0x02fd003400007844 */ /* 0x000fe80000000100 */
[----:B------:R-:W-:Y:S04]  /*7300*/  STSM.16.M88.2 [R0+0x30500], R28 ;  /* 0x0305001c00007844 */ /* 0x000fe80000000100 */
[----:B------:R1:W-:Y:S01]  /*7310*/  STSM.16.M88.2 [R0+0x30d00], R220 ;  /* 0x030d00dc00007844 */ /* 0x0003e20000000100 */
[----:B------:R-:W-:-:S06]  /*7320*/  WARPGROUP.ARRIVE ;  /* 0x00000000000079c5 */ /* 0x000fcc0000000000 */
[----:B------:R-:W-:Y:S01]  /*7330*/  HGMMA.64x16x16.F32.BF16 R136, gdesc[UR56].tnspA.tnspB, R136, gsb0 ;  /* 0x60200000388879f0 */ /* 0x000fe20008001888 */
        /* <DEDUP_REMOVED lines=116> */
[----:B------:R-:W-:Y:S01]  /*7a80*/  VIADD R10, R26, 0x30 ;  /* 0x000000301a0a7836 */ /* 0x000fe20000000000 */
[----:B------:R-:W-:Y:S02]  /*7a90*/  UMOV UR46, UR22 ;  /* 0x00000016002e7c82 */ /* 0x000fe40008000000 */
[----:B------:R-:W-:Y:S02]  /*7aa0*/  R2UR UR20, R5 ;  /* 0x00000000051472ca */ /* 0x000fe400000e0000 */
[----:B------:R-:W-:Y:S01]  /*7ab0*/  R2UR UR22, R10 ;  /* 0x000000000a1672ca */ /* 0x000fe200000e0000 */
[----:B------:R-:W-:Y:S01]  /*7ac0*/  UMOV UR47, UR23 ;  /* 0x00000017002f7c82 */ /* 0x000fe20008000000 */
[----:B------:R-:W-:Y:S01]  /*7ad0*/  UMOV UR21, 0x40000040 ;  /* 0x4000004000157882 */ /* 0x000fe20000000000 */
[----:B------:R-:W-:Y:S01]  /*7ae0*/  UMOV UR23, 0x40 ;  /* 0x0000004000177882 */ /* 0x000fe20000000000 */
[----:B------:R-:W-:-:S02]  /*7af0*/  WARPGROUP.DEPBAR.LE gsb0, 0x0 ;  /* 0x00008000000079c5 */ /* 0x000fc40000010000 */
[----:B------:R-:W-:-:S07]  /*7b00*/  WARPGROUP.ARRIVE ;  /* 0x00000000000079c5 */ /* 0x000fce0000000000 */
[----:B------:R-:W-:Y:S01]  /*7b10*/  HGMMA.64x16x16.F32.BF16 R136, gdesc[UR20].tnspA.tnspB, R136, gsb0 ;  /* 0x60200000148879f0 */ /* 0x000fe20008001888 */
[----:B--2---:R-:W-:Y:S01]  /*7b20*/  VIADD R14, R26, 0xb0 ;  /* 0x000000b01a0e7836 */ /* 0x004fe20000000000 */
        /* <DEDUP_REMOVED lines=37> */
[----:B------:R-:W-:Y:S01]  /*7d80*/  MOV R219, UR40 ;  /* 0x0000002800db7c02 */ /* 0x000fe20008000f00 */
[----:B------:R-:W-:-:S08]  /*7d90*/  UMOV UR17, UR21 ;  /* 0x0000001500117c82 */ /* 0x000fd00008000000 */
        /* <DEDUP_REMOVED lines=15> */
[----:B--2---:R-:W2:Y:S01]  /*7e90*/  FENCE.VIEW.ASYNC.S ;  /* 0x00000000000073c6 */ /* 0x004ea20000000000 */
[----:B------:R-:W-:Y:S01]  /*7ea0*/  R2UR UR24, R23 ;  /* 0x00000000171872ca */ /* 0x000fe200000e0000 */
[----:B--2---:R-:W-:Y:S01]  /*7eb0*/  BAR.SYNC.DEFER_BLOCKING 0x9, 0x100 ;  /* 0x0244000000007b1d */ /* 0x004fe20000010000 */
[----:B------:R-:W-:-:S02]  /*7ec0*/  MOV R12, UR43 ;  /* 0x0000002b000c7c02 */ /* 0x000fc40008000f00 */
[----:B-1----:R-:W-:Y:S02]  /*7ed0*/  MOV R220, UR42 ;  /* 0x0000002a00dc7c02 */ /* 0x002fe40008000f00 */
[----:B------:R-:W-:Y:S01]  /*7ee0*/  MOV R13, UR41 ;  /* 0x00000029000d7c02 */ /* 0x000fe20008000f00 */
[----:B------:R-:W-:-:S06]  /*7ef0*/  UMOV UR41, 0x40000040 ;  /* 0x4000004000297882 */ /* 0x000fcc0000000000 */
[----:B------:R-:W-:Y:S01]  /*7f00*/  UMOV UR42, UR24 ;  /* 0x00000018002a7c82 */ /* 0x000fe20008000000 */
[----:B------:R-:W-:Y:S01]  /*7f10*/  UMOV UR43, 0x8 ;  /* 0x00000008002b7882 */ /* 0x000fe20000000000 */
[----:B------:R-:W-:-:S06]  /*7f20*/  WARPGROUP.ARRIVE ;  /* 0x00000000000079c5 */ /* 0x000fcc0000000000 */
        /* <DEDUP_REMOVED lines=14> */
[----:B------:R-:W-:Y:S01]  /*8010*/  IMAD.U32 R15, RZ, RZ, UR43 ;  /* 0x0000002bff0f7e24 */ /* 0x000fe2000f8e00ff */
[----:B------:R-:W-:Y:S01]  /*8020*/  R2UR UR43, R12 ;  /* 0x000000000c2b72ca */ /* 0x000fe200000e0000 */
        /* <DEDUP_REMOVED lines=15> */
[----:B------:R-:W-:Y:S01]  /*8120*/  R2UR UR45, R11 ;  /* 0x000000000b2d72ca */ /* 0x000fe200000e0000 */
[----:B------:R-:W-:Y:S02]  /*8130*/  VIADD R10, R5, 0x180 ;  /* 0x00000180050a7836 */ /* 0x000fe40000000000 */
[----:B------:R-:W-:Y:S01]  /*8140*/  VIADD R11, R23, 0x180 ;  /* 0x00000180170b7836 */ /* 0x000fe20000000000 */
[----:B------:R-:W-:Y:S02]  /*8150*/  R2UR UR44, R218 ;  /* 0x00000000da2c72ca */ /* 0x000fe400000e0000 */
[----:B------:R-:W-:Y:S02]  /*8160*/  R2UR UR4, R10 ;  /* 0x000000000a0472ca */ /* 0x000fe400000e0000 */
[----:B------:R-:W-:Y:S01]  /*8170*/  R2UR UR5, R11 ;  /* 0x000000000b0572ca */ /* 0x000fe200000e0000 */
[----:B------:R-:W-:Y:S01]  /*8180*/  UMOV UR28, UR52 ;  /* 0x00000034001c7c82 */ /* 0x000fe20008000000 */
[----:B------:R-:W-:Y:S01]  /*8190*/  R2UR UR41, R13 ;  /* 0x000000000d2972ca */ /* 0x000fe200000e0000 */
[----:B------:R-:W-:Y:S01]  /*81a0*/  UMOV UR29, UR53 ;  /* 0x00000035001d7c82 */ /* 0x000fe20008000000 */
[----:B------:R-:W-:Y:S01]  /*81b0*/  IMAD.U32 R12, RZ, RZ, UR46 ;  /* 0x0000002eff0c7e24 */ /* 0x000fe2000f8e00ff */
[----:B------:R-:W-:Y:S01]  /*81c0*/  UMOV UR53, UR45 ;  /* 0x0000002d00357c82 */ /* 0x000fe20008000000 */
[----:B------:R-:W-:Y:S01]  /*81d0*/  IMAD.U32 R13, RZ, RZ, UR47 ;  /* 0x0000002fff0d7e24 */ /* 0x000fe2000f8e00ff */
[----:B------:R-:W-:Y:S01]  /*81e0*/  UMOV UR45, 0x40000040 ;  /* 0x40000040002d7882 */ /* 0x000fe20000000000 */
[----:B------:R-:W-:Y:S01]  /*81f0*/  UMOV UR47, 0x8 ;  /* 0x00000008002f7882 */ /* 0x000fe20000000000 */
[----:B------:R-:W-:-:S02]  /*8200*/  UMOV UR52, UR44 ;  /* 0x0000002c00347c82 */ /* 0x000fc40008000000 */
        /* <DEDUP_REMOVED lines=12> */
[----:B------:R-:W-:Y:S01]  /*82d0*/  R2UR UR5, R23 ;  /* 0x00000000170572ca */ /* 0x000fe200000e0000 */
[----:B------:R-:W-:Y:S01]  /*82e0*/  UMOV UR33, UR43 ;  /* 0x0000002b00217c82 */ /* 0x000fe20008000000 */
[----:B------:R-:W-:Y:S01]  /*82f0*/  UMOV UR37, UR41 ;  /* 0x0000002900257c82 */ /* 0x000fe20008000000 */
[----:B------:R-:W-:Y:S01]  /*8300*/  UMOV UR41, 0x40000040 ;  /* 0x4000004000297882 */ /* 0x000fe20000000000 */
[----:B------:R-:W-:-:S03]  /*8310*/  UMOV UR43, 0x8 ;  /* 0x00000008002b7882 */ /* 0x000fc60000000000 */
[----:B------:R-:W-:Y:S02]  /*8320*/  UMOV UR36, UR40 ;  /* 0x0000002800247c82 */ /* 0x000fe40008000000 */
[----:B------:R-:W-:Y:S02]  /*8330*/  UMOV UR32, UR42 ;  /* 0x0000002a00207c82 */ /* 0x000fe40008000000 */
[----:B------:R-:W-:Y:S02]  /*8340*/  UMOV UR40, UR4 ;  /* 0x0000000400287c82 */ /* 0x000fe40008000000 */
[----:B------:R-:W-:Y:S01]  /*8350*/  UMOV UR42, UR5 ;  /* 0x00000005002a7c82 */ /* 0x000fe20008000000 */
[----:B------:R-:W-:Y:S01]  /*8360*/  IMAD.U32 R10, RZ, RZ, UR46 ;  /* 0x0000002eff0a7e24 */ /* 0x000fe2000f8e00ff */
[----:B------:R-:W-:Y:S02]  /*8370*/  WARPGROUP.DEPBAR.LE gsb0, 0x0 ;  /* 0x00008000000079c5 */ /* 0x000fe40000010000 */
        /* <DEDUP_REMOVED lines=93> */
[----:B------:R-:W-:Y:S01]  /*8950*/  R2UR UR47, R9 ;  /* 0x00000000092f72ca */ /* 0x000fe200000e0000 */
[----:B------:R-:W-:Y:S02]  /*8960*/  WARPGROUP.DEPBAR.LE gsb0, 0x0 ;  /* 0x00008000000079c5 */ /* 0x000fe40000010000 */
[----:B------:R-:W-:-:S06]  /*8970*/  WARPGROUP.ARRIVE ;  /* 0x00000000000079c5 */ /* 0x000fcc0000000000 */
[----:B------:R-:W-:Y:S01]  /*8980*/  HGMMA.64x16x16.F32.BF16 R160, gdesc[UR8].tnspA.tnspB, R160, gsb0 ;  /* 0x6020000008a079f0 */ /* 0x000fe200080018a0 */
[----:B------:R-:W-:Y:S01]  /*8990*/  IMAD.SHL.U32 R9, R3, 0x4000, RZ ;  /* 0x0000400003097824 */ /* 0x000fe200078e00ff */
[----:B------:R-:W-:-:S04]  /*89a0*/  R2UR UR40, R20 ;  /* 0x00000000142872ca */ /* 0x000fc800000e0000 */
[----:B------:R-:W-:-:S04]  /*89b0*/  IADD3 R20, P1, R9, R234, RZ ;  /* 0x000000ea09147210 */ /* 0x000fc80007f3e0ff */
[----:B------:R-:W-:Y:S02]  /*89c0*/  LEA.HI.X.SX32 R9, R9, R224, 0x1, P1 ;  /* 0x000000e009097211 */ /* 0x000fe400008f0eff */
        /* <DEDUP_REMOVED lines=9> */
[----:B------:R1:W-:Y:S01]  /*8a60*/  REDG.E.ADD.F32x4.FTZ.RN.STRONG.GPU desc[UR46][R8.64], R24 ;  /* 0x00000018080079a6 */ /* 0x0003e2000c10f7ae */
[----:B------:R-:W-:Y:S02]  /*8a70*/  WARPGROUP.DEPBAR.LE gsb0, 0x0 ;  /* 0x00008000000079c5 */ /* 0x000fe40000010000 */
[----:B------:R-:W-:Y:S01]  /*8a80*/  WARPGROUP.ARRIVE ;  /* 0x00000000000079c5 */ /* 0x000fe20000000000 */
[----:B------:R-:W-:Y:S01]  /*8a90*/  SHF.R.U32.HI R216, RZ, 0x4, R216 ;  /* 0x00000004ffd87819 */ /* 0x000fe200000116d8 */
[----:B------:R-:W-:Y:S01]  /*8aa0*/  UMOV UR55, 0x40 ;  /* 0x0000004000377882 */ /* 0x000fe20000000000 */
[----:B-1----:R-:W-:Y:S01]  /*8ab0*/  LOP3.LUT R24, R22, 0x80000, RZ, 0xfc, !PT ;  /* 0x0008000016187812 */ /* 0x002fe200078efcff */
[----:B------:R-:W-:Y:S01]  /*8ac0*/  UMOV UR53, 0x40000040 ;  /* 0x4000004000357882 */ /* 0x000fe20000000000 */
[----:B------:R-:W-:Y:S01]  /*8ad0*/  UMOV UR59, 0x40 ;  /* 0x00000040003b7882 */ /* 0x000fe20000000000 */
        /* <DEDUP_REMOVED lines=10> */
[----:B------:R1:W-:Y:S01]  /*8b80*/  REDG.E.ADD.F32x4.FTZ.RN.STRONG.GPU desc[UR46][R8.64+0x800], R28 ;  /* 0x0008001c080079a6 */ /* 0x0003e2000c10f7ae */
[----:B------:R-:W-:-:S02]  /*8b90*/  WARPGROUP.DEPBAR.LE gsb0, 0x0 ;  /* 0x00008000000079c5 */ /* 0x000fc40000010000 */
[----:B------:R-:W-:Y:S01]  /*8ba0*/  WARPGROUP.ARRIVE ;  /* 0x00000000000079c5 */ /* 0x000fe20000000000 */
[----:B------:R-:W-:Y:S02]  /*8bb0*/  LOP3.LUT R237, R216, 0x3fff, RZ, 0xc0, !PT ;  /* 0x00003fffd8ed7812 */ /* 0x000fe400078ec0ff */
[C---:B------:R-:W-:Y:S01]  /*8bc0*/  R2UR UR54, R24.reuse ;  /* 0x00000000183672ca */ /* 0x040fe200000e0000 */
[----:B------:R-:W-:Y:S01]  /*8bd0*/  VIADD R20, R24, 0x80 ;  /* 0x0000008018147836 */ /* 0x000fe20000000000 */
[----:B------:R-:W-:Y:S01]  /*8be0*/  UMOV UR57, UR53 ;  /* 0x0000003500397c82 */ /* 0x000fe20008000000 */
[----:B------:R-:W-:Y:S01]  /*8bf0*/  HGMMA.64x16x16.F32.BF16 R192, gdesc[UR12].tnspA.tnspB, R192, gsb0 ;  /* 0x602000000cc079f0 */ /* 0x000fe200080018c0 */
[----:B------:R-:W-:Y:S01]  /*8c00*/  IMAD R237, R2, 0x800, R237 ;  /* 0x0000080002ed7824 */ /* 0x000fe200078e02ed */
[----:B------:R-:W-:Y:S01]  /*8c10*/  UMOV UR9, UR53 ;  /* 0x0000003500097c82 */ /* 0x000fe20008000000 */
[----:B------:R-:W-:Y:S02]  /*8c20*/  VIADD R25, R24, 0x200 ;  /* 0x0000020018197836 */ /* 0x000fe40000000000 */
[----:B------:R-:W-:-:S02]  /*8c30*/  IMAD.U32 R217, RZ, RZ, UR11 ;  /* 0x0000000bffd97e24 */ /* 0x000fc4000f8e00ff */
[----:B------:R-:W-:Y:S01]  /*8c40*/  VIADD R26, R24, 0x10 ;  /* 0x00000010181a7836 */ /* 0x000fe20000000000 */
[----:B------:R-:W-:Y:S01]  /*8c50*/  UMOV UR37, UR25 ;  /* 0x0000001900257c82 */ /* 0x000fe20008000000 */
[----:B------:R-:W-:Y:S01]  /*8c60*/  UMOV UR33, UR25 ;  /* 0x0000001900217c82 */ /* 0x000fe20008000000 */
[----:B------:R-:W-:Y:S01]  /*8c70*/  UMOV UR29, UR25 ;  /* 0x00000019001d7c82 */ /* 0x000fe20008000000 */
[----:B------:R-:W-:Y:S01]  /*8c80*/  UMOV UR7, 0x40 ;  /* 0x0000004000077882 */ /* 0x000fe20000000000 */
[----:B------:R1:W-:Y:S01]  /*8c90*/  REDG.E.ADD.F32x4.FTZ.RN.STRONG.GPU desc[UR46][R8.64+0x1000], R32 ;  /* 0x00100020080079a6 */ /* 0x0003e2000c10f7ae */
[----:B------:R-:W-:Y:S02]  /*8ca0*/  WARPGROUP.DEPBAR.LE gsb0, 0x0 ;  /* 0x00008000000079c5 */ /* 0x000fe40000010000 */
[----:B------:R-:W-:Y:S01]  /*8cb0*/  WARPGROUP.ARRIVE ;  /* 0x00000000000079c5 */ /* 0x000fe20000000000 */
[----:B------:R-:W-:Y:S02]  /*8cc0*/  R2UR UR52, R237 ;  /* 0x00000000ed3472ca */ /* 0x000fe400000e0000 */
[----:B------:R-:W-:Y:S01]  /*8cd0*/  R2UR UR24, R20 ;  /* 0x00000000141872ca */ /* 0x000fe200000e0000 */
[----:B------:R-:W-:Y:S01]  /*8ce0*/  UMOV UR13, UR53 ;  /* 0x00000035000d7c82 */ /* 0x000fe20008000000 */
[----:B------:R-:W-:Y:S01]  /*8cf0*/  UMOV UR15, 0x40 ;  /* 0x00000040000f7882 */ /* 0x000fe20000000000 */
[----:B------:R-:W-:Y:S01]  /*8d00*/  HGMMA.64x16x16.F32.BF16 R208, gdesc[UR16].tnspA.tnspB, R208, gsb0 ;  /* 0x6020000010d079f0 */ /* 0x000fe200080018d0 */
[----:B------:R-:W-:Y:S01]  /*8d10*/  R2UR UR50, R26 ;  /* 0x000000001a3272ca */ /* 0x000fe200000e0000 */
[----:B------:R1:W-:Y:S01]  /*8d20*/  REDG.E.ADD.F32x4.FTZ.RN.STRONG.GPU desc[UR46][R8.64+0x1800], R36 ;  /* 0x00180024080079a6 */ /* 0x0003e2000c10f7ae */
[----:B------:R-:W-:-:S02]  /*8d30*/  WARPGROUP.DEPBAR.LE gsb0, 0x0 ;  /* 0x00008000000079c5 */ /* 0x000fc40000010000 */
[----:B------:R-:W-:-:S03]  /*8d40*/  WARPGROUP.ARRIVE ;  /* 0x00000000000079c5 */ /* 0x000fc60000000000 */
[----:B------:R-:W-:Y:S02]  /*8d50*/  UMOV UR56, UR52 ;  /* 0x0000003400387c82 */ /* 0x000fe40008000000 */
[----:B------:R-:W-:Y:S01]  /*8d60*/  UMOV UR58, UR24 ;  /* 0x00000018003a7c82 */ /* 0x000fe20008000000 */
[C---:B------:R-:W-:Y:S01]  /*8d70*/  VIADD R20, R24.reuse, 0x100 ;  /* 0x0000010018147836 */ /* 0x040fe20000000000 */
[----:B------:R-:W-:Y:S01]  /*8d80*/  UMOV UR12, UR52 ;  /* 0x00000034000c7c82 */ /* 0x000fe20008000000 */
[----:B------:R-:W-:Y:S01]  /*8d90*/  VIADD R26, R24, 0x90 ;  /* 0x00000090181a7836 */ /* 0x000fe20000000000 */
[----:B------:R-:W-:Y:S01]  /*8da0*/  HGMMA.64x16x16.F32.BF16 R56, gdesc[UR52].tnspA.tnspB, R56, gsb0 ;  /* 0x60200000343879f0 */ /* 0x000fe20008001838 */
[----:B------:R-:W-:Y:S01]  /*8db0*/  UMOV UR19, 0x40 ;  /* 0x0000004000137882 */ /* 0x000fe20000000000 */
[----:B------:R-:W-:Y:S01]  /*8dc0*/  IMAD.U32 R23, RZ, RZ, UR15 ;  /* 0x0000000fff177e24 */ /* 0x000fe2000f8e00ff */
[----:B------:R-:W-:Y:S01]  /*8dd0*/  R2UR UR45, R7 ;  /* 0x00000000072d72ca */ /* 0x000fe200000e0000 */
[----:B------:R1:W-:Y:S01]  /*8de0*/  REDG.E.ADD.F32x4.FTZ.RN.STRONG.GPU desc[UR46][R8.64+0x2000], R40 ;  /* 0x00200028080079a6 */ /* 0x0003e2000c10f7ae */
[----:B------:R-:W-:-:S02]  /*8df0*/  WARPGROUP.DEPBAR.LE gsb0, 0x0 ;  /* 0x00008000000079c5 */ /* 0x000fc40000010000 */
[----:B------:R-:W-:Y:S01]  /*8e00*/  WARPGROUP.ARRIVE ;  /* 0x00000000000079c5 */ /* 0x000fe20000000000 */
[----:B------:R-:W-:Y:S01]  /*8e10*/  R2UR UR8, R20 ;  /* 0x00000000140872ca */ /* 0x000fe200000e0000 */
[----:B------:R-:W-:Y:S01]  /*8e20*/  IMAD.U32 R7, RZ, RZ, UR43 ;  /* 0x0000002bff077e24 */ /* 0x000fe2000f8e00ff */
[----:B------:R1:W-:Y:S03]  /*8e30*/  REDG.E.ADD.F32x4.FTZ.RN.STRONG.GPU desc[UR46][R8.64+0x2800], R44 ;  /* 0x0028002c080079a6 */ /* 0x0003e6000c10f7ae */
[----:B------:R-:W-:Y:S08]  /*8e40*/  HGMMA.64x16x16.F32.BF16 R64, gdesc[UR56].tnspA.tnspB, R64, gsb0 ;  /* 0x60200000384079f0 */ /* 0x000ff00008001840 */
[----:B------:R-:W-:Y:S01]  /*8e50*/  UMOV UR14, UR8 ;  /* 0x00000008000e7c82 */ /* 0x000fe20008000000 */
[----:B------:R-:W-:Y:S01]  /*8e60*/  VIADD R20, R24, 0x180 ;  /* 0x0000018018147836 */ /* 0x000fe20000000000 */
[----:B------:R-:W-:Y:S01]  /*8e70*/  R2UR UR43, R21 ;  /* 0x00000000152b72ca */ /* 0x000fe200000e0000 */
[----:B------:R1:W-:Y:S01]  /*8e80*/  REDG.E.ADD.F32x4.FTZ.RN.STRONG.GPU desc[UR46][R8.64+0x3000], R48 ;  /* 0x00300030080079a6 */ /* 0x0003e2000c10f7ae */
[----:B------:R-:W-:-:S02]  /*8e90*/  WARPGROUP.DEPBAR.LE gsb0, 0x0 ;  /* 0x00008000000079c5 */ /* 0x000fc40000010000 */
[----:B------:R-:W-:Y:S01]  /*8ea0*/  WARPGROUP.ARRIVE ;  /* 0x00000000000079c5 */ /* 0x000fe20000000000 */
[----:B------:R-:W-:Y:S01]  /*8eb0*/  R2UR UR4, R20 ;  /* 0x00000000140472ca */ /* 0x000fe200000e0000 */
[----:B------:R-:W-:Y:S01]  /*8ec0*/  UMOV UR8, UR52 ;  /* 0x0000003400087c82 */ /* 0x000fe20008000000 */
[----:B------:R-:W-:Y:S01]  /*8ed0*/  IMAD.U32 R22, RZ, RZ, UR14 ;  /* 0x0000000eff167e24 */ /* 0x000fe2000f8e00ff */
[----:B------:R1:W-:Y:S02]  /*8ee0*/  REDG.E.ADD.F32x4.FTZ.RN.STRONG.GPU desc[UR46][R8.64+0x3800], R52 ;  /* 0x00380034080079a6 */ /* 0x0003e4000c10f7ae */
[----:B------:R-:W-:Y:S08]  /*8ef0*/  HGMMA.64x16x16.F32.BF16 R72, gdesc[UR12].tnspA.tnspB, R72, gsb0 ;  /* 0x602000000c4879f0 */ /* 0x000ff00008001848 */
[----:B------:R-:W-:Y:S01]  /*8f00*/  UMOV UR10, UR4 ;  /* 0x00000004000a7c82 */ /* 0x000fe20008000000 */
[----:B------:R-:W-:-:S02]  /*8f10*/  WARPGROUP.DEPBAR.LE gsb0, 0x0 ;  /* 0x00008000000079c5 */ /* 0x000fc40000010000 */
        /* <DEDUP_REMOVED lines=141> */
.L_x_1760:
        /* <DEDUP_REMOVED lines=157> */
.L_x_1761:
        /* <DEDUP_REMOVED lines=94> */
.L_x_1749:
        /* <DEDUP_REMOVED lines=23> */
.L_x_1764:
        /* <DEDUP_REMOVED lines=20> */
.L_x_1765:
        /* <DEDUP_REMOVED lines=18> */
.L_x_1766:
        /* <DEDUP_REMOVED lines=18> */
.L_x_1767:
        /* <DEDUP_REMOVED lines=178> */
.L_x_1769:
[----:B------:R-:W-:Y:S05]  /*b7b0*/  BSYNC B0 ;  /* 0x0000000000007941 */ /* 0x000fea0003800000 */
.L_x_1768:
[----:B------:R-:W-:-:S04]  /*b7c0*/  DEPBAR.LE SB0, 0x0 ;  /* 0x000080000000791a */ /* 0x000fc80000000000 */
[----:B------:R-:W-:Y:S05]  /*b7d0*/  EXIT ;  /* 0x000000000000794d */ /* 0x000fea0003800000 */
.L_x_1763:
        /* <DEDUP_REMOVED lines=51> */
.L_x_1771:
[----:B------:R-:W-:Y:S05]  /*bb10*/  BSYNC B0 ;  /* 0x0000000000007941 */ /* 0x000fea0003800000 */
.L_x_1770:
        /* <DEDUP_REMOVED lines=16> */
.L_x_1773:
[----:B------:R-:W-:Y:S05]  /*bc20*/  BSYNC B0 ;  /* 0x0000000000007941 */ /* 0x000fea0003800000 */
.L_x_1772:
        /* <DEDUP_REMOVED lines=16> */
.L_x_1775:
[----:B------:R-:W-:Y:S05]  /*bd30*/  BSYNC B0 ;  /* 0x0000000000007941 */ /* 0x000fea0003800000 */
.L_x_1774:
        /* <DEDUP_REMOVED lines=17> */
.L_x_1777:
[----:B------:R-:W-:Y:S05]  /*be50*/  BSYNC B0 ;  /* 0x0000000000007941 */ /* 0x000fea0003800000 */
.L_x_1776:
        /* <DEDUP_REMOVED lines=16> */
.L_x_1779:
[----:B------:R-:W-:Y:S05]  /*bf60*/  BSYNC B0 ;  /* 0x0000000000007941 */ /* 0x000fea0003800000 */
.L_x_1778:
        /* <DEDUP_REMOVED lines=18> */
.L_x_1781:
[----:B------:R-:W-:Y:S05]  /*c090*/  BSYNC B0 ;  /* 0x0000000000007941 */ /* 0x000fea0003800000 */
.L_x_1780:
        /* <DEDUP_REMOVED lines=29> */
.L_x_1783:
[----:B------:R-:W-:Y:S05]  /*c270*/  BSYNC B0 ;  /* 0x0000000000007941 */ /* 0x000fea0003800000 */
.L_x_1782:
        /* <DEDUP_REMOVED lines=21> */
.L_x_1785:
[----:B------:R-:W-:Y:S05]  /*c3d0*/  BSYNC B0 ;  /* 0x0000000000007941 */ /* 0x000fea0003800000 */
.L_x_1784:
        /* <DEDUP_REMOVED lines=21> */
.L_x_1787:
[----:B------:R-:W-:Y:S05]  /*c530*/  BSYNC B0 ;  /* 0x0000000000007941 */ /* 0x000fea0003800000 */
.L_x_1786:
        /* <DEDUP_REMOVED lines=22> */
.L_x_1789:
[----:B------:R-:W-:Y:S05]  /*c6a0*/  BSYNC B0 ;  /* 0x0000000000007941 */ /* 0x000fea0003800000 */
.L_x_1788:
        /* <DEDUP_REMOVED lines=14> */
.L_x_1791:
[----:B------:R-:W-:Y:S05]  /*c790*/  BSYNC B0 ;  /* 0x0000000000007941 */ /* 0x000fea0003800000 */
.L_x_1790:
        /* <DEDUP_REMOVED lines=16> */
.L_x_1793:
[----:B------:R-:W-:Y:S05]  /*c8a0*/  BSYNC B0 ;  /* 0x0000000000007941 */ /* 0x000fea0003800000 */
.L_x_1792:
        /* <DEDUP_REMOVED lines=16> */
.L_x_1795:
[----:B------:R-:W-:Y:S05]  /*c9b0*/  BSYNC B0 ;  /* 0x0000000000007941 */ /* 0x000fea0003800000 */
.L_x_1794:
        /* <DEDUP_REMOVED lines=16> */
.L_x_1797:
[----:B------:R-:W-:Y:S05]  /*cac0*/  BSYNC B0 ;  /* 0x0000000000007941 */ /* 0x000fea0003800000 */
.L_x_1796:
        /* <DEDUP_REMOVED lines=15> */
.L_x_1799:
[----:B------:R-:W-:Y:S05]  /*cbc0*/  BSYNC B0 ;  /* 0x0000000000007941 */ /* 0x000fea0003800000 */
.L_x_1798:
        /* <DEDUP_REMOVED lines=15> */
.L_x_1801:
[----:B------:R-:W-:Y:S05]  /*ccc0*/  BSYNC B0 ;  /* 0x0000000000007941 */ /* 0x000fea0003800000 */
.L_x_1800:
        /* <DEDUP_REMOVED lines=15> */
.L_x_1803:
[----:B------:R-:W-:Y:S05]  /*cdc0*/  BSYNC B0 ;  /* 0x0000000000007941 */ /* 0x000fea0003800000 */
.L_x_1802:
        /* <DEDUP_REMOVED lines=15> */
.L_x_1805:
[----:B------:R-:W-:Y:S05]  /*cec0*/  BSYNC B0 ;  /* 0x0000000000007941 */ /* 0x000fea0003800000 */
.L_x_1804:
        /* <DEDUP_REMOVED lines=15> */
.L_x_1807:
[----:B------:R-:W-:Y:S05]  /*cfc0*/  BSYNC B0 ;  /* 0x0000000000007941 */ /* 0x000fea0003800000 */
.L_x_1806:
        /* <DEDUP_REMOVED lines=15> */
.L_x_1809:
[----:B------:R-:W-:Y:S05]  /*d0c0*/  BSYNC B0 ;  /* 0x0000000000007941 */ /* 0x000fea0003800000 */
.L_x_1808:
[----:B------:R-:W-:Y:S05]  /*d0d0*/  EXIT ;  /* 0x000000000000794d */ /* 0x000fea0003800000 */
.L_x_1745:
        /* <DEDUP_REMOVED lines=28> */
.L_x_1812:
[----:B------:R-:W-:Y:S01]  /*d2a0*/  ULDC UR8, c[0x0][0xb44] ;  /* 0x0002d10000087ab9 */ /* 0x000fe20000000800 */
[----:B------:R-:W-:Y:S01]  /*d2b0*/  UMOV UR11, UR7 ;  /* 0x00000007000b7c82 */ /* 0x000fe20008000000 */
[----:B------:R-:W-:-:S11]  /*d2c0*/  UISETP.NE.AND UP0, UPT, UR8, 0x1, UPT ;  /* 0x000000010800788c */ /* 0x000fd6000bf05270 */
[----:B------:R-:W-:Y:S02]  /*d2d0*/  @UP0 ULDC.64 UR12, c[0x0][0xb48] ;  /* 0x0002d200000c0ab9 */ /* 0x000fe40000000a00 */
[----:B------:R-:W-:-:S04]  /*d2e0*/  UIMAD.WIDE.U32 UR4, UR7, UR12, URZ ;  /* 0x0000000c070472a5 */ /* 0x000fc8000f8e003f */
[----:B------:R-:W-:-:S04]  /*d2f0*/  @UP0 USHF.R.U32.HI UR11, URZ, UR13, UR5 ;  /* 0x0000000d3f0b0299 */ /* 0x000fc80008011605 */
[----:B------:R-:W-:-:S12]  /*d300*/  UIMAD UR4, UR11, UR8, URZ ;  /* 0x000000080b0472a4 */ /* 0x000fd8000f8e023f */
.L_x_1813:
        /* <DEDUP_REMOVED lines=75> */
.L_x_1832:
        /* <DEDUP_REMOVED lines=10> */
.L_x_1817:
        /* <DEDUP_REMOVED lines=125> */
.L_x_1823:
[----:B------:R-:W-:-:S04]  /*e030*/  SHF.L.U32 R10, R15, 0x1f, RZ ;  /* 0x0000001f0f0a7819 */ /* 0x000fc800000006ff */
[----:B------:R-:W1:Y:S02]  /*e040*/  SYNCS.PHASECHK.TRANS64.TRYWAIT P1, [R7+URZ+0x31838], R10 ;  /* 0x0318380a070075a7 */ /* 0x000e64000802017f */
[----:B-1---5:R-:W-:Y:S05]  /*e050*/  @!P1 BRA `(.L_x_1819) ;  /* 0x0000000c00a49947 */ /* 0x022fea0003800000 */
.L_x_1833:
[----:B------:R-:W-:Y:S05]  /*e060*/  @P0 BRA `(.L_x_1820) ;  /* 0x0000000000140947 */ /* 0x000fea0003800000 */
[----:B------:R-:W-:Y:S01]  /*e070*/  ISETP.NE.AND P1, PT, R17, RZ, PT ;  /* 0x000000ff1100720c */ /* 0x000fe20003f25270 */
[----:B-1----:R-:W-:-:S04]  /*e080*/  IMAD.MOV.U32 R10, RZ, RZ, 0x8100 ;  /* 0x00008100ff0a7424 */ /* 0x002fc800078e00ff */
[----:B------:R2:W-:Y:S08]  /*e090*/  SYNCS.ARRIVE.TRANS64 RZ, [R7+URZ+0x31830], R10 ;  /* 0x0318300a07ff79a7 */ /* 0x0005f0000800003f */
[----:B------:R-:W-:Y:S05]  /*e0a0*/  @!P1 BRA `(.L_x_1820) ;  /* 0x0000000000049947 */ /* 0x000fea0003800000 */
[----:B------:R-:W-:Y:S01]  /*e0b0*/  BPT.TRAP 0x1 ;  /* 0x000000040000795c */ /* 0x000fe20000300000 */
.L_x_1820:
        /* <DEDUP_REMOVED lines=51> */
.L_x_1835:
[----:B------:R-:W-:Y:S01]  /*e3f0*/  LOP3.LUT R15, R15, 0x1, RZ, 0x3c, !PT ;  /* 0x000000010f0f7812 */ /* 0x000fe200078e3cff */
[----:B------:R-:W-:Y:S06]  /*e400*/  @P2 BRA `(.L_x_1822) ;  /* 0x0000000000142947 */ /* 0x000fec0003800000 */
[----:B------:R-:W-:Y:S01]  /*e410*/  ISETP.NE.AND P1, PT, R17, RZ, PT ;  /* 0x000000ff1100720c */ /* 0x000fe20003f25270 */
[----:B-1----:R-:W-:-:S04]  /*e420*/  IMAD.MOV.U32 R20, RZ, RZ, 0x8100 ;  /* 0x00008100ff147424 */ /* 0x002fc800078e00ff */
[----:B------:R2:W-:Y:S08]  /*e430*/  SYNCS.ARRIVE.TRANS64 RZ, [R19+URZ+0x31810], R20 ;  /* 0x0318101413ff79a7 */ /* 0x0005f0000800003f */
[----:B------:R-:W-:Y:S05]  /*e440*/  @!P1 BRA `(.L_x_1822) ;  /* 0x0000000000049947 */ /* 0x000fea0003800000 */
[----:B------:R-:W-:Y:S01]  /*e450*/  BPT.TRAP 0x1 ;  /* 0x000000040000795c */ /* 0x000fe20000300000 */
.L_x_1822:
        /* <DEDUP_REMOVED lines=52> */
.L_x_1818:
[----:B------:R-:W-:-:S04]  /*e7a0*/  SHF.L.U32 R4, R15, 0x1f, RZ ;  /* 0x0000001f0f047819 */ /* 0x000fc800000006ff */
[----:B------:R-:W1:Y:S02]  /*e7b0*/  SYNCS.PHASECHK.TRANS64.TRYWAIT P1, [R7+URZ+0x31838], R4 ;  /* 0x03183804070075a7 */ /* 0x000e64000802017f */
[----:B-1----:R-:W-:Y:S05]  /*e7c0*/  @!P1 BRA `(.L_x_1824) ;  /* 0x0000000400f49947 */ /* 0x002fea0003800000 */
.L_x_1836:
[----:B------:R-:W-:Y:S05]  /*e7d0*/  @P0 BRA `(.L_x_1825) ;  /* 0x0000000000180947 */ /* 0x000fea0003800000 */
[----:B------:R-:W2:Y:S01]  /*e7e0*/  S2R R5, SR_TID.X ;  /* 0x0000000000057919 */ /* 0x000ea20000002100 */
[----:B-1----:R-:W-:-:S04]  /*e7f0*/  IMAD.MOV.U32 R4, RZ, RZ, 0x8100 ;  /* 0x00008100ff047424 */ /* 0x002fc800078e00ff */
[----:B------:R3:W-:Y:S01]  /*e800*/  SYNCS.ARRIVE.TRANS64 RZ, [R7+URZ+0x31830], R4 ;  /* 0x0318300407ff79a7 */ /* 0x0007e2000800003f */
[----:B--2---:R-:W-:-:S13]  /*e810*/  LOP3.LUT P0, RZ, R5, 0x1f, RZ, 0xc0, !PT ;  /* 0x0000001f05ff7812 */ /* 0x004fda000780c0ff */
[----:B---3--:R-:W-:Y:S05]  /*e820*/  @!P0 BRA `(.L_x_1825) ;  /* 0x0000000000048947 */ /* 0x008fea0003800000 */
[----:B------:R-:W-:Y:S01]  /*e830*/  BPT.TRAP 0x1 ;  /* 0x000000040000795c */ /* 0x000fe20000300000 */
.L_x_1825:
        /* <DEDUP_REMOVED lines=52> */
.L_x_1815:
[----:B------:R-:W-:Y:S05]  /*eb80*/  BSYNC B1 ;  /* 0x0000000000017941 */ /* 0x000fea0003800000 */
.L_x_1814:
[----:B------:R-:W-:-:S03]  /*eb90*/  UMOV UR4, 0xffffffff ;  /* 0xffffffff00047882 */ /* 0x000fc60000000000 */
[----:B------:R-:W-:Y:S05]  /*eba0*/  BRA.DIV UR4, `(.L_x_1826) ;  /* 0x0000000604107947 */ /* 0x000fea000b800000 */
[----:B------:R-:W-:-:S13]  /*ebb0*/  ELECT P6, URZ, PT ;  /* 0x00000000003f782f */ /* 0x000fda00038c0000 */
.L_x_1839:
[----:B------:R-:W-:Y:S05]  /*ebc0*/  @!P6 BRA `(.L_x_1811) ;  /* 0x000000000070e947 */ /* 0x000fea0003800000 */
[----:B------:R-:W-:-:S04]  /*ebd0*/  LOP3.LUT R0, R0, 0x2, RZ, 0xfc, !PT ;  /* 0x0000000200007812 */ /* 0x000fc800078efcff */
[----:B------:R-:W-:-:S13]  /*ebe0*/  ISETP.NE.AND P1, PT, R0, 0x3, PT ;  /* 0x000000030000780c */ /* 0x000fda0003f25270 */
[----:B------:R-:W-:Y:S05]  /*ebf0*/  @!P1 BRA `(.L_x_1827) ;  /* 0x0000000000049947 */ /* 0x000fea0003800000 */
[----:B------:R-:W-:Y:S01]  /*ec00*/  BPT.TRAP 0x1 ;  /* 0x000000040000795c */ /* 0x000fe20000300000 */
.L_x_1827:
        /* <DEDUP_REMOVED lines=8> */
.L_x_1840:
        /* <DEDUP_REMOVED lines=9> */
.L_x_1841:
[----:B------:R-:W-:Y:S05]  /*ed20*/  @!P1 BRA `(.L_x_1830) ;  /* 0x0000000000049947 */ /* 0x000fea0003800000 */
[----:B------:R-:W-:Y:S01]  /*ed30*/  BPT.TRAP 0x1 ;  /* 0x000000040000795c */ /* 0x000fe20000300000 */
.L_x_1830:
[----:B------:R-:W-:-:S07]  /*ed40*/  SHF.L.U32 R6, R6, 0x1f, RZ ;  /* 0x0000001f06067819 */ /* 0x000fce00000006ff */
.L_x_1831:
[----:B--2---:R2:W3:Y:S02]  /*ed50*/  SYNCS.PHASECHK.TRANS64.TRYWAIT P0, [R5+URZ+0x31838], R6 ;  /* 0x03183806050075a7 */ /* 0x0044e4000800017f */
[----:B---3--:R-:W-:Y:S05]  /*ed60*/  @!P0 NANOSLEEP.SYNCS 0x989680 ;  /* 0x009896800000895d */ /* 0x008fea0003900000 */
[----:B------:R-:W3:Y:S02]  /*ed70*/  @!P0 SYNCS.PHASECHK.TRANS64 P0, [R5+URZ+0x31838], R6 ;  /* 0x03183806050085a7 */ /* 0x000ee4000800007f */
[----:B---3--:R-:W-:Y:S05]  /*ed80*/  @!P0 BRA `(.L_x_1831) ;  /* 0xfffffffc00f08947 */ /* 0x008fea000383ffff */
.L_x_1811:
[----:B------:R-:W-:Y:S05]  /*ed90*/  BSYNC B0 ;  /* 0x0000000000007941 */ /* 0x000fea0003800000 */
.L_x_1810:
[----:B------:R-:W-:Y:S05]  /*eda0*/  EXIT ;  /* 0x000000000000794d */ /* 0x000fea0003800000 */
.L_x_1751:
[----:B-1----:R1:W2:Y:S02]  /*edb0*/  SYNCS.PHASECHK.TRANS64.TRYWAIT P0, [R17+URZ+0x31800], R10 ;  /* 0x0318000a110075a7 */ /* 0x0022a4000800017f */
[----:B--2---:R-:W-:Y:S05]  /*edc0*/  @!P0 NANOSLEEP.SYNCS 0x989680 ;  /* 0x009896800000895d */ /* 0x004fea0003900000 */
[----:B------:R-:W2:Y:S02]  /*edd0*/  @!P0 SYNCS.PHASECHK.TRANS64 P0, [R17+URZ+0x31800], R10 ;  /* 0x0318000a110085a7 */ /* 0x000ea4000800007f */
[----:B--2---:R-:W-:Y:S05]  /*ede0*/  @!P0 BRA `(.L_x_1751) ;  /* 0xfffffffc00f08947 */ /* 0x004fea000383ffff */
[----:B------:R-:W-:Y:S05]  /*edf0*/  BRA `(.L_x_1750) ;  /* 0xffffff2000887947 */ /* 0x000fea000383ffff */
.L_x_1755:
[----:B--2---:R2:W3:Y:S02]  /*ee00*/  SYNCS.PHASECHK.TRANS64.TRYWAIT P1, [R16+URZ+0x31810], R9 ;  /* 0x03181009100075a7 */ /* 0x0044e4000802017f */
[----:B---3--:R-:W-:Y:S05]  /*ee10*/  @!P1 NANOSLEEP.SYNCS 0x989680 ;  /* 0x009896800000995d */ /* 0x008fea0003900000 */
[----:B------:R-:W3:Y:S02]  /*ee20*/  @!P1 SYNCS.PHASECHK.TRANS64 P1, [R16+URZ+0x31810], R9 ;  /* 0x03181009100095a7 */ /* 0x000ee4000802007f */
[----:B---3--:R-:W-:Y:S05]  /*ee30*/  @!P1 BRA `(.L_x_1755) ;  /* 0xfffffffc00f09947 */ /* 0x008fea000383ffff */
[----:B------:R-:W-:Y:S05]  /*ee40*/  BRA `(.L_x_1754) ;  /* 0xffffff2800d07947 */ /* 0x000fea000383ffff */
.L_x_1759:
[----:B------:R1:W1:Y:S02]  /*ee50*/  SYNCS.PHASECHK.TRANS64.TRYWAIT P1, [R17+URZ+0x31830], R8 ;  /* 0x03183008110075a7 */ /* 0x000264000802017f */
[----:B-1----:R-:W-:Y:S05]  /*ee60*/  @!P1 NANOSLEEP.SYNCS 0x989680 ;  /* 0x009896800000995d */ /* 0x002fea0003900000 */
[----:B------:R-:W1:Y:S02]  /*ee70*/  @!P1 SYNCS.PHASECHK.TRANS64 P1, [R17+URZ+0x31830], R8 ;  /* 0x03183008110095a7 */ /* 0x000e64000802007f */
[----:B-1----:R-:W-:Y:S05]  /*ee80*/  @!P1 BRA `(.L_x_1759) ;  /* 0xfffffffc00f09947 */ /* 0x002fea000383ffff */
[----:B------:R-:W-:Y:S05]  /*ee90*/  BRA `(.L_x_1758) ;  /* 0xffffff5000447947 */ /* 0x000fea000383ffff */
.L_x_1816:
[----:B-1----:R1:W2:Y:S02]  /*eea0*/  SYNCS.PHASECHK.TRANS64.TRYWAIT P1, [R7+URZ+0x31820], R6 ;  /* 0x03182006070075a7 */ /* 0x0022a4000802017f */
[----:B--2---:R-:W-:Y:S05]  /*eeb0*/  @!P1 NANOSLEEP.SYNCS 0x989680 ;  /* 0x009896800000995d */ /* 0x004fea0003900000 */
[----:B------:R-:W2:Y:S02]  /*eec0*/  @!P1 SYNCS.PHASECHK.TRANS64 P1, [R7+URZ+0x31820], R6 ;  /* 0x03182006070095a7 */ /* 0x000ea4000802007f */
[----:B--2---:R-:W-:Y:S05]  /*eed0*/  @!P1 BRA `(.L_x_1816) ;  /* 0xfffffffc00f09947 */ /* 0x004fea000383ffff */
[----:B------:R-:W-:Y:S05]  /*eee0*/  BRA `(.L_x_1832) ;  /* 0xffffffe800347947 */ /* 0x000fea000383ffff */
.L_x_1819:
[----:B-1----:R1:W2:Y:S02]  /*eef0*/  SYNCS.PHASECHK.TRANS64.TRYWAIT P1, [R7+URZ+0x31838], R10 ;  /* 0x0318380a070075a7 */ /* 0x0022a4000802017f */
[----:B--2---:R-:W-:Y:S05]  /*ef00*/  @!P1 NANOSLEEP.SYNCS 0x989680 ;  /* 0x009896800000995d */ /* 0x004fea0003900000 */
[----:B------:R-:W2:Y:S02]  /*ef10*/  @!P1 SYNCS.PHASECHK.TRANS64 P1, [R7+URZ+0x31838], R10 ;  /* 0x0318380a070095a7 */ /* 0x000ea4000802007f */
[----:B--2---:R-:W-:Y:S05]  /*ef20*/  @!P1 BRA `(.L_x_1819) ;  /* 0xfffffffc00f09947 */ /* 0x004fea000383ffff */
[----:B------:R-:W-:Y:S05]  /*ef30*/  BRA `(.L_x_1833) ;  /* 0xfffffff000487947 */ /* 0x000fea000383ffff */
.L_x_1821:
[----:B------:R-:W-:-:S07]  /*ef40*/  SHF.L.U32 R20, R14, 0x1f, RZ ;  /* 0x0000001f0e147819 */ /* 0x000fce00000006ff */
.L_x_1834:
[----:B-1----:R1:W2:Y:S02]  /*ef50*/  SYNCS.PHASECHK.TRANS64.TRYWAIT P1, [R19+URZ+0x31820], R20 ;  /* 0x03182014130075a7 */ /* 0x0022a4000802017f */
[----:B--2---:R-:W-:Y:S05]  /*ef60*/  @!P1 NANOSLEEP.SYNCS 0x989680 ;  /* 0x009896800000995d */ /* 0x004fea0003900000 */
[----:B------:R-:W2:Y:S02]  /*ef70*/  @!P1 SYNCS.PHASECHK.TRANS64 P1, [R19+URZ+0x31820], R20 ;  /* 0x03182014130095a7 */ /* 0x000ea4000802007f */
[----:B--2---:R-:W-:Y:S05]  /*ef80*/  @!P1 BRA `(.L_x_1834) ;  /* 0xfffffffc00f09947 */ /* 0x004fea000383ffff */
[----:B------:R-:W-:Y:S05]  /*ef90*/  BRA `(.L_x_1835) ;  /* 0xfffffff400147947 */ /* 0x000fea000383ffff */
.L_x_1824:
[----:B-1----:R1:W2:Y:S02]  /*efa0*/  SYNCS.PHASECHK.TRANS64.TRYWAIT P1, [R7+URZ+0x31838], R4 ;  /* 0x03183804070075a7 */ /* 0x0022a4000802017f */
[----:B--2---:R-:W-:Y:S05]  /*efb0*/  @!P1 NANOSLEEP.SYNCS 0x989680 ;  /* 0x009896800000995d */ /* 0x004fea0003900000 */
[----:B------:R-:W2:Y:S02]  /*efc0*/  @!P1 SYNCS.PHASECHK.TRANS64 P1, [R7+URZ+0x31838], R4 ;  /* 0x03183804070095a7 */ /* 0x000ea4000802007f */
[----:B--2---:R-:W-:Y:S05]  /*efd0*/  @!P1 BRA `(.L_x_1824) ;  /* 0xfffffffc00f09947 */ /* 0x004fea000383ffff */
[----:B------:R-:W-:Y:S05]  /*efe0*/  BRA `(.L_x_1836) ;  /* 0xfffffff400f87947 */ /* 0x000fea000383ffff */
.L_x_1826:
[----:B------:R-:W-:Y:S01]  /*eff0*/  BSSY B1, `(.L_x_1837) ;  /* 0x0000006000017945 */ /* 0x000fe20003800000 */
[----:B------:R-:W-:-:S07]  /*f000*/  IMAD.MOV.U32 R15, RZ, RZ, -0x1 ;  /* 0xffffffffff0f7424 */ /* 0x000fce00078e00ff */
[----:B------:R-:W-:Y:S05]  /*f010*/  WARPSYNC.COLLECTIVE R15, `(.L_x_1838) ;  /* 0x000000000f0c7348 */ /* 0x000fea0003c00000 */
[----:B------:R-:W-:Y:S02]  /*f020*/  ELECT P6, UR62, PT ;  /* 0x00000000003e782f */ /* 0x000fe400038c0000 */
[----:B------:R-:W-:Y:S01]  /*f030*/  MOV R14, UR62 ;  /* 0x0000003e000e7c02 */ /* 0x000fe20008000f00 */
[----:B------:R-:W-:Y:S10]  /*f040*/  ENDCOLLECTIVE ;  /* 0x000000000000791b */ /* 0x000ff40003800000 */
.L_x_1838:
[----:B------:R-:W-:Y:S05]  /*f050*/  BSYNC B1 ;  /* 0x0000000000017941 */ /* 0x000fea0003800000 */
.L_x_1837:
[----:B------:R-:W-:Y:S05]  /*f060*/  BRA `(.L_x_1839) ;  /* 0xfffffff800d47947 */ /* 0x000fea000383ffff */
.L_x_1828:
[----:B-1----:R1:W2:Y:S02]  /*f070*/  SYNCS.PHASECHK.TRANS64.TRYWAIT P0, [R3+URZ], R2 ;  /* 0x00000002030075a7 */ /* 0x0022a4000800017f */
[----:B--2---:R-:W-:Y:S05]  /*f080*/  @!P0 NANOSLEEP.SYNCS 0x989680 ;  /* 0x009896800000895d */ /* 0x004fea0003900000 */
[----:B------:R-:W2:Y:S02]  /*f090*/  @!P0 SYNCS.PHASECHK.TRANS64 P0, [R3+URZ], R2 ;  /* 0x00000002030085a7 */ /* 0x000ea4000800007f */
[----:B--2---:R-:W-:Y:S05]  /*f0a0*/  @!P0 BRA `(.L_x_1828) ;  /* 0xfffffffc00f08947 */ /* 0x004fea000383ffff */
[----:B------:R-:W-:Y:S05]  /*f0b0*/  BRA `(.L_x_1840) ;  /* 0xfffffff800f47947 */ /* 0x000fea000383ffff */
.L_x_1829:
[----:B-1----:R1:W2:Y:S02]  /*f0c0*/  SYNCS.PHASECHK.TRANS64.TRYWAIT P0, [R17+URZ], R0 ;  /* 0x00000000110075a7 */ /* 0x0022a4000800017f */
[----:B--2---:R-:W-:Y:S05]  /*f0d0*/  @!P0 NANOSLEEP.SYNCS 0x989680 ;  /* 0x009896800000895d */ /* 0x004fea0003900000 */
[----:B------:R-:W2:Y:S02]  /*f0e0*/  @!P0 SYNCS.PHASECHK.TRANS64 P0, [R17+URZ], R0 ;  /* 0x00000000110085a7 */ /* 0x000ea4000800007f */
[----:B--2---:R-:W-:Y:S05]  /*f0f0*/  @!P0 BRA `(.L_x_1829) ;  /* 0xfffffffc00f08947 */ /* 0x004fea000383ffff */
[----:B------:R-:W-:Y:S05]  /*f100*/  BRA `(.L_x_1841) ;  /* 0xfffffffc00047947 */ /* 0x000fea000383ffff */
.L_x_1842:
        /* <DEDUP_REMOVED lines=15> */
.L_x_2217:


//--------------------- .text._ZN7cutlass13device_kernelIN5flash11enable_sm90INS1_16FlashAttnBwdSm90INS1_25CollectiveMainloopBwdSm90ILi2ELi1ELi1EN4cute5tupleIJNS5_1CILi1EEES8_S8_EEENS6_IJNS7_ILi64EEENS7_ILi80EEENS7_ILi256EEEEEENS_10bfloat16_tEfNS_4arch4Sm90ELb1ELb0ELb0ELb0ELb0ELb0ELb1ELb1ELi2ELi1ELi1ELi1ELb0EEENS1_24CollectiveEpilogueBwdGQAISD_fSG_Li256ELb0ELb0EEENS1_25SingleTileBwdLPTSchedulerILb0ELi80ELb0EEEEEEEEEvNT_6ParamsE --------------------------
	.section	.text._ZN7cutlass13device_kernelIN5flash11enable_sm90INS1_16FlashAttnBwdSm90INS1_25CollectiveMainloopBwdSm90ILi2ELi1ELi1EN4cute5tupleIJNS5_1CILi1EEES8_S8_EEENS6_IJNS7_ILi64EEENS7_ILi80EEENS7_ILi256EEEEEENS_10bfloat16_tEfNS_4arch4Sm90ELb1ELb0ELb0ELb0ELb0ELb0ELb1ELb1ELi2ELi1ELi1ELi1ELb0EEENS1_24CollectiveEpilogueBwdGQAISD_fSG_Li256ELb0ELb0EEENS1_25SingleTileBwdLPTSchedulerILb0ELi80ELb0EEEEEEEEEvNT_6ParamsE,"ax",@progbits
	.align	128
.text._ZN7cutlass13device_kernelIN5flash11enable_sm90INS1_16FlashAttnBwdSm90INS1_25CollectiveMainloopBwdSm90ILi2ELi1ELi1EN4cute5tupleIJNS5_1CILi1EEES8_S8_EEENS6_IJNS7_ILi64EEENS7_ILi80EEENS7_ILi256EEEEEENS_10bfloat16_tEfNS_4arch4Sm90ELb1ELb0ELb0ELb0ELb0ELb0ELb1ELb1ELi2ELi1ELi1ELi1ELb0EEENS1_24CollectiveEpilogueBwdGQAISD_fSG_Li256ELb0ELb0EEENS1_25SingleTileBwdLPTSchedulerILb0ELi80ELb0EEEEEEEEEvNT_6ParamsE:
        .type           _ZN7cutlass13device_kernelIN5flash11enable_sm90INS1_16FlashAttnBwdSm90INS1_25CollectiveMainloopBwdSm90ILi2ELi1ELi1EN4cute5tupleIJNS5_1CILi1EEES8_S8_EEENS6_IJNS7_ILi64EEENS7_ILi80EEENS7_ILi256EEEEEENS_10bfloat16_tEfNS_4arch4Sm90ELb1ELb0ELb0ELb0ELb0ELb0ELb1ELb1ELi2ELi1ELi1ELi1ELb0EEENS1_24CollectiveEpilogueBwdGQAISD_fSG_Li256ELb0ELb0EEENS1_25SingleTileBwdLPTSchedulerILb0ELi80ELb0EEEEEEEEEvNT_6ParamsE,@function
        .size           _ZN7cutlass13device_kernelIN5flash11enable_sm90INS1_16FlashAttnBwdSm90INS1_25CollectiveMainloopBwdSm90ILi2ELi1ELi1EN4cute5tupleIJNS5_1CILi1EEES8_S8_EEENS6_IJNS7_ILi64EEENS7_ILi80EEENS7_ILi256EEEEEENS_10bfloat16_tEfNS_4arch4Sm90ELb1ELb0ELb0ELb0ELb0ELb0ELb1ELb1ELi2ELi1ELi1ELi1ELb0EEENS1_24CollectiveEpilogueBwdGQAISD_fSG_Li256ELb0ELb0EEENS1_25SingleTileBwdLPTSchedulerILb0ELi80ELb0EEEEEEEEEvNT_6ParamsE,(.L_x_2218 - _ZN7cutlass13device_kernelIN5flash11enable_sm90INS1_16FlashAttnBwdSm90INS1_25CollectiveMainloopBwdSm90ILi2ELi1ELi1EN4cute5tupleIJNS5_1CILi1EEES8_S8_EEENS6_IJNS7_ILi64EEENS7_ILi80EEENS7_ILi256EEEEEENS_10bfloat16_tEfNS_4arch4Sm90ELb1ELb0ELb0ELb0ELb0ELb0ELb1ELb1ELi2ELi1ELi1ELi1ELb0EEENS1_24CollectiveEpilogueBwdGQAISD_fSG_Li256ELb0ELb0EEENS1_25SingleTileBwdLPTSchedulerILb0ELi80ELb0EEEEEEEEEvNT_6ParamsE)
        .other          _ZN7cutlass13device_kernelIN5flash11enable_sm90INS1_16FlashAttnBwdSm90INS1_25CollectiveMainloopBwdSm90ILi2ELi1ELi1EN4cute5tupleIJNS5_1CILi1EEES8_S8_EEENS6_IJNS7_ILi64EEENS7_ILi80EEENS7_ILi256EEEEEENS_10bfloat16_tEfNS_4arch4Sm90ELb1ELb0ELb0ELb0ELb0ELb0ELb1ELb1ELi2ELi1ELi1ELi1ELb0EEENS1_24CollectiveEpilogueBwdGQAISD_fSG_Li256ELb0ELb0EEENS1_25SingleTileBwdLPTSchedulerILb0ELi80ELb0EEEEEEEEEvNT_6ParamsE,@"STO_CUDA_ENTRY STV_DEFAULT"
_ZN7cutlass13device_kernelIN5flash11enable_sm90INS1_16FlashAttnBwdSm90INS1_25CollectiveMainloopBwdSm90ILi2ELi1ELi1EN4cute5tupleIJNS5_1CILi1EEES8_S8_EEENS6_IJNS7_ILi64EEENS7_ILi80EEENS7_ILi256EEEEEENS_10bfloat16_tEfNS_4arch4Sm90ELb1ELb0ELb0ELb0ELb0ELb0ELb1ELb1ELi2ELi1ELi1ELi1ELb0EEENS1_24CollectiveEpilogueBwdGQAISD_fSG_Li256ELb0ELb0EEENS1_25SingleTileBwdLPTSchedulerILb0ELi80ELb0EEEEEEEEEvNT_6ParamsE:
        /* <DEDUP_REMOVED lines=23> */
.L_x_1844:
[----:B------:R-:W-:Y:S05]  /*0170*/  BSYNC B0 ;  /* 0x0000000000007941 */ /* 0x000fea0003800000 */
.L_x_1843:
        /* <DEDUP_REMOVED lines=34> */
.L_x_1845:
        /* <DEDUP_REMOVED lines=20> */
.L_x_1846:
        /* <DEDUP_REMOVED lines=8> */
.L_x_1849:
        /* <DEDUP_REMOVED lines=25> */
[----:B------:R1:W-:Y:S01]  /*06f0*/  STL [R1], R2 ;  /* 0x0000000201007387 */ /* 0x0003e20000100800 */
[----:B------:R-:W-:Y:S05]  /*0700*/  BRA `(.L_x_1851) ;  /* 0x0000000000247947 */ /* 0x000fea0003800000 */
.L_x_1850:
        /* <DEDUP_REMOVED lines=8> */
[----:B------:R2:W-:Y:S05]  /*0790*/  STL [R1], R2 ;  /* 0x0000000201007387 */ /* 0x0005ea0000100800 */
.L_x_1851:
        /* <DEDUP_REMOVED lines=16> */
[----:B-1----:R-:W2:Y:S01]  /*08a0*/  LDL R2, [R1] ;  /* 0x0000000001027983 */ /* 0x002ea20000100800 */
[----:B------:R-:W-:Y:S01]  /*08b0*/  ULDC UR9, c[0x0][0x280] ;  /* 0x0000a00000097ab9 */ /* 0x000fe20000000800 */
[----:B------:R-:W-:Y:S01]  /*08c0*/  ULDC UR10, c[0x0][0x290] ;  /* 0x0000a400000a7ab9 */ /* 0x000fe20000000800 */
[----:B------:R-:W-:Y:S01]  /*08d0*/  ULDC UR7, c[0x0][0x74c] ;  /* 0x0001d30000077ab9 */ /* 0x000fe20000000800 */
[----:B------:R-:W-:Y:S01]  /*08e0*/  IMAD.U32 R236, RZ, RZ, UR4 ;  /* 0x00000004ffec7e24 */ /* 0x000fe2000f8e00ff */
        /* <DEDUP_REMOVED lines=93> */
[----:B------:R-:W-:-:S13]  /*0ec0*/  ISETP.LT.AND P1, PT, R5, UR11, PT ;  /* 0x0000000b05007c0c */ /* 0x000fda000bf21270 */
[----:B------:R-:W-:Y:S05]  /*0ed0*/  @!P1 BRA `(.L_x_1853) ;  /* 0x0000007400f89947 */ /* 0x000fea0003800000 */
        /* <DEDUP_REMOVED lines=24> */
.L_x_1854:
[----:B------:R-:W2:Y:S01]  /*1060*/  LDL R4, [R1+0x4] ;  /* 0x0000040001047983 */ /* 0x000ea20000100800 */
[----:B------:R-:W-:Y:S01]  /*1070*/  R2UR UR6, R236 ;  /* 0x00000000ec0672ca */ /* 0x000fe200000e0000 */
[----:B------:R-:W3:Y:S02]  /*1080*/  LDC.64 R230, c[0x0][0x2e0] ;  /* 0x0000b800ffe67b82 */ /* 0x000ee40000000a00 */
[----:B------:R-:W5:Y:S01]  /*1090*/  LDL R16, [R1] ;  /* 0x0000000001107983 */ /* 0x000f620000100800 */
[----:B------:R-:W-:Y:S02]  /*10a0*/  LOP3.LUT R13, R2, 0x1ffffffe, RZ, 0xc0, !PT ;  /* 0x1ffffffe020d7812 */ /* 0x000fe400078ec0ff */
[----:B------:R-:W-:Y:S01]  /*10b0*/  SHF.R.S32.HI R8, RZ, 0x1f, R9 ;  /* 0x0000001fff087819 */ /* 0x000fe20000011409 */
[C---:B------:R-:W-:Y:S01]  /*10c0*/  IMAD R14, R6.reuse, 0x40, R11 ;  /* 0x00000040060e7824 */ /* 0x040fe200078e020b */
[----:B----4-:R-:W-:Y:S01]  /*10d0*/  LEA.HI R2, R7, R7, RZ, 0x1 ;  /* 0x0000000707027211 */ /* 0x010fe200078f08ff */
[----:B------:R-:W-:-:S02]  /*10e0*/  IMAD.IADD R15, R6, 0x1, -R13 ;  /* 0x00000001060f7824 */ /* 0x000fc400078e0a0d */
[----:B-1----:R-:W-:Y:S01]  /*10f0*/  IMAD R10, R6, 0x800, R9 ;  /* 0x00000800060a7824 */ /* 0x002fe200078e0209 */
[----:B------:R-:W-:Y:S02]  /*1100*/  LEA.HI R6, R8, R9, RZ, 0x2 ;  /* 0x0000000908067211 */ /* 0x000fe400078f10ff */
[----:B------:R-:W-:Y:S01]  /*1110*/  LEA.HI R3, R3, R12, RZ, 0x2 ;  /* 0x0000000c03037211 */ /* 0x000fe200078f10ff */
[----:B------:R-:W-:Y:S01]  /*1120*/  USHF.R.S32.HI UR4, URZ, 0x1f, UR6 ;  /* 0x0000001f3f047899 */ /* 0x000fe20008011406 */
[----:B------:R-:W-:Y:S02]  /*1130*/  SHF.R.S32.HI R11, RZ, 0x1f, R6 ;  /* 0x0000001fff0b7819 */ /* 0x000fe40000011406 */
[----:B------:R-:W-:-:S05]  /*1140*/  LOP3.LUT R13, R3, 0xfffffc, RZ, 0xc0, !PT ;  /* 0x00fffffc030d7812 */ /* 0x000fca00078ec0ff */
[----:B------:R-:W-:Y:S02]  /*1150*/  IMAD.IADD R13, R12, 0x1, -R13 ;  /* 0x000000010c0d7824 */ /* 0x000fe400078e0a0d */
[----:B------:R-:W-:Y:S01]  /*1160*/  IMAD R12, R18, UR4, RZ ;  /* 0x00000004120c7c24 */ /* 0x000fe2000f8e02ff */
[----:B------:R-:W-:Y:S01]  /*1170*/  LEA.HI R8, R8, R9, RZ, 0x5 ;  /* 0x0000000908087211 */ /* 0x000fe200078f28ff */
[----:B------:R-:W-:Y:S01]  /*1180*/  IMAD R13, R13, 0x10, R14 ;  /* 0x000000100d0d7824 */ /* 0x000fe200078e020e */
[----:B------:R-:W-:Y:S02]  /*1190*/  LOP3.LUT R229, R0, 0x1, RZ, 0xfc, !PT ;  /* 0x0000000100e57812 */ /* 0x000fe400078efcff */
[----:B------:R-:W-:Y:S01]  /*11a0*/  SHF.R.S32.HI R8, RZ, 0x5, R8 ;  /* 0x00000005ff087819 */ /* 0x000fe20000011408 */
        /* <DEDUP_REMOVED lines=83> */
[----:B------:R-:W-:Y:S01]  /*16e0*/  ULDC.64 UR60, c[0x0][0x208] ;  /* 0x00008200003c7ab9 */ /* 0x000fe20000000a00 */
[----:B--2---:R-:W-:-:S02]  /*16f0*/  R2UR UR5, R4 ;  /* 0x00000000040572ca */ /* 0x004fc400000e0000 */
[----:B------:R-:W-:Y:S01]  /*1700*/  LOP3.LUT R4, R2, 0xfffffffe, RZ, 0xc0, !PT ;  /* 0xfffffffe02047812 */ /* 0x000fe200078ec0ff */
[----:B------:R-:W-:Y:S01]  /*1710*/  IMAD.SHL.U32 R2, R10, 0x4, RZ ;  /* 0x000000040a027824 */ /* 0x000fe200078e00ff */
[----:B------:R-:W-:-:S04]  /*1720*/  SHF.R.S32.HI R10, RZ, 0x2, R6 ;  /* 0x00000002ff0a7819 */ /* 0x000fc80000011406 */
[----:B------:R-:W-:-:S04]  /*1730*/  LEA.HI R11, R11, R10, RZ, 0x3 ;  /* 0x0000000a0b0b7211 */ /* 0x000fc800078f18ff */
[----:B------:R-:W-:Y:S01]  /*1740*/  LOP3.LUT R11, R11, 0xfffffff8, RZ, 0xc0, !PT ;  /* 0xfffffff80b0b7812 */ /* 0x000fe200078ec0ff */
[----:B------:R-:W-:-:S04]  /*1750*/  USHF.R.S32.HI UR4, URZ, 0x1f, UR5 ;  /* 0x0000001f3f047899 */ /* 0x000fc80008011405 */
[----:B------:R-:W-:Y:S02]  /*1760*/  IMAD.IADD R11, R10, 0x1, -R11 ;  /* 0x000000010a0b7824 */ /* 0x000fe400078e0a0b */
[----:B---3--:R-:W-:Y:S01]  /*1770*/  IMAD R10, R230, UR4, RZ ;  /* 0x00000004e60a7c24 */ /* 0x008fe2000f8e02ff */
[----:B-----5:R-:W-:Y:S02]  /*1780*/  R2UR UR4, R16 ;  /* 0x00000000100472ca */ /* 0x020fe400000e0000 */
[----:B------:R-:W-:Y:S02]  /*1790*/  SHF.R.S32.HI R3, RZ, 0x1f, R2 ;  /* 0x0000001fff037819 */ /* 0x000fe40000011402 */
[----:B------:R-:W-:Y:S01]  /*17a0*/  LOP3.LUT R6, R6, 0x7ffffffc, RZ, 0xc0, !PT ;  /* 0x7ffffffc06067812 */ /* 0x000fe200078ec0ff */
[----:B------:R-:W-:Y:S02]  /*17b0*/  IMAD.IADD R4, R7, 0x1, -R4 ;  /* 0x0000000107047824 */ /* 0x000fe400078e0a04 */
[----:B------:R-:W-:-:S04]  /*17c0*/  IMAD.WIDE.U32 R2, R18, UR6, R2 ;  /* 0x0000000612027c25 */ /* 0x000fc8000f8e0002 */
[----:B------:R-:W-:Y:S02]  /*17d0*/  IMAD R7, R19, UR6, R12 ;  /* 0x0000000613077c24 */ /* 0x000fe4000f8e020c */
[----:B------:R-:W-:Y:S01]  /*17e0*/  IMAD.IADD R6, R9, 0x1, -R6 ;  /* 0x0000000109067824 */ /* 0x000fe200078e0a06 */
[----:B------:R-:W-:Y:S01]  /*17f0*/  UIMAD UR4, UR4, -0x50, UR10 ;  /* 0xffffffb0040478a4 */ /* 0x000fe2000f8e020a */
[----:B------:R-:W-:Y:S02]  /*1800*/  IMAD.IADD R3, R3, 0x1, R7 ;  /* 0x0000000103037824 */ /* 0x000fe400078e0207 */
[----:B------:R-:W-:Y:S02]  /*1810*/  IMAD R6, R15, 0x4, R6 ;  /* 0x000000040f067824 */ /* 0x000fe400078e0206 */
[----:B------:R-:W-:Y:S02]  /*1820*/  IMAD R7, R231, UR5, R10 ;  /* 0x00000005e7077c24 */ /* 0x000fe4000f8e020a */
[----:B------:R-:W-:Y:S01]  /*1830*/  IMAD.WIDE.U32 R230, R230, UR5, R2 ;  /* 0x00000005e6e67c25 */ /* 0x000fe2000f8e0002 */
[----:B------:R-:W-:-:S03]  /*1840*/  UIADD3 UR5, UR4, 0x1, -UR9 ;  /* 0x0000000104057890 */ /* 0x000fc6000fffe809 */
[----:B------:R-:W-:Y:S02]  /*1850*/  IMAD.SHL.U32 R232, R6, 0x2, RZ ;  /* 0x0000000206e87824 */ /* 0x000fe400078e00ff */
[----:B------:R-:W-:Y:S02]  /*1860*/  IMAD R19, R8, 0x10, R11 ;  /* 0x0000001008137824 */ /* 0x000fe400078e020b */
[----:B------:R-:W-:Y:S01]  /*1870*/  IMAD.MOV.U32 R3, RZ, RZ, R5 ;  /* 0x000000ffff037224 */ /* 0x000fe200078e0005 */
[C---:B------:R-:W-:Y:S01]  /*1880*/  IADD3 R233, -R232.reuse, UR4, RZ ;  /* 0x00000004e8e97c10 */ /* 0x040fe2000fffe1ff */
[----:B------:R-:W-:Y:S01]  /*1890*/  IMAD.MOV.U32 R2, RZ, RZ, RZ ;  /* 0x000000ffff027224 */ /* 0x000fe200078e00ff */
[----:B------:R-:W-:Y:S01]  /*18a0*/  IADD3 R232, -R232, UR5, RZ ;  /* 0x00000005e8e87c10 */ /* 0x000fe2000fffe1ff */
[----:B------:R-:W-:Y:S02]  /*18b0*/  IMAD.MOV.U32 R18, RZ, RZ, RZ ;  /* 0x000000ffff127224 */ /* 0x000fe400078e00ff */
[----:B------:R-:W-:-:S07]  /*18c0*/  IMAD.IADD R234, R231, 0x1, R7 ;  /* 0x00000001e7ea7824 */ /* 0x000fce00078e0207 */
.L_x_1866:
[----:B------:R-:W-:-:S13]  /*18d0*/  ISETP.NE.AND P0, PT, R229, 0x3, PT ;  /* 0x00000003e500780c */ /* 0x000fda0003f05270 */
[----:B------:R-:W-:Y:S05]  /*18e0*/  @!P0 BRA `(.L_x_1856) ;  /* 0x0000000000048947 */ /* 0x000fea0003800000 */
[----:B------:R-:W-:Y:S01]  /*18f0*/  BPT.TRAP 0x1 ;  /* 0x000000040000795c */ /* 0x000fe20000300000 */
.L_x_1856:
[----:B------:R-:W-:Y:S01]  /*1900*/  IMAD R16, R2, 0x8, R17 ;  /* 0x0000000802107824 */ /* 0x000fe200078e0211 */
[----:B------:R-:W-:-:S04]  /*1910*/  SHF.L.U32 R9, R228, 0x1f, RZ ;  /* 0x0000001fe4097819 */ /* 0x000fc800000006ff */
[----:B------:R1:W2:Y:S01]  /*1920*/  SYNCS.PHASECHK.TRANS64.TRYWAIT P1, [R16+URZ+0x31810], R9 ;  /* 0x03181009100075a7 */ /* 0x0002a2000802017f */
[----:B------:R-:W-:Y:S05]  /*1930*/  @!P0 BRA `(.L_x_1857) ;  /* 0x0000000000048947 */ /* 0x000fea0003800000 */
[----:B------:R-:W-:Y:S01]  /*1940*/  BPT.TRAP 0x1 ;  /* 0x000000040000795c */ /* 0x000fe20000300000 */
.L_x_1857:
        /* <DEDUP_REMOVED lines=11> */
.L_x_1858:
        /* <DEDUP_REMOVED lines=438> */
.L_x_1860:
[----:B------:R-:W-:-:S04]  /*3560*/  SHF.L.U32 R8, R18, 0x1f, RZ ;  /* 0x0000001f12087819 */ /* 0x000fc800000006ff */
[----:B------:R1:W4:Y:S01]  /*3570*/  SYNCS.PHASECHK.TRANS64.TRYWAIT P1, [R17+URZ+0x31830], R8 ;  /* 0x03183008110075a7 */ /* 0x000322000802017f */
[----:B------:R-:W-:Y:S05]  /*3580*/  @!P0 BRA `(.L_x_1861) ;  /* 0x0000000000048947 */ /* 0x000fea0003800000 */
[----:B------:R-:W-:Y:S01]  /*3590*/  BPT.TRAP 0x1 ;  /* 0x000000040000795c */ /* 0x000fe20000300000 */
.L_x_1861:
        /* <DEDUP_REMOVED lines=11> */
.L_x_1862:
[C---:B-1--4-:R-:W-:Y:S01]  /*3650*/  VIADD R8, R6.reuse, 0x80 ;  /* 0x0000008006087836 */ /* 0x052fe20000000000 */
[----:B------:R-:W-:Y:S01]  /*3660*/  R2UR UR4, R7 ;  /* 0x00000000070472ca */ /* 0x000fe200000e0000 */
[C---:B------:R-:W-:Y:S01]  /*3670*/  VIADD R9, R6.reuse, 0x180 ;  /* 0x0000018006097836 */ /* 0x040fe20000000000 */
[C---:B------:R-:W-:Y:S01]  /*3680*/  R2UR UR6, R6.reuse ;  /* 0x00000000060672ca */ /* 0x040fe200000e0000 */
[----:B------:R-:W-:Y:S01]  /*3690*/  VIADD R10, R6, 0x200 ;  /* 0x00000200060a7836 */ /* 0x000fe20000000000 */
[----:B------:R-:W-:Y:S01]  /*36a0*/  R2UR UR8, R8 ;  /* 0x00000000080872ca */ /* 0x000fe200000e0000 */
[----:B------:R-:W-:Y:S01]  /*36b0*/  VIADD R8, R6, 0x100 ;  /* 0x0000010006087836 */ /* 0x000fe20000000000 */
[----:B------:R-:W-:Y:S01]  /*36c0*/  R2UR UR10, R9 ;  /* 0x00000000090a72ca */ /* 0x000fe200000e0000 */
[----:B------:R-:W-:Y:S01]  /*36d0*/  WARPGROUP.ARRIVE ;  /* 0x00000000000079c5 */ /* 0x000fe20000000000 */
[----:B------:R-:W-:Y:S01]  /*36e0*/  R2UR UR11, R10 ;  /* 0x000000000a0b72ca */ /* 0x000fe200000e0000 */
[----:B------:R-:W-:Y:S01]  /*36f0*/  UMOV UR5, 0x40000040 ;  /* 0x4000004000057882 */ /* 0x000fe20000000000 */
[----:B------:R-:W-:Y:S01]  /*3700*/  R2UR UR9, R8 ;  /* 0x00000000080972ca */ /* 0x000fe200000e0000 */
[----:B------:R-:W-:Y:S01]  /*3710*/  UMOV UR7, 0x40000000 ;  /* 0x4000000000077882 */ /* 0x000fe20000000000 */
[----:B------:R-:W-:Y:S01]  /*3720*/  VIADD R8, R6, 0x2 ;  /* 0x0000000206087836 */ /* 0x000fe20000000000 */
[----:B------:R-:W-:Y:S01]  /*3730*/  UMOV UR57, 0x40000040 ;  /* 0x4000004000397882 */ /* 0x000fe20000000000 */
[----:B------:R-:W-:Y:S01]  /*3740*/  IMAD R13, R3, 0x40, R19 ;  /* 0x00000040030d7824 */ /* 0x000fe200078e0213 */
[----:B------:R-:W-:Y:S01]  /*3750*/  HGMMA.64x8x16.F32.BF16 R44, gdesc[UR4], RZ, !UPT ;  /* 0x00000000042c79f0 */ /* 0x000fe2000c7018ff */
[----:B------:R-:W-:Y:S01]  /*3760*/  UMOV UR7, 0x40000000 ;  /* 0x4000000000077882 */ /* 0x000fe20000000000 */
[----:B------:R-:W-:Y:S01]  /*3770*/  UMOV UR6, UR8 ;  /* 0x0000000800067c82 */ /* 0x000fe20008000000 */
[----:B------:R-:W-:Y:S01]  /*3780*/  UMOV UR59, 0x40 ;  /* 0x00000040003b7882 */ /* 0x000fe20000000000 */
[----:B------:R-:W-:Y:S01]  /*3790*/  HGMMA.64x8x16.F32.BF16 R48, gdesc[UR4], RZ, !UPT ;  /* 0x00000000043079f0 */ /* 0x000fe2000c7018ff */
[----:B------:R-:W-:Y:S01]  /*37a0*/  UMOV UR7, 0x40000000 ;  /* 0x4000000000077882 */ /* 0x000fe20000000000 */
[----:B------:R-:W-:Y:S01]  /*37b0*/  VIADDMNMX R14, R13, R232, R233, PT ;  /* 0x000000e80d0e7246 */ /* 0x000fe200038001e9 */
[----:B------:R-:W-:Y:S01]  /*37c0*/  UMOV UR13, UR57 ;  /* 0x00000039000d7c82 */ /* 0x000fe20008000000 */
[----:B------:R-:W-:Y:S01]  /*37d0*/  UMOV UR6, UR9 ;  /* 0x0000000900067c82 */ /* 0x000fe20008000000 */
[----:B------:R-:W-:Y:S01]  /*37e0*/  IADD3 R22, R232, 0x8, R13 ;  /* 0x00000008e8167810 */ /* 0x000fe20007ffe00d */
[----:B------:R-:W-:Y:S01]  /*37f0*/  HGMMA.64x8x16.F32.BF16 R52, gdesc[UR4], RZ, !UPT ;  /* 0x00000000043479f0 */ /* 0x000fe2000c7018ff */
[----:B------:R-:W-:Y:S01]  /*3800*/  UMOV UR6, UR10 ;  /* 0x0000000a00067c82 */ /* 0x000fe20008000000 */
[----:B------:R-:W-:Y:S01]  /*3810*/  UMOV UR7, 0x40000000 ;  /* 0x4000000000077882 */ /* 0x000fe20000000000 */
[----:B------:R-:W-:Y:S01]  /*3820*/  ISETP.GT.AND P1, PT, R14, RZ, PT ;  /* 0x000000ff0e00720c */ /* 0x000fe20003f24270 */
[----:B------:R-:W-:Y:S01]  /*3830*/  HGMMA.64x8x16.F32.BF16 R216, gdesc[UR4], RZ, !UPT ;  /* 0x0000000004d879f0 */ /* 0x000fe2000c7018ff */
[----:B------:R-:W-:Y:S01]  /*3840*/  UMOV UR6, UR11 ;  /* 0x0000000b00067c82 */ /* 0x000fe20008000000 */
[----:B------:R-:W-:Y:S01]  /*3850*/  UMOV UR7, 0x40000000 ;  /* 0x4000000000077882 */ /* 0x000fe20000000000 */
[----:B------:R-:W-:Y:S01]  /*3860*/  VIMNMX R21, R233, R22, PT ;  /* 0x00000016e9157248 */ /* 0x000fe20003fe0100 */
[----:B------:R-:W-:Y:S01]  /*3870*/  HGMMA.64x8x16.F32.BF16 R220, gdesc[UR4], RZ, !UPT ;  /* 0x0000000004dc79f0 */ /* 0x000fe2000c7018ff */
[----:B------:R-:W-:Y:S01]  /*3880*/  R2UR UR6, R8 ;  /* 0x00000000080672ca */ /* 0x000fe200000e0000 */
[----:B------:R-:W-:Y:S01]  /*3890*/  VIADD R8, R7, 0x2 ;  /* 0x0000000207087836 */ /* 0x000fe20000000000 */
[----:B------:R-:W-:Y:S01]  /*38a0*/  UMOV UR7, 0x40000000 ;  /* 0x4000000000077882 */ /* 0x000fe20000000000 */
[----:B------:R-:W-:Y:S01]  /*38b0*/  UMOV UR5, 0x40000040 ;  /* 0x4000004000057882 */ /* 0x000fe20000000000 */
[C---:B------:R-:W-:Y:S01]  /*38c0*/  ISETP.GT.AND P4, PT, R21.reuse, 0x1, PT ;  /* 0x000000011500780c */ /* 0x040fe20003f84270 */
[----:B------:R-:W-:Y:S01]  /*38d0*/  UMOV UR15, 0x40 ;  /* 0x00000040000f7882 */ /* 0x000fe20000000000 */
[----:B------:R-:W-:Y:S01]  /*38e0*/  R2UR UR4, R8 ;  /* 0x00000000080472ca */ /* 0x000fe200000e0000 */
[----:B------:R-:W-:Y:S01]  /*38f0*/  VIADD R8, R6, 0x82 ;  /* 0x0000008206087836 */ /* 0x000fe20000000000 */
[----:B------:R-:W-:Y:S01]  /*3900*/  ISETP.GT.AND P2, PT, R14, 0x41, PT ;  /* 0x000000410e00780c */ /* 0x000fe20003f44270 */
[----:B------:R-:W-:Y:S01]  /*3910*/  UMOV UR17, UR57 ;  /* 0x0000003900117c82 */ /* 0x000fe20008000000 */
[C---:B------:R-:W-:Y:S01]  /*3920*/  ISETP.GT.AND P3, PT, R21.reuse, RZ, PT ;  /* 0x000000ff1500720c */ /* 0x040fe20003f64270 */
[----:B------:R-:W-:Y:S01]  /*3930*/  UMOV UR19, 0x40 ;  /* 0x0000004000137882 */ /* 0x000fe20000000000 */
[----:B------:R-:W-:Y:S01]  /*3940*/  R2UR UR8, R8 ;  /* 0x00000000080872ca */ /* 0x000fe200000e0000 */
[----:B------:R-:W-:Y:S01]  /*3950*/  VIADD R8, R6, 0x102 ;  /* 0x0000010206087836 */ /* 0x000fe20000000000 */
[C---:B------:R-:W-:Y:S01]  /*3960*/  ISETP.GT.AND P5, PT, R21.reuse, 0x11, PT ;  /* 0x000000111500780c */ /* 0x040fe20003fa4270 */
        /* <DEDUP_REMOVED lines=14> */
[----:B------:R-:W-:Y:S01]  /*3a50*/  HGMMA.64x8x16.F32.BF16 R44, gdesc[UR4], R44 ;  /* 0x00000000042c79f0 */ /* 0x000fe2000870182c */
[----:B------:R-:W-:Y:S01]  /*3a60*/  R2UR UR11, R8 ;  /* 0x00000000080b72ca */ /* 0x000fe200000e0000 */
[----:B------:R-:W-:Y:S01]  /*3a70*/  UMOV UR6, UR8 ;  /* 0x0000000800067c82 */ /* 0x000fe20008000000 */
[----:B------:R-:W-:Y:S01]  /*3a80*/  UMOV UR7, 0x40000000 ;  /* 0x4000000000077882 */ /* 0x000fe20000000000 */
[----:B------:R-:W-:Y:S01]  /*3a90*/  VIADD R8, R6, 0x4 ;  /* 0x0000000406087836 */ /* 0x000fe20000000000 */
[----:B------:R-:W-:Y:S01]  /*3aa0*/  HGMMA.64x8x16.F32.BF16 R48, gdesc[UR4], R48 ;  /* 0x00000000043079f0 */ /* 0x000fe20008701830 */
[----:B------:R-:W-:Y:S01]  /*3ab0*/  UMOV UR6, UR9 ;  /* 0x0000000900067c82 */ /* 0x000fe20008000000 */
        /* <DEDUP_REMOVED lines=27> */
[----:B------:R-:W-:Y:S01]  /*3c70*/  VIADD R8, R6, 0x204 ;  /* 0x0000020406087836 */ /* 0x000fe20000000000 */
[----:B------:R-:W-:Y:S04]  /*3c80*/  HGMMA.64x8x16.F32.BF16 R44, gdesc[UR4], R44 ;  /* 0x00000000042c79f0 */ /* 0x000fe8000870182c */
[----:B------:R-:W-:Y:S01]  /*3c90*/  R2UR UR11, R8 ;  /* 0x00000000080b72ca */ /* 0x000fe200000e0000 */
        /* <DEDUP_REMOVED lines=363> */
[----:B------:R-:W-:Y:S01]  /*5350*/  UMOV UR11, 0x40 ;  /* 0x00000040000b7882 */ /* 0x000fe20000000000 */
[----:B------:R-:W-:Y:S01]  /*5360*/  HGMMA.64x8x16.F32.BF16 R220, gdesc[UR4], R220, gsb0 ;  /* 0x0000000004dc79f0 */ /* 0x000fe200080018dc */
[----:B------:R-:W-:Y:S02]  /*5370*/  ULDC UR4, c[0x0][0x744] ;  /* 0x0001d10000047ab9 */ /* 0x000fe40000000800 */
[----:B------:R-:W-:Y:S02]  /*5380*/  WARPGROUP.DEPBAR.LE gsb0, 0x1 ;  /* 0x00008000000079c5 */ /* 0x000fe40000010100 */
[----:B------:R-:W-:Y:S02]  /*5390*/  FSEL R7, R24, -INF , P1 ;  /* 0xff80000018077808 */ /* 0x000fe40000800000 */
[----:B------:R-:W-:-:S02]  /*53a0*/  ISETP.GT.AND P1, PT, R14, 0x1, PT ;  /* 0x000000010e00780c */ /* 0x000fc40003f24270 */
[----:B------:R-:W-:Y:S01]  /*53b0*/  FSEL R41, R41, -INF , P2 ;  /* 0xff80000029297808 */ /* 0x000fe20001000000 */
[--C-:B--2---:R-:W-:Y:S01]  /*53c0*/  FFMA.FTZ R8, R7, UR4, -R20.reuse ;  /* 0x0000000407087c23 */ /* 0x104fe20008010814 */
[----:B------:R-:W-:Y:S02]  /*53d0*/  FSEL R25, R25, -INF , P1 ;  /* 0xff80000019197808 */ /* 0x000fe40000800000 */
[----:B------:R-:W-:Y:S01]  /*53e0*/  ISETP.GT.AND P1, PT, R14, 0x10, PT ;  /* 0x000000100e00780c */ /* 0x000fe20003f24270 */
[--C-:B------:R-:W-:Y:S01]  /*53f0*/  FFMA.FTZ R22, R41, UR4, -R20.reuse ;  /* 0x0000000429167c23 */ /* 0x100fe20008010814 */
[----:B------:R-:W-:Y:S01]  /*5400*/  FSEL R31, R31, -INF , P5 ;  /* 0xff8000001f1f7808 */ /* 0x000fe20002800000 */
[----:B------:R-:W-:Y:S01]  /*5410*/  FFMA.FTZ R11, R25, UR4, -R20 ;  /* 0x00000004190b7c23 */ /* 0x000fe20008010814 */
[----:B------:R-:W-:Y:S01]  /*5420*/  FSEL R7, R28, -INF , P1 ;  /* 0xff8000001c077808 */ /* 0x000fe20000800000 */
[----:B------:R-:W-:Y:S01]  /*5430*/  MUFU.EX2 R8, R8 ;  /* 0x0000000800087308 */ /* 0x000fe20000000800 */
[----:B------:R-:W-:-:S02]  /*5440*/  ISETP.GT.AND P1, PT, R14, 0x11, PT ;  /* 0x000000110e00780c */ /* 0x000fc40003f24270 */
[----:B------:R-:W-:Y:S01]  /*5450*/  FSEL R25, R27, -INF , P4 ;  /* 0xff8000001b197808 */ /* 0x000fe20002000000 */
[----:B------:R-:W-:Y:S01]  /*5460*/  FFMA.FTZ R7, R7, UR4, -R20 ;  /* 0x0000000407077c23 */ /* 0x000fe20008010814 */
[----:B------:R-:W-:Y:S02]  /*5470*/  FSEL R29, R29, -INF , P1 ;  /* 0xff8000001d1d7808 */ /* 0x000fe40000800000 */
[----:B------:R-:W-:Y:S01]  /*5480*/  ISETP.GT.AND P1, PT, R14, 0x20, PT ;  /* 0x000000200e00780c */ /* 0x000fe20003f24270 */
[----:B---3--:R-:W-:Y:S01]  /*5490*/  FFMA.FTZ R25, R25, UR4, -R12 ;  /* 0x0000000419197c23 */ /* 0x008fe2000801080c */
[----:B------:R-:W-:Y:S01]  /*54a0*/  ISETP.GT.AND P2, PT, R21, 0x21, PT ;  /* 0x000000211500780c */ /* 0x000fe20003f44270 */
[----:B------:R-:W-:Y:S01]  /*54b0*/  FFMA.FTZ R10, R29, UR4, -R20 ;  /* 0x000000041d0a7c23 */ /* 0x000fe20008010814 */
[----:B------:R-:W-:Y:S01]  /*54c0*/  FSEL R9, R32, -INF , P1 ;  /* 0xff80000020097808 */ /* 0x000fe20000800000 */
[----:B------:R-:W1:Y:S01]  /*54d0*/  MUFU.EX2 R11, R11 ;  /* 0x0000000b000b7308 */ /* 0x000e620000000800 */
[----:B------:R-:W-:-:S02]  /*54e0*/  ISETP.GT.AND P1, PT, R14, 0x21, PT ;  /* 0x000000210e00780c */ /* 0x000fc40003f24270 */
[----:B------:R-:W-:Y:S01]  /*54f0*/  ISETP.GT.AND P4, PT, R21, 0x31, PT ;  /* 0x000000311500780c */ /* 0x000fe20003f84270 */
[--C-:B------:R-:W-:Y:S01]  /*5500*/  FFMA.FTZ R6, R9, UR4, -R20.reuse ;  /* 0x0000000409067c23 */ /* 0x100fe20008010814 */
[----:B------:R-:W-:Y:S02]  /*5510*/  FSEL R33, R33, -INF , P1 ;  /* 0xff80000021217808 */ /* 0x000fe40000800000 */
[----:B------:R-:W-:Y:S01]  /*5520*/  ISETP.GT.AND P1, PT, R14, 0x30, PT ;  /* 0x000000300e00780c */ /* 0x000fe20003f24270 */
[----:B------:R-:W-:Y:S01]  /*5530*/  MUFU.EX2 R25, R25 ;  /* 0x0000001900197308 */ /* 0x000fe20000000800 */
[----:B------:R-:W-:Y:S01]  /*5540*/  ISETP.GT.AND P5, PT, R21, 0x40, PT ;  /* 0x000000401500780c */ /* 0x000fe20003fa4270 */
[----:B------:R-:W-:Y:S01]  /*5550*/  FFMA.FTZ R9, R33, UR4, -R20 ;  /* 0x0000000421097c23 */ /* 0x000fe20008010814 */
[----:B------:R-:W-:Y:S02]  /*5560*/  FSEL R15, R36, -INF , P1 ;  /* 0xff800000240f7808 */ /* 0x000fe40000800000 */
[----:B------:R-:W-:-:S02]  /*5570*/  ISETP.GT.AND P1, PT, R14, 0x31, PT ;  /* 0x000000310e00780c */ /* 0x000fc40003f24270 */
[----:B------:R-:W-:Y:S01]  /*5580*/  FSEL R35, R35, -INF , P2 ;  /* 0xff80000023237808 */ /* 0x000fe20001000000 */
[--C-:B------:R-:W-:Y:S01]  /*5590*/  FFMA.FTZ R23, R15, UR4, -R20.reuse ;  /* 0x000000040f177c23 */ /* 0x100fe20008010814 */
[----:B------:R-:W-:Y:S01]  /*55a0*/  FSEL R37, R37, -INF , P1 ;  /* 0xff80000025257808 */ /* 0x000fe20000800000 */
[----:B------:R-:W-:Y:S01]  /*55b0*/  MUFU.EX2 R10, R10 ;  /* 0x0000000a000a7308 */ /* 0x000fe20000000800 */
[----:B------:R-:W-:Y:S02]  /*55c0*/  ISETP.GT.AND P1, PT, R14, 0x40, PT ;  /* 0x000000400e00780c */ /* 0x000fe40003f24270 */
[----:B------:R-:W-:Y:S01]  /*55d0*/  FSEL R39, R39, -INF , P4 ;  /* 0xff80000027277808 */ /* 0x000fe20002000000 */
[--C-:B------:R-:W-:Y:S01]  /*55e0*/  FFMA.FTZ R14, R37, UR4, -R20.reuse ;  /* 0x00000004250e7c23 */ /* 0x100fe20008010814 */
[----:B------:R-:W-:Y:S02]  /*55f0*/  FSEL R15, R40, -INF , P1 ;  /* 0xff800000280f7808 */ /* 0x000fe40000800000 */
[----:B------:R-:W-:Y:S01]  /*5600*/  ISETP.GT.AND P1, PT, R21, 0x10, PT ;  /* 0x000000101500780c */ /* 0x000fe20003f24270 */
[----:B------:R2:W-:Y:S01]  /*5610*/  MUFU.EX2 R13, R23 ;  /* 0x00000017000d7308 */ /* 0x0005e20000000800 */
[----:B------:R-:W-:Y:S01]  /*5620*/  FSEL R37, R42, -INF , P5 ;  /* 0xff8000002a257808 */ /* 0x000fe20002800000 */
[----:B------:R-:W-:Y:S01]  /*5630*/  FFMA.FTZ R15, R15, UR4, -R20 ;  /* 0x000000040f0f7c23 */ /* 0x000fe20008010814 */
[----:B------:R-:W-:Y:S01]  /*5640*/  FSEL R27, R30, -INF , P1 ;  /* 0xff8000001e1b7808 */ /* 0x000fe20000800000 */
[----:B------:R-:W-:Y:S01]  /*5650*/  FFMA.FTZ R30, R39, UR4, -R12 ;  /* 0x00000004271e7c23 */ /* 0x000fe2000801080c */
[----:B------:R-:W-:-:S02]  /*5660*/  ISETP.GT.AND P1, PT, R21, 0x20, PT ;  /* 0x000000201500780c */ /* 0x000fc40003f24270 */
[----:B------:R-:W-:Y:S01]  /*5670*/  FSEL R43, R43, -INF , P6 ;  /* 0xff8000002b2b7808 */ /* 0x000fe20003000000 */
[--C-:B------:R-:W-:Y:S01]  /*5680*/  FFMA.FTZ R27, R27, UR4, -R12.reuse ;  /* 0x000000041b1b7c23 */ /* 0x100fe2000801080c */
[----:B--2---:R-:W-:Y:S01]  /*5690*/  FSEL R23, R26, -INF , P3 ;  /* 0xff8000001a177808 */ /* 0x004fe20001800000 */
[----:B------:R-:W-:Y:S01]  /*56a0*/  IMAD R26, R19, 0x4, R17 ;  /* 0x00000004131a7824 */ /* 0x000fe200078e0211 */
[----:B------:R-:W-:Y:S01]  /*56b0*/  ISETP.GT.AND P3, PT, R21, 0x30, PT ;  /* 0x000000301500780c */ /* 0x000fe20003f64270 */
[----:B------:R-:W-:Y:S01]  /*56c0*/  VIADD R21, R17, 0x2c500 ;  /* 0x0002c50011157836 */ /* 0x000fe20000000000 */
[----:B------:R-:W-:Y:S01]  /*56d0*/  FSEL R29, R34, -INF , P1 ;  /* 0xff800000221d7808 */ /* 0x000fe20000800000 */
[--C-:B------:R-:W-:Y:S01]  /*56e0*/  FFMA.FTZ R23, R23, UR4, -R12.reuse ;  /* 0x0000000417177c23 */ /* 0x100fe2000801080c */
[----:B------:R-:W2:Y:S01]  /*56f0*/  LDS R20, [R26+0x2c300] ;  /* 0x02c300001a147984 */ /* 0x000ea20000000800 */
[----:B------:R-:W-:Y:S01]  /*5700*/  FSEL R33, R38, -INF , P3 ;  /* 0xff80000026217808 */ /* 0x000fe20001800000 */
[----:B------:R-:W-:Y:S01]  /*5710*/  MUFU.EX2 R7, R7 ;  /* 0x0000000700077308 */ /* 0x000fe20000000800 */
[----:B------:R-:W-:Y:S01]  /*5720*/  SHF.R.U32.HI R28, RZ, 0x4, R21 ;  /* 0x00000004ff1c7819 */ /* 0x000fe20000011615 */
[--C-:B------:R-:W-:Y:S01]  /*5730*/  FFMA.FTZ R38, R29, UR4, -R12.reuse ;  /* 0x000000041d267c23 */ /* 0x100fe2000801080c */
[----:B------:R3:W4:Y:S01]  /*5740*/  LDS R21, [R26+0x2c320] ;  /* 0x02c320001a157984 */ /* 0x0007220000000800 */
[--C-:B------:R-:W-:Y:S01]  /*5750*/  FFMA.FTZ R36, R33, UR4, -R12.reuse ;  /* 0x0000000421247c23 */ /* 0x100fe2000801080c */
[----:B------:R-:W-:Y:S01]  /*5760*/  LOP3.LUT R28, R28, 0x3fff, RZ, 0xc0, !PT ;  /* 0x00003fff1c1c7812 */ /* 0x000fe200078ec0ff */
[----:B------:R-:W-:Y:S01]  /*5770*/  FFMA.FTZ R29, R37, UR4, -R12 ;  /* 0x00000004251d7c23 */ /* 0x000fe2000801080c */
[----:B------:R-:W-:-:S02]  /*5780*/  WARPGROUP.DEPBAR.LE gsb0, 0x0 ;  /* 0x00008000000079c5 */ /* 0x000fc40000010000 */
[----:B------:R5:W1:Y:S01]  /*5790*/  MUFU.EX2 R24, R23 ;  /* 0x0000001700187308 */ /* 0x000a620000000800 */
[----:B---3--:R-:W-:-:S07]  /*57a0*/  FFMA.FTZ R26, R43, UR4, -R12 ;  /* 0x000000042b1a7c23 */ /* 0x008fce000801080c */
[----:B------:R-:W3:Y:S01]  /*57b0*/  MUFU.EX2 R6, R6 ;  /* 0x0000000600067308 */ /* 0x000ee20000000800 */
[----:B-----5:R-:W-:Y:S01]  /*57c0*/  LOP3.LUT R23, R28, 0x80000, RZ, 0xfc, !PT ;  /* 0x000800001c177812 */ /* 0x020fe200078efcff */
[--C-:B------:R-:W-:Y:S01]  /*57d0*/  FFMA.FTZ R28, R31, UR4, -R12.reuse ;  /* 0x000000041f1c7c23 */ /* 0x100fe2000801080c */
[----:B------:R-:W-:Y:S02]  /*57e0*/  FFMA.FTZ R31, R35, UR4, -R12 ;  /* 0x00000004231f7c23 */ /* 0x000fe4000801080c */
[C---:B------:R-:W-:Y:S01]  /*57f0*/  R2UR UR58, R23.reuse ;  /* 0x00000000173a72ca */ /* 0x040fe200000e0000 */
[C---:B------:R-:W-:Y:S02]  /*5800*/  VIADD R12, R23.reuse, 0x80 ;  /* 0x00000080170c7836 */ /* 0x040fe40000000000 */
[----:B------:R-:W-:Y:S01]  /*5810*/  MUFU.EX2 R27, R27 ;  /* 0x0000001b001b7308 */ /* 0x000fe20000000800 */
[C---:B------:R-:W-:Y:S02]  /*5820*/  VIADD R32, R23.reuse, 0x180 ;  /* 0x0000018017207836 */ /* 0x040fe40000000000 */
[----:B------:R-:W-:Y:S01]  /*5830*/  R2UR UR4, R12 ;  /* 0x000000000c0472ca */ /* 0x000fe200000e0000 */
[----:B------:R-:W-:-:S02]  /*5840*/  VIADD R12, R23, 0x100 ;  /* 0x00000100170c7836 */ /* 0x000fc40000000000 */
[----:B------:R-:W-:Y:S02]  /*5850*/  R2UR UR6, R32 ;  /* 0x00000000200672ca */ /* 0x000fe400000e0000 */
[----:B------:R-:W5:Y:S01]  /*5860*/  MUFU.EX2 R28, R28 ;  /* 0x0000001c001c7308 */ /* 0x000f620000000800 */
[----:B------:R-:W-:Y:S01]  /*5870*/  R2UR UR5, R12 ;  /* 0x000000000c0572ca */ /* 0x000fe200000e0000 */
[--C-:B--2---:R-:W-:Y:S01]  /*5880*/  FADD.FTZ R35, R44, -R20.reuse ;  /* 0x800000142c237221 */ /* 0x104fe20000010000 */
[--C-:B------:R-:W-:Y:S01]  /*5890*/  FADD.FTZ R34, R45, -R20.reuse ;  /* 0x800000142d227221 */ /* 0x100fe20000010000 */
[----:B------:R-:W-:-:S04]  /*58a0*/  FADD.FTZ R48, R48, -R20 ;  /* 0x8000001430307221 */ /* 0x000fc80000010000 */
[----:B------:R-:W2:Y:S01]  /*58b0*/  MUFU.EX2 R9, R9 ;  /* 0x0000000900097308 */ /* 0x000ea20000000800 */
[--C-:B------:R-:W-:Y:S01]  /*58c0*/  FADD.FTZ R49, R49, -R20.reuse ;  /* 0x8000001431317221 */ /* 0x100fe20000010000 */
[--C-:B------:R-:W-:Y:S01]  /*58d0*/  FADD.FTZ R33, R52, -R20.reuse ;  /* 0x8000001434217221 */ /* 0x100fe20000010000 */
[--C-:B------:R-:W-:Y:S01]  /*58e0*/  FADD.FTZ R32, R53, -R20.reuse ;  /* 0x8000001435207221 */ /* 0x100fe20000010000 */
[--C-:B------:R-:W-:Y:S01]  /*58f0*/  FADD.FTZ R216, R216, -R20.reuse ;  /* 0x80000014d8d87221 */ /* 0x100fe20000010000 */
[--C-:B------:R-:W-:Y:S01]  /*5900*/  FADD.FTZ R217, R217, -R20.reuse ;  /* 0x80000014d9d97221 */ /* 0x100fe20000010000 */
[--C-:B------:R-:W-:Y:S01]  /*5910*/  FADD.FTZ R220, R220, -R20.reuse ;  /* 0x80000014dcdc7221 */ /* 0x100fe20000010000 */
[----:B------:R-:W-:Y:S01]  /*5920*/  FADD.FTZ R221, R221, -R20 ;  /* 0x80000014dddd7221 */ /* 0x000fe20000010000 */
[----:B------:R1:W2:Y:S01]  /*5930*/  MUFU.EX2 R12, R38 ;  /* 0x00000026000c7308 */ /* 0x0002a20000000800 */
[--C-:B----4-:R-:W-:Y:S01]  /*5940*/  FADD.FTZ R41, R46, -R21.reuse ;  /* 0x800000152e297221 */ /* 0x110fe20000010000 */
[--C-:B------:R-:W-:Y:S01]  /*5950*/  FADD.FTZ R40, R47, -R21.reuse ;  /* 0x800000152f287221 */ /* 0x100fe20000010000 */
[--C-:B------:R-:W-:Y:S01]  /*5960*/  FADD.FTZ R50, R50, -R21.reuse ;  /* 0x8000001532327221 */ /* 0x100fe20000010000 */
[--C-:B------:R-:W-:Y:S01]  /*5970*/  FADD.FTZ R51, R51, -R21.reuse ;  /* 0x8000001533337221 */ /* 0x100fe20000010000 */
[--C-:B------:R-:W-:Y:S01]  /*5980*/  FADD.FTZ R39, R54, -R21.reuse ;  /* 0x8000001536277221 */ /* 0x100fe20000010000 */
[--C-:B------:R-:W-:Y:S01]  /*5990*/  FADD.FTZ R37, R218, -R21.reuse ;  /* 0x80000015da257221 */ /* 0x100fe20000010000 */
[--C-:B------:R-:W-:Y:S01]  /*59a0*/  FADD.FTZ R219, R219, -R21.reuse ;  /* 0x80000015dbdb7221 */ /* 0x100fe20000010000 */
[----:B------:R-:W4:Y:S01]  /*59b0*/  MUFU.EX2 R31, R31 ;  /* 0x0000001f001f7308 */ /* 0x000f220000000800 */
[--C-:B-1----:R-:W-:Y:S01]  /*59c0*/  FADD.FTZ R38, R55, -R21.reuse ;  /* 0x8000001537267221 */ /* 0x102fe20000010000 */
[--C-:B------:R-:W-:Y:S01]  /*59d0*/  FADD.FTZ R222, R222, -R21.reuse ;  /* 0x80000015dede7221 */ /* 0x100fe20000010000 */
[----:B------:R-:W-:Y:S01]  /*59e0*/  FADD.FTZ R223, R223, -R21 ;  /* 0x80000015dfdf7221 */ /* 0x000fe20000010000 */
[C---:B------:R-:W-:Y:S01]  /*59f0*/  F2FP.BF16.F32.PACK_AB R20, R11.reuse, R8 ;  /* 0x000000080b14723e */ /* 0x040fe200000010ff */
[----:B------:R-:W-:Y:S01]  /*5a00*/  FMUL.FTZ R34, R11, R34 ;  /* 0x000000220b227220 */ /* 0x000fe20000410000 */
[----:B------:R-:W-:Y:S01]  /*5a10*/  F2FP.BF16.F32.PACK_AB R21, R25, R24 ;  /* 0x000000181915723e */ /* 0x000fe200000010ff */
[----:B------:R-:W-:Y:S01]  /*5a20*/  BAR.SYNC.DEFER_BLOCKING 0x9, 0x100 ;  /* 0x0244000000007b1d */ /* 0x000fe20000010000 */
[C---:B------:R-:W-:Y:S01]  /*5a30*/  FMUL.FTZ R49, R10.reuse, R49 ;  /* 0x000000310a317220 */ /* 0x040fe20000410000 */
[----:B------:R-:W-:Y:S01]  /*5a40*/  FMUL.FTZ R48, R7, R48 ;  /* 0x0000003007307220 */ /* 0x000fe20000410000 */
[----:B------:R-:W-:Y:S01]  /*5a50*/  F2FP.BF16.F32.PACK_AB R10, R10, R7 ;  /* 0x000000070a0a723e */ /* 0x000fe200000010ff */
[----:B---3--:R-:W-:Y:S01]  /*5a60*/  FMUL.FTZ R33, R6, R33 ;  /* 0x0000002106217220 */ /* 0x008fe20000410000 */
[----:B-----5:R-:W-:Y:S01]  /*5a70*/  F2FP.BF16.F32.PACK_AB R11, R28, R27 ;  /* 0x0000001b1c0b723e */ /* 0x020fe200000010ff */
[----:B------:R-:W1:Y:S01]  /*5a80*/  MUFU.EX2 R14, R14 ;  /* 0x0000000e000e7308 */ /* 0x000e620000000800 */
[----:B------:R-:W-:Y:S01]  /*5a90*/  FMUL.FTZ R35, R8, R35 ;  /* 0x0000002308237220 */ /* 0x000fe20000410000 */
[C---:B--2---:R-:W-:Y:S01]  /*5aa0*/  FMUL.FTZ R32, R9.reuse, R32 ;  /* 0x0000002009207220 */ /* 0x044fe20000410000 */
[----:B------:R-:W-:Y:S01]  /*5ab0*/  F2FP.BF16.F32.PACK_AB R6, R9, R6 ;  /* 0x000000060906723e */ /* 0x000fe200000010ff */
[----:B------:R-:W-:Y:S01]  /*5ac0*/  FMUL.FTZ R39, R12, R39 ;  /* 0x000000270c277220 */ /* 0x000fe20000410000 */
[----:B----4-:R-:W-:Y:S01]  /*5ad0*/  F2FP.BF16.F32.PACK_AB R7, R31, R12 ;  /* 0x0000000c1f07723e */ /* 0x010fe200000010ff */
[----:B------:R-:W-:Y:S01]  /*5ae0*/  FMUL.FTZ R24, R24, R41 ;  /* 0x0000002918187220 */ /* 0x000fe20000410000 */
[----:B------:R-:W-:Y:S01]  /*5af0*/  FMUL.FTZ R25, R25, R40 ;  /* 0x0000002819197220 */ /* 0x000fe20000410000 */
[----:B------:R-:W2:Y:S01]  /*5b00*/  MUFU.EX2 R36, R36 ;  /* 0x0000002400247308 */ /* 0x000ea20000000800 */
[----:B------:R-:W-:Y:S01]  /*5b10*/  FMUL.FTZ R50, R27, R50 ;  /* 0x000000321b327220 */ /* 0x000fe20000410000 */
[----:B------:R-:W-:Y:S01]  /*5b20*/  FMUL.FTZ R51, R28, R51 ;  /* 0x000000331c337220 */ /* 0x000fe20000410000 */
[----:B------:R-:W-:Y:S01]  /*5b30*/  FMUL.FTZ R38, R31, R38 ;  /* 0x000000261f267220 */ /* 0x000fe20000410000 */
[----:B------:R-:W-:Y:S01]  /*5b40*/  F2FP.BF16.F32.PACK_AB R34, R34, R35 ;  /* 0x000000232222723e */ /* 0x000fe200000010ff */
[----:B------:R-:W-:Y:S01]  /*5b50*/  UMOV UR14, UR4 ;  /* 0x00000004000e7c82 */ /* 0x000fe20008000000 */
[----:B------:R-:W-:Y:S01]  /*5b60*/  F2FP.BF16.F32.PACK_AB R35, R25, R24 ;  /* 0x000000181923723e */ /* 0x000fe200000010ff */
[----:B------:R-:W-:Y:S01]  /*5b70*/  UMOV UR10, UR5 ;  /* 0x00000005000a7c82 */ /* 0x000fe20008000000 */
[----:B------:R-:W3:Y:S01]  /*5b80*/  MUFU.EX2 R30, R30 ;  /* 0x0000001e001e7308 */ /* 0x000ee20000000800 */
[C---:B-1----:R-:W-:Y:S01]  /*5b90*/  F2FP.BF16.F32.PACK_AB R8, R14.reuse, R13 ;  /* 0x0000000d0e08723e */ /* 0x042fe200000010ff */
[----:B------:R1:W-:Y:S01]  /*5ba0*/  STSM.16.M88.2 [R0+0x2c500], R20 ;  /* 0x02c5001400007844 */ /* 0x0003e20000000100 */
[----:B------:R-:W-:Y:S01]  /*5bb0*/  FMUL.FTZ R217, R14, R217 ;  /* 0x000000d90ed97220 */ /* 0x000fe20000410000 */
[----:B------:R-:W-:Y:S01]  /*5bc0*/  F2FP.BF16.F32.PACK_AB R48, R49, R48 ;  /* 0x000000303130723e */ /* 0x000fe200000010ff */
[----:B------:R-:W-:Y:S01]  /*5bd0*/  UMOV UR18, UR6 ;  /* 0x0000000600127c82 */ /* 0x000fe20008000000 */
[----:B------:R-:W-:Y:S01]  /*5be0*/  STSM.16.M88.2 [R0+0x2cd00], R10 ;  /* 0x02cd000a00007844 */ /* 0x000fe20000000100 */
[----:B------:R-:W-:Y:S01]  /*5bf0*/  F2FP.BF16.F32.PACK_AB R49, R51, R50 ;  /* 0x000000323331723e */ /* 0x000fe200000010ff */
[----:B------:R-:W4:Y:S01]  /*5c00*/  MUFU.EX2 R15, R15 ;  /* 0x0000000f000f7308 */ /* 0x000f220000000800 */
[----:B--2---:R-:W-:Y:S01]  /*5c10*/  FMUL.FTZ R37, R36, R37 ;  /* 0x0000002524257220 */ /* 0x004fe20000410000 */
[----:B------:R2:W-:Y:S01]  /*5c20*/  STSM.16.M88.2 [R0+0x2d500], R6 ;  /* 0x02d5000600007844 */ /* 0x0005e20000000100 */
[----:B------:R-:W-:-:S02]  /*5c30*/  F2FP.BF16.F32.PACK_AB R32, R32, R33 ;  /* 0x000000212020723e */ /* 0x000fc400000010ff */
[----:B------:R-:W-:Y:S01]  /*5c40*/  F2FP.BF16.F32.PACK_AB R33, R38, R39 ;  /* 0x000000272621723e */ /* 0x000fe200000010ff */
[----:B-1----:R-:W-:Y:S01]  /*5c50*/  FMUL.FTZ R20, R13, R216 ;  /* 0x000000d80d147220 */ /* 0x002fe20000410000 */
[----:B------:R-:W-:Y:S01]  /*5c60*/  MOV R218, UR59 ;  /* 0x0000003b00da7c02 */ /* 0x000fe20008000f00 */
[----:B------:R-:W1:Y:S01]  /*5c70*/  MUFU.EX2 R22, R22 ;  /* 0x0000001600167308 */ /* 0x000e620000000800 */
[C---:B---3--:R-:W-:Y:S01]  /*5c80*/  F2FP.BF16.F32.PACK_AB R9, R30.reuse, R36 ;  /* 0x000000241e09723e */ /* 0x048fe200000010ff */
[----:B------:R-:W-:Y:S01]  /*5c90*/  FMUL.FTZ R14, R30, R219 ;  /* 0x000000db1e0e7220 */ /* 0x000fe20000410000 */
[----:B------:R-:W-:-:S03]  /*5ca0*/  F2FP.BF16.F32.PACK_AB R20, R217, R20 ;  /* 0x00000014d914723e */ /* 0x000fc600000010ff */
[----:B------:R-:W-:Y:S01]  /*5cb0*/  STSM.16.M88.2 [R0+0x2dd00], R8 ;  /* 0x02dd000800007844 */ /* 0x000fe20000000100 */
[----:B------:R-:W-:Y:S01]  /*5cc0*/  F2FP.BF16.F32.PACK_AB R21, R14, R37 ;  /* 0x000000250e15723e */ /* 0x000fe200000010ff */
[----:B------:R-:W3:Y:S01]  /*5cd0*/  MUFU.EX2 R29, R29 ;  /* 0x0000001d001d7308 */ /* 0x000ee20000000800 */
[----:B----4-:R-:W-:Y:S01]  /*5ce0*/  FMUL.FTZ R220, R15, R220 ;  /* 0x000000dc0fdc7220 */ /* 0x010fe20000410000 */
[----:B--2---:R-:W-:Y:S01]  /*5cf0*/  VIADD R6, R23, 0x10 ;  /* 0x0000001017067836 */ /* 0x004fe20000000000 */
[----:B------:R-:W-:-:S04]  /*5d00*/  MOV R7, UR58 ;  /* 0x0000003a00077c02 */ /* 0x000fc80008000f00 */
[----:B------:R-:W-:Y:S01]  /*5d10*/  R2UR UR50, R6 ;  /* 0x00000000063272ca */ /* 0x000fe200000e0000 */
[----:B------:R-:W2:Y:S01]  /*5d20*/  MUFU.EX2 R26, R26 ;  /* 0x0000001a001a7308 */ /* 0x000ea20000000800 */
[C---:B-1----:R-:W-:Y:S01]  /*5d30*/  F2FP.BF16.F32.PACK_AB R12, R22.reuse, R15 ;  /* 0x0000000f160c723e */ /* 0x042fe200000010ff */
[----:B------:R-:W-:Y:S01]  /*5d40*/  FMUL.FTZ R221, R22, R221 ;  /* 0x000000dd16dd7220 */ /* 0x000fe20000410000 */
[----:B------:R-:W-:Y:S02]  /*5d50*/  IMAD R22, R4, 0x2000, R5 ;  /* 0x0000200004167824 */ /* 0x000fe400078e0205 */
[----:B------:R-:W-:Y:S02]  /*5d60*/  VIADD R5, R23, 0x200 ;  /* 0x0000020017057836 */ /* 0x000fe40000000000 */
[----:B------:R-:W-:Y:S01]  /*5d70*/  F2FP.BF16.F32.PACK_AB R220, R221, R220 ;  /* 0x000000dcdddc723e */ /* 0x000fe200000010ff */
[----:B------:R-:W-:Y:S01]  /*5d80*/  VIADD R6, R23, 0x110 ;  /* 0x0000011017067836 */ /* 0x000fe20000000000 */
[----:B------:R-:W-:Y:S01]  /*5d90*/  SHF.R.U32.HI R216, RZ, 0x4, R22 ;  /* 0x00000004ffd87819 */ /* 0x000fe20000011616 */
[----:B---3--:R-:W-:Y:S01]  /*5da0*/  FMUL.FTZ R222, R29, R222 ;  /* 0x000000de1dde7220 */ /* 0x008fe20000410000 */
[----:B------:R-:W-:Y:S01]  /*5db0*/  R2UR UR7, R5 ;  /* 0x00000000050772ca */ /* 0x000fe200000e0000 */
[----:B------:R-:W-:Y:S01]  /*5dc0*/  VIADD R15, R23, 0x30 ;  /* 0x00000030170f7836 */ /* 0x000fe20000000000 */
[----:B------:R-:W-:-:S02]  /*5dd0*/  LOP3.LUT R216, R216, 0x3fff, RZ, 0xc0, !PT ;  /* 0x00003fffd8d87812 */ /* 0x000fc400078ec0ff */
[----:B------:R-:W-:Y:S01]  /*5de0*/  R2UR UR5, R6 ;  /* 0x00000000060572ca */ /* 0x000fe200000e0000 */
[----:B------:R-:W-:Y:S01]  /*5df0*/  VIADD R6, R23, 0x20 ;  /* 0x0000002017067836 */ /* 0x000fe20000000000 */
[C---:B--2---:R-:W-:Y:S01]  /*5e00*/  F2FP.BF16.F32.PACK_AB R13, R26.reuse, R29 ;  /* 0x0000001d1a0d723e */ /* 0x044fe200000010ff */
[----:B------:R-:W-:Y:S01]  /*5e10*/  FMUL.FTZ R223, R26, R223 ;  /* 0x000000df1adf7220 */ /* 0x000fe20000410000 */
[C---:B------:R-:W-:Y:S01]  /*5e20*/  R2UR UR56, R216.reuse ;  /* 0x00000000d83872ca */ /* 0x040fe200000e0000 */
[----:B------:R-:W-:Y:S01]  /*5e30*/  VIADD R5, R216, 0x80 ;  /* 0x00000080d8057836 */ /* 0x000fe20000000000 */
[----:B------:R-:W-:Y:S01]  /*5e40*/  R2UR UR30, R6 ;  /* 0x00000000061e72ca */ /* 0x000fe200000e0000 */
[----:B------:R-:W-:Y:S01]  /*5e50*/  STSM.16.M88.2 [R0+0x2e500], R12 ;  /* 0x02e5000c00007844 */ /* 0x000fe20000000100 */
[----:B------:R-:W-:Y:S01]  /*5e60*/  F2FP.BF16.F32.PACK_AB R221, R223, R222 ;  /* 0x000000dedfdd723e */ /* 0x000fe200000010ff */
[----:B------:R-:W-:Y:S01]  /*5e70*/  VIADD R6, R23, 0x120 ;  /* 0x0000012017067836 */ /* 0x000fe20000000000 */
[----:B------:R-:W-:Y:S01]  /*5e80*/  R2UR UR48, R5 ;  /* 0x00000000053072ca */ /* 0x000fe200000e0000 */
[----:B------:R1:W-:Y:S06]  /*5e90*/  MEMBAR.ALL.CTA ;  /* 0x0000000000007992 */ /* 0x0003ec0000008000 */
[----:B-1----:R-:W1:Y:S01]  /*5ea0*/  FENCE.VIEW.ASYNC.S ;  /* 0x00000000000073c6 */ /* 0x002e620000000000 */
[----:B------:R-:W-:Y:S01]  /*5eb0*/  VIADD R5, R23, 0x90 ;  /* 0x0000009017057836 */ /* 0x000fe20000000000 */
[----:B------:R-:W-:Y:S01]  /*5ec0*/  R2UR UR38, R6 ;  /* 0x00000000062672ca */ /* 0x000fe200000e0000 */
[----:B------:R-:W-:Y:S01]  /*5ed0*/  VIADD R6, R17, 0x2ed00 ;  /* 0x0002ed0011067836 */ /* 0x000fe20000000000 */
[----:B------:R-:W-:Y:S01]  /*5ee0*/  UMOV UR12, UR56 ;  /* 0x00000038000c7c82 */ /* 0x000fe20008000000 */
[----:B------:R-:W-:Y:S01]  /*5ef0*/  UMOV UR8, UR56 ;  /* 0x0000003800087c82 */ /* 0x000fe20008000000 */
[----:B------:R-:W-:Y:S01]  /*5f00*/  UMOV UR16, UR56 ;  /* 0x0000003800107c82 */ /* 0x000fe20008000000 */
[----:B------:R-:W-:Y:S01]  /*5f10*/  R2UR UR4, R5 ;  /* 0x00000000050472ca */ /* 0x000fe200000e0000 */
[----:B------:R-:W-:Y:S01]  /*5f20*/  VIADD R5, R23, 0x190 ;  /* 0x0000019017057836 */ /* 0x000fe20000000000 */
[----:B------:R-:W-:Y:S01]  /*5f30*/  SHF.R.U32.HI R6, RZ, 0x4, R6 ;  /* 0x00000004ff067819 */ /* 0x000fe20000011606 */
[----:B------:R-:W-:Y:S01]  /*5f40*/  UMOV UR52, UR48 ;  /* 0x0000003000347c82 */ /* 0x000fe20008000000 */
[----:B------:R-:W-:Y:S01]  /*5f50*/  UMOV UR44, UR48 ;  /* 0x00000030002c7c82 */ /* 0x000fe20008000000 */
[----:B------:R-:W-:Y:S01]  /*5f60*/  VIADD R14, R216, 0x180 ;  /* 0x00000180d80e7836 */ /* 0x000fe20000000000 */
[----:B------:R-:W-:Y:S01]  /*5f70*/  R2UR UR54, R5 ;  /* 0x00000000053672ca */ /* 0x000fe200000e0000 */
[----:B------:R-:W-:Y:S01]  /*5f80*/  VIADD R5, R23, 0x210 ;  /* 0x0000021017057836 */ /* 0x000fe20000000000 */
[----:B------:R-:W-:-:S04]  /*5f90*/  LOP3.LUT R217, R6, 0x3fff, RZ, 0xc0, !PT ;  /* 0x00003fff06d97812 */ /* 0x000fc800078ec0ff */
[----:B------:R-:W-:Y:S01]  /*5fa0*/  R2UR UR46, R5 ;  /* 0x00000000052e72ca */ /* 0x000fe200000e0000 */
[----:B------:R-:W-:Y:S01]  /*5fb0*/  VIADD R5, R216, 0x100 ;  /* 0x00000100d8057836 */ /* 0x000fe20000000000 */
[----:B------:R-:W-:Y:S01]  /*5fc0*/  LOP3.LUT R6, R217, 0x400000, RZ, 0xfc, !PT ;  /* 0x00400000d9067812 */ /* 0x000fe200078efcff */
[----:B-1----:R-:W-:Y:S03]  /*5fd0*/  BAR.SYNC.DEFER_BLOCKING 0x9, 0x100 ;  /* 0x0244000000007b1d */ /* 0x002fe60000010000 */
[----:B------:R-:W-:Y:S01]  /*5fe0*/  R2UR UR28, R5 ;  /* 0x00000000051c72ca */ /* 0x000fe200000e0000 */
[----:B------:R-:W-:-:S05]  /*5ff0*/  VIADD R5, R23, 0xa0 ;  /* 0x000000a017057836 */ /* 0x000fca0000000000 */
[----:B------:R-:W-:Y:S01]  /*6000*/  R2UR UR42, R5 ;  /* 0x00000000052a72ca */ /* 0x000fe200000e0000 */
[----:B------:R-:W-:-:S05]  /*6010*/  VIADD R5, R23, 0x1a0 ;  /* 0x000001a017057836 */ /* 0x000fca0000000000 */
        /* <DEDUP_REMOVED lines=8> */
[----:B------:R-:W-:Y:S04]  /*60a0*/  STSM.16.M88.2 [R0+0x2ed00], R34 ;  /* 0x02ed002200007844 */ /* 0x000fe80000000100 */
[----:B------:R-:W-:Y:S01]  /*60b0*/  SHF.R.U32.HI R5, RZ, 0x4, R5 ;  /* 0x00000004ff057819 */ /* 0x000fe20000011605 */
[----:B------:R-:W-:Y:S03]  /*60c0*/  STSM.16.M88.2 [R0+0x2f500], R48 ;  /* 0x02f5003000007844 */ /* 0x000fe60000000100 */
[----:B------:R-:W-:Y:S01]  /*60d0*/  LOP3.LUT R5, R5, 0x3fff, RZ, 0xc0, !PT ;  /* 0x00003fff05057812 */ /* 0x000fe200078ec0ff */
        /* <DEDUP_REMOVED lines=9> */
[----:B------:R-:W-:Y:S01]  /*6170*/  UMOV UR15, 0x40 ;  /* 0x00000040000f7882 */ /* 0x000fe20000000000 */
[----:B------:R-:W-:Y:S01]  /*6180*/  HGMMA.64x16x16.F32.BF16 R72, gdesc[UR8].tnspA.tnspB, R72 ;  /* 0x60200000084879f0 */ /* 0x000fe20008701848 */
[----:B------:R-:W-:Y:S01]  /*6190*/  UMOV UR8, UR18 ;  /* 0x0000001200087c82 */ /* 0x000fe20008000000 */
[----:B------:R-:W-:Y:S02]  /*61a0*/  UMOV UR9, UR19 ;  /* 0x0000001300097c82 */ /* 0x000fe40008000000 */
        /* <DEDUP_REMOVED lines=14> */
[----:B------:R-:W-:-:S02]  /*6290*/  R2UR UR4, R6 ;  /* 0x00000000060472ca */ /* 0x000fc400000e0000 */
[----:B------:R-:W-:Y:S01]  /*62a0*/  MOV R8, UR56 ;  /* 0x0000003800087c02 */ /* 0x000fe20008000f00 */
[----:B------:R-:W-:Y:S01]  /*62b0*/  UMOV UR56, UR12 ;  /* 0x0000000c00387c82 */ /* 0x000fe20008000000 */
[----:B--2---:R-:W-:Y:S01]  /*62c0*/  MOV R220, UR57 ;  /* 0x0000003900dc7c02 */ /* 0x004fe20008000f00 */
        /* <DEDUP_REMOVED lines=149> */
[----:B------:R-:W-:-:S05]  /*6c20*/  IMAD.SHL.U32 R7, R3, 0x4000, RZ ;  /* 0x0000400003077824 */ /* 0x000fca00078e00ff */
[----:B------:R-:W-:-:S05]  /*6c30*/  IADD3 R23, P1, R7, R230, RZ ;  /* 0x000000e607177210 */ /* 0x000fca0007f3e0ff */
        /* <DEDUP_REMOVED lines=21> */
[----:B------:R-:W-:Y:S02]  /*6d90*/  R2UR UR8, R216 ;  /* 0x00000000d80872ca */ /* 0x000fe400000e0000 */
[----:B------:R-:W-:Y:S02]  /*6da0*/  LEA.HI.X.SX32 R216, R7, R234, 0x1, P1 ;  /* 0x000000ea07d87211 */ /* 0x000fe400008f0eff */
[----:B------:R-:W-:Y:S01]  /*6db0*/  LEA R6, P1, R23, UR4, 0x2 ;  /* 0x0000000417067c11 */ /* 0x000fe2000f8210ff */
[----:B------:R-:W-:-:S03]  /*6dc0*/  VIADD R22, R22, 0xffff0000 ;  /* 0xffff000016167836 */ /* 0x000fc60000000000 */
[----:B------:R-:W-:Y:S01]  /*6dd0*/  LEA.HI.X R7, R23, UR5, R216, 0x2, P1 ;  /* 0x0000000517077c11 */ /* 0x000fe200088f14d8 */
[----:B------:R-:W-:Y:S02]  /*6de0*/  UMOV UR5, UR9 ;  /* 0x0000000900057c82 */ /* 0x000fe40008000000 */
        /* <DEDUP_REMOVED lines=105> */
[C---:B------:R-:W-:Y:S01]  /*7480*/  VIADD R25, R24.reuse, 0x210 ;  /* 0x0000021018197836 */ /* 0x040fe20000000000 */
        /* <DEDUP_REMOVED lines=85> */
.L_x_1864:
        /* <DEDUP_REMOVED lines=111> */
.L_x_1865:
[----:B------:R-:W-:Y:S01]  /*80d0*/  R2UR UR4, R235 ;  /* 0x00000000eb0472ca */ /* 0x000fe200000e0000 */
[----:B------:R-:W-:Y:S01]  /*80e0*/  VIADD R3, R3, 0x1 ;  /* 0x0000000103037836 */ /* 0x000fe20000000000 */
[----:B------:R-:W-:Y:S01]  /*80f0*/  LOP3.LUT R18, R18, 0x1, RZ, 0x3c, !PT ;  /* 0x0000000112127812 */ /* 0x000fe200078e3cff */
[----:B------:R-:W-:Y:S02]  /*8100*/  VIADD R2, R2, 0x1 ;  /* 0x0000000102027836 */ /* 0x000fe40000000000 */
[----:B------:R-:W-:-:S03]  /*8110*/  VIADD R16, R16, 0x31820 ;  /* 0x0003182010107836 */ /* 0x000fc60000000000 */
[----:B------:R-:W-:Y:S02]  /*8120*/  ISETP.NE.AND P0, PT, R2, 0x2, PT ;  /* 0x000000020200780c */ /* 0x000fe40003f05270 */
[----:B------:R-:W-:Y:S02]  /*8130*/  PRMT R16, RZ, 0x654, R16 ;  /* 0x00000654ff107816 */ /* 0x000fe40000000010 */
[----:B------:R-:W-:Y:S02]  /*8140*/  SEL R5, RZ, 0x1, P0 ;  /* 0x00000001ff057807 */ /* 0x000fe40000000000 */
[----:B------:R-:W-:Y:S01]  /*8150*/  ISETP.GE.AND P1, PT, R3, UR4, PT ;  /* 0x0000000403007c0c */ /* 0x000fe2000bf26270 */
[----:B------:R1:W-:Y:S01]  /*8160*/  SYNCS.ARRIVE.TRANS64.RED.A1T0 RZ, [R16+URZ], RZ ;  /* 0x000000ff10ff79a7 */ /* 0x0003e2000810043f */
[----:B------:R-:W-:Y:S02]  /*8170*/  LOP3.LUT R228, R228, R5, RZ, 0x3c, !PT ;  /* 0x00000005e4e47212 */ /* 0x000fe400078e3cff */
[----:B------:R-:W-:-:S09]  /*8180*/  SEL R2, R2, RZ, P0 ;  /* 0x000000ff02027207 */ /* 0x000fd20000000000 */
        /* <DEDUP_REMOVED lines=83> */
.L_x_1853:
[----:B------:R-:W-:Y:S05]  /*86c0*/  @P0 BRA `(.L_x_1852) ;  /* 0x0000002400380947 */ /* 0x000fea0003800000 */
[----:B------:R-:W2:Y:S01]  /*86d0*/  LDL.LU R2, [R1] ;  /* 0x0000000001027983 */ /* 0x000ea20000300800 */
[----:B------:R-:W1:Y:S01]  /*86e0*/  S2R R4, SR_TID.X ;  /* 0x0000000000047919 */ /* 0x000e620000002100 */
[----:B------:R-:W3:Y:S01]  /*86f0*/  S2UR UR5, SR_CgaCtaId ;  /* 0x00000000000579c3 */ /* 0x000ee20000008800 */
[----:B------:R-:W-:Y:S01]  /*8700*/  ULDC UR4, c[0x0][0x850] ;  /* 0x0002140000047ab9 */ /* 0x000fe20000000800 */
[----:B------:R-:W-:Y:S01]  /*8710*/  R2UR UR11, R236 ;  /* 0x00000000ec0b72ca */ /* 0x000fe200000e0000 */
[----:B------:R-:W4:Y:S01]  /*8720*/  LDL.LU R0, [R1+0x4] ;  /* 0x0000040001007983 */ /* 0x000f220000300800 */
[----:B------:R-:W-:Y:S01]  /*8730*/  UISETP.NE.AND UP0, UPT, UR4, 0x1, UPT ;  /* 0x000000010400788c */ /* 0x000fe2000bf05270 */
[----:B------:R-:W-:Y:S01]  /*8740*/  BSSY B1, `(.L_x_1867) ;  /* 0x0000057000017945 */ /* 0x000fe20003800000 */
[----:B------:R-:W-:Y:S01]  /*8750*/  ULDC.64 UR12, c[0x0][0x818] ;  /* 0x00020600000c7ab9 */ /* 0x000fe20000000a00 */
[----:B------:R-:W-:Y:S01]  /*8760*/  UMOV UR4, 0x400 ;  /* 0x0000040000047882 */ /* 0x000fe20000000000 */
[----:B------:R-:W-:-:S07]  /*8770*/  ULDC.64 UR14, c[0x0][0x848] ;  /* 0x00021200000e7ab9 */ /* 0x000fce0000000a00 */
[----:B------:R-:W-:Y:S02]  /*8780*/  @UP0 ULDC UR6, c[0x0][0x854] ;  /* 0x0002150000060ab9 */ /* 0x000fe40000000800 */
[----:B------:R-:W-:Y:S02]  /*8790*/  UIMAD.WIDE.U32 UR6, UR11, UR6, URZ ;  /* 0x000000060b0672a5 */ /* 0x000fe4000f8e003f */
[----:B---3--:R-:W-:-:S03]  /*87a0*/  ULEA UR4, UR5, UR4, 0x18 ;  /* 0x0000000405047291 */ /* 0x008fc6000f8ec03f */
[----:B------:R-:W-:Y:S02]  /*87b0*/  @UP0 ULDC UR5, c[0x0][0x858] ;  /* 0x0002160000050ab9 */ /* 0x000fe40000000800 */
[----:B------:R-:W-:Y:S01]  /*87c0*/  @UP0 USHF.R.U32.HI UR11, URZ, UR5, UR7 ;  /* 0x000000053f0b0299 */ /* 0x000fe20008011607 */
[----:B-1----:R-:W-:-:S03]  /*87d0*/  VIADD R3, R4, 0xffffff80 ;  /* 0xffffff8004037836 */ /* 0x002fc60000000000 */
[----:B------:R-:W-:Y:S02]  /*87e0*/  USHF.R.S32.HI UR5, URZ, 0x1f, UR11 ;  /* 0x0000001f3f057899 */ /* 0x000fe4000801140b */
[----:B------:R-:W-:Y:S01]  /*87f0*/  IMAD.U32 R236, RZ, RZ, UR11 ;  /* 0x0000000bffec7e24 */ /* 0x000fe2000f8e00ff */
[----:B------:R-:W-:Y:S01]  /*8800*/  BAR.SYNC.DEFER_BLOCKING 0x1, 0x100 ;  /* 0x0044000000007b1d */ /* 0x000fe20000010000 */
[----:B------:R-:W-:Y:S01]  /*8810*/  UIMAD UR10, UR5, UR12, URZ ;  /* 0x0000000c050a72a4 */ /* 0x000fe2000f8e023f */
[----:B------:R-:W-:-:S03]  /*8820*/  ISETP.NE.AND P0, PT, R3, RZ, PT ;  /* 0x000000ff0300720c */ /* 0x000fc60003f05270 */
[----:B------:R-:W-:Y:S01]  /*8830*/  UIMAD UR10, UR11, UR13, UR10 ;  /* 0x0000000d0b0a72a4 */ /* 0x000fe2000f8e020a */
[----:B--2---:R-:W-:Y:S02]  /*8840*/  R2UR UR8, R2 ;  /* 0x00000000020872ca */ /* 0x004fe400000e0000 */
[----:B----4-:R-:W-:Y:S02]  /*8850*/  R2UR UR17, R0 ;  /* 0x00000000001172ca */ /* 0x010fe400000e0000 */
[----:B------:R-:W-:-:S09]  /*8860*/  SHF.R.S32.HI R0, RZ, 0x1f, R3 ;  /* 0x0000001fff007819 */ /* 0x000fd20000011403 */
[----:B------:R-:W-:Y:S01]  /*8870*/  UIMAD UR8, UR8, 0x5000, URZ ;  /* 0x00005000080878a4 */ /* 0x000fe2000f8e023f */
[----:B------:R-:W-:-:S03]  /*8880*/  LEA.HI R2, R0, R3, RZ, 0x7 ;  /* 0x0000000300027211 */ /* 0x000fc600078f38ff */
[----:B------:R-:W-:Y:S01]  /*8890*/  USHF.R.S32.HI UR9, URZ, 0x1f, UR8 ;  /* 0x0000001f3f097899 */ /* 0x000fe20008011408 */
[----:B------:R-:W-:Y:S02]  /*88a0*/  LOP3.LUT R0, R2, 0x3fffff80, RZ, 0xc0, !PT ;  /* 0x3fffff8002007812 */ /* 0x000fe400078ec0ff */
[----:B------:R-:W-:Y:S01]  /*88b0*/  SHF.R.S32.HI R5, RZ, 0x7, R2 ;  /* 0x00000007ff057819 */ /* 0x000fe20000011402 */
[----:B------:R-:W-:Y:S02]  /*88c0*/  UIMAD.WIDE.U32 UR6, UR11, UR12, UR8 ;  /* 0x0000000c0b0672a5 */ /* 0x000fe4000f8e0008 */
[----:B------:R-:W-:Y:S01]  /*88d0*/  IMAD.IADD R0, R3, 0x1, -R0 ;  /* 0x0000000103007824 */ /* 0x000fe200078e0a00 */
[----:B------:R-:W-:Y:S01]  /*88e0*/  ULDC.64 UR12, c[0x0][0x840] ;  /* 0x00021000000c7ab9 */ /* 0x000fe20000000a00 */
[----:B------:R-:W-:Y:S02]  /*88f0*/  USHF.R.S32.HI UR16, URZ, 0x1f, UR17 ;  /* 0x0000001f3f107899 */ /* 0x000fe40008011411 */
[----:B------:R-:W-:Y:S01]  /*8900*/  IMAD R0, R5, 0xa00, R0 ;  /* 0x00000a0005007824 */ /* 0x000fe200078e0200 */
[----:B------:R-:W-:-:S02]  /*8910*/  UIMAD UR5, UR5, UR12, URZ ;  /* 0x0000000c050572a4 */ /* 0x000fc4000f8e023f */
[----:B------:R-:W-:Y:S01]  /*8920*/  UIMAD.WIDE.U32 UR8, UR11, UR12, UR8 ;  /* 0x0000000c0b0872a5 */ /* 0x000fe2000f8e0008 */
[----:B------:R-:W-:Y:S01]  /*8930*/  IMAD.SHL.U32 R0, R0, 0x4, RZ ;  /* 0x0000000400007824 */ /* 0x000fe200078e00ff */
[----:B------:R-:W-:Y:S02]  /*8940*/  UIMAD UR11, UR11, UR13, UR5 ;  /* 0x0000000d0b0b72a4 */ /* 0x000fe4000f8e0205 */
[----:B------:R-:W-:Y:S02]  /*8950*/  UIADD3 UR7, UR7, UR10, URZ ;  /* 0x0000000a07077290 */ /* 0x000fe4000fffe03f */
[----:B------:R-:W-:Y:S01]  /*8960*/  LEA R0, R0, UR4, 0x2 ;  /* 0x0000000400007c11 */ /* 0x000fe2000f8e10ff */
[----:B------:R-:W-:Y:S01]  /*8970*/  ULDC.64 UR12, c[0x0][0x820] ;  /* 0x00020800000c7ab9 */ /* 0x000fe20000000a00 */
[----:B------:R-:W-:Y:S02]  /*8980*/  UIMAD UR10, UR16, UR14, URZ ;  /* 0x0000000e100a72a4 */ /* 0x000fe4000f8e023f */
[----:B------:R-:W-:Y:S01]  /*8990*/  UIMAD UR5, UR16, UR12, URZ ;  /* 0x0000000c100572a4 */ /* 0x000fe2000f8e023f */
[----:B------:R1:W-:Y:S01]  /*89a0*/  STS.128 [R0], R56 ;  /* 0x0000003800007388 */ /* 0x0003e20000000c00 */
[----:B------:R-:W-:-:S02]  /*89b0*/  UIADD3 UR9, UR9, UR11, URZ ;  /* 0x0000000b09097290 */ /* 0x000fc4000fffe03f */
[----:B------:R-:W-:Y:S01]  /*89c0*/  UIMAD UR5, UR17, UR13, UR5 ;  /* 0x0000000d110572a4 */ /* 0x000fe2000f8e0205 */
[----:B------:R1:W-:Y:S01]  /*89d0*/  STS.128 [R0+0x800], R60 ;  /* 0x0008003c00007388 */ /* 0x0003e20000000c00 */
[----:B------:R-:W-:Y:S02]  /*89e0*/  UIMAD.WIDE.U32 UR6, UR17, UR12, UR6 ;  /* 0x0000000c110672a5 */ /* 0x000fe4000f8e0006 */
[----:B------:R-:W-:Y:S01]  /*89f0*/  UIMAD UR10, UR17, UR15, UR10 ;  /* 0x0000000f110a72a4 */ /* 0x000fe2000f8e020a */
[----:B------:R1:W-:Y:S01]  /*8a00*/  STS.128 [R0+0x1000], R96 ;  /* 0x0010006000007388 */ /* 0x0003e20000000c00 */
[----:B------:R-:W-:Y:S01]  /*8a10*/  UIMAD.WIDE.U32 UR8, UR17, UR14, UR8 ;  /* 0x0000000e110872a5 */ /* 0x000fe2000f8e0008 */
[----:B------:R-:W-:Y:S02]  /*8a20*/  ULDC.64 UR12, c[0x0][0x800] ;  /* 0x00020000000c7ab9 */ /* 0x000fe40000000a00 */
[----:B------:R1:W-:Y:S01]  /*8a30*/  STS.128 [R0+0x1800], R100 ;  /* 0x0018006400007388 */ /* 0x0003e20000000c00 */
[----:B------:R-:W-:Y:S01]  /*8a40*/  ULDC.64 UR14, c[0x0][0x828] ;  /* 0x00020a00000e7ab9 */ /* 0x000fe20000000a00 */
[----:B------:R-:W-:-:S02]  /*8a50*/  UIADD3 UR7, UR7, UR5, URZ ;  /* 0x0000000507077290 */ /* 0x000fc4000fffe03f */
[----:B------:R1:W-:Y:S01]  /*8a60*/  STS.128 [R0+0x2000], R64 ;  /* 0x0020004000007388 */ /* 0x0003e20000000c00 */
[----:B------:R-:W-:Y:S02]  /*8a70*/  ULEA UR12, UP0, UR6, UR12, 0x2 ;  /* 0x0000000c060c7291 */ /* 0x000fe4000f80103f */
        /* <DEDUP_REMOVED lines=28> */
.L_x_1869:
[----:B------:R-:W-:Y:S01]  /*8c40*/  @P0 ELECT P1, URZ, PT ;  /* 0x00000000003f082f */ /* 0x000fe20003820000 */
[----:B------:R2:W-:-:S12]  /*8c50*/  UBLKRED.G.S.ADD.F32.RN [UR6], [UR4], UR5, desc[UR8] ;  /* 0x00000806040073bb */ /* 0x0005d800080a1405 */
[----:B------:R-:W-:Y:S02]  /*8c60*/  @P1 PLOP3.LUT P0, PT, P1, PT, PT, 0x8, 0x0 ;  /* 0x000000000000181c */ /* 0x000fe40000f0e170 */
[----:B------:R-:W-:-:S11]  /*8c70*/  PLOP3.LUT P1, PT, PT, PT, PT, 0x8, 0x0 ;  /* 0x000000000000781c */ /* 0x000fd60003f2e170 */
[----:B--2---:R-:W-:Y:S05]  /*8c80*/  @P0 BRA.U.ANY `(.L_x_1869) ;  /* 0xfffffffd00ec0947 */ /* 0x004fea000393ffff */
[----:B------:R0:W-:Y:S01]  /*8c90*/  UTMACMDFLUSH ;  /* 0x00000000000079b7 */ /* 0x0001e20000000000 */
[----:B------:R-:W-:-:S04]  /*8ca0*/  DEPBAR.LE SB0, 0x0 ;  /* 0x000080000000791a */ /* 0x000fc80000000000 */
.L_x_1868:
[----:B------:R-:W-:Y:S05]  /*8cb0*/  BSYNC B1 ;  /* 0x0000000000017941 */ /* 0x000fea0003800000 */
.L_x_1867:
        /* <DEDUP_REMOVED lines=32> */
.L_x_1870:
        /* <DEDUP_REMOVED lines=8> */
.L_x_1848:
        /* <DEDUP_REMOVED lines=27> */
.L_x_1871:
[----:B------:R-:W-:Y:S01]  /*90f0*/  ULDC UR8, c[0x0][0x8cc] ;  /* 0x0002330000087ab9 */ /* 0x000fe20000000800 */
[----:B------:R-:W-:Y:S01]  /*9100*/  UMOV UR11, UR7 ;  /* 0x00000007000b7c82 */ /* 0x000fe20008000000 */
[----:B------:R-:W-:-:S11]  /*9110*/  UISETP.NE.AND UP0, UPT, UR8, 0x1, UPT ;  /* 0x000000010800788c */ /* 0x000fd6000bf05270 */
[----:B------:R-:W-:Y:S02]  /*9120*/  @UP0 ULDC.64 UR12, c[0x0][0x8d0] ;  /* 0x00023400000c0ab9 */ /* 0x000fe40000000a00 */
[----:B------:R-:W-:-:S04]  /*9130*/  UIMAD.WIDE.U32 UR4, UR7, UR12, URZ ;  /* 0x0000000c070472a5 */ /* 0x000fc8000f8e003f */
[----:B------:R-:W-:-:S04]  /*9140*/  @UP0 USHF.R.U32.HI UR11, URZ, UR13, UR5 ;  /* 0x0000000d3f0b0299 */ /* 0x000fc80008011605 */
[----:B------:R-:W-:-:S12]  /*9150*/  UIMAD UR4, UR11, UR8, URZ ;  /* 0x000000080b0472a4 */ /* 0x000fd8000f8e023f */
.L_x_1872:
        /* <DEDUP_REMOVED lines=74> */
.L_x_1889:
        /* <DEDUP_REMOVED lines=10> */
.L_x_1875:
        /* <DEDUP_REMOVED lines=125> */
.L_x_1881:
[----:B------:R-:W-:-:S04]  /*9e70*/  SHF.L.U32 R10, R15, 0x1f, RZ ;  /* 0x0000001f0f0a7819 */ /* 0x000fc800000006ff */
[----:B------:R-:W1:Y:S02]  /*9e80*/  SYNCS.PHASECHK.TRANS64.TRYWAIT P1, [R7+URZ+0x31838], R10 ;  /* 0x0318380a070075a7 */ /* 0x000e64000802017f */
[----:B-1---5:R-:W-:Y:S05]  /*9e90*/  @!P1 BRA `(.L_x_1877) ;  /* 0x0000000c009c9947 */ /* 0x022fea0003800000 */
.L_x_1890:
[----:B------:R-:W-:Y:S05]  /*9ea0*/  @P0 BRA `(.L_x_1878) ;  /* 0x0000000000140947 */ /* 0x000fea0003800000 */
[----:B------:R-:W-:Y:S01]  /*9eb0*/  ISETP.NE.AND P1, PT, R17, RZ, PT ;  /* 0x000000ff1100720c */ /* 0x000fe20003f25270 */
[----:B-1----:R-:W-:-:S04]  /*9ec0*/  IMAD.MOV.U32 R10, RZ, RZ, 0x8100 ;  /* 0x00008100ff0a7424 */ /* 0x002fc800078e00ff */
[----:B------:R2:W-:Y:S08]  /*9ed0*/  SYNCS.ARRIVE.TRANS64 RZ, [R7+URZ+0x31830], R10 ;  /* 0x0318300a07ff79a7 */ /* 0x0005f0000800003f */
[----:B------:R-:W-:Y:S05]  /*9ee0*/  @!P1 BRA `(.L_x_1878) ;  /* 0x0000000000049947 */ /* 0x000fea0003800000 */
[----:B------:R-:W-:Y:S01]  /*9ef0*/  BPT.TRAP 0x1 ;  /* 0x000000040000795c */ /* 0x000fe20000300000 */
.L_x_1878:
        /* <DEDUP_REMOVED lines=51> */
.L_x_1892:
[----:B------:R-:W-:Y:S01]  /*a230*/  LOP3.LUT R15, R15, 0x1, RZ, 0x3c, !PT ;  /* 0x000000010f0f7812 */ /* 0x000fe200078e3cff */
[----:B------:R-:W-:Y:S06]  /*a240*/  @P2 BRA `(.L_x_1880) ;  /* 0x0000000000142947 */ /* 0x000fec0003800000 */
[----:B------:R-:W-:Y:S01]  /*a250*/  ISETP.NE.AND P1, PT, R17, RZ, PT ;  /* 0x000000ff1100720c */ /* 0x000fe20003f25270 */
[----:B-1----:R-:W-:-:S04]  /*a260*/  IMAD.MOV.U32 R20, RZ, RZ, 0x8100 ;  /* 0x00008100ff147424 */ /* 0x002fc800078e00ff */
[----:B------:R2:W-:Y:S08]  /*a270*/  SYNCS.ARRIVE.TRANS64 RZ, [R19+URZ+0x31810], R20 ;  /* 0x0318101413ff79a7 */ /* 0x0005f0000800003f */
[----:B------:R-:W-:Y:S05]  /*a280*/  @!P1 BRA `(.L_x_1880) ;  /* 0x0000000000049947 */ /* 0x000fea0003800000 */
[----:B------:R-:W-:Y:S01]  /*a290*/  BPT.TRAP 0x1 ;  /* 0x000000040000795c */ /* 0x000fe20000300000 */
.L_x_1880:
        /* <DEDUP_REMOVED lines=52> */
.L_x_1876:
[----:B------:R-:W-:-:S04]  /*a5e0*/  SHF.L.U32 R4, R15, 0x1f, RZ ;  /* 0x0000001f0f047819 */ /* 0x000fc800000006ff */
[----:B------:R-:W1:Y:S02]  /*a5f0*/  SYNCS.PHASECHK.TRANS64.TRYWAIT P1, [R7+URZ+0x31838], R4 ;  /* 0x03183804070075a7 */ /* 0x000e64000802017f */
[----:B-1----:R-:W-:Y:S05]  /*a600*/  @!P1 BRA `(.L_x_1882) ;  /* 0x0000000400ec9947 */ /* 0x002fea0003800000 */
.L_x_1893:
[----:B------:R-:W-:Y:S05]  /*a610*/  @P0 BRA `(.L_x_1883) ;  /* 0x0000000000180947 */ /* 0x000fea0003800000 */
[----:B------:R-:W2:Y:S01]  /*a620*/  S2R R5, SR_TID.X ;  /* 0x0000000000057919 */ /* 0x000ea20000002100 */
[----:B-1----:R-:W-:-:S04]  /*a630*/  IMAD.MOV.U32 R4, RZ, RZ, 0x8100 ;  /* 0x00008100ff047424 */ /* 0x002fc800078e00ff */
[----:B------:R3:W-:Y:S01]  /*a640*/  SYNCS.ARRIVE.TRANS64 RZ, [R7+URZ+0x31830], R4 ;  /* 0x0318300407ff79a7 */ /* 0x0007e2000800003f */
[----:B--2---:R-:W-:-:S13]  /*a650*/  LOP3.LUT P0, RZ, R5, 0x1f, RZ, 0xc0, !PT ;  /* 0x0000001f05ff7812 */ /* 0x004fda000780c0ff */
[----:B---3--:R-:W-:Y:S05]  /*a660*/  @!P0 BRA `(.L_x_1883) ;  /* 0x0000000000048947 */ /* 0x008fea0003800000 */
[----:B------:R-:W-:Y:S01]  /*a670*/  BPT.TRAP 0x1 ;  /* 0x000000040000795c */ /* 0x000fe20000300000 */
.L_x_1883:
        /* <DEDUP_REMOVED lines=52> */
.L_x_1873:
[----:B------:R-:W-:Y:S05]  /*a9c0*/  WARPSYNC.ALL ;  /* 0x0000000000007948 */ /* 0x000fea0003800000 */
[----:B------:R-:W-:-:S13]  /*a9d0*/  ELECT P0, URZ, PT ;  /* 0x00000000003f782f */ /* 0x000fda0003800000 */
[----:B------:R-:W-:Y:S05]  /*a9e0*/  @!P0 BRA `(.L_x_1852) ;  /* 0x0000000000708947 */ /* 0x000fea0003800000 */
[----:B------:R-:W-:-:S04]  /*a9f0*/  LOP3.LUT R0, R0, 0x2, RZ, 0xfc, !PT ;  /* 0x0000000200007812 */ /* 0x000fc800078efcff */
[----:B------:R-:W-:-:S13]  /*aa00*/  ISETP.NE.AND P1, PT, R0, 0x3, PT ;  /* 0x000000030000780c */ /* 0x000fda0003f25270 */
[----:B------:R-:W-:Y:S05]  /*aa10*/  @!P1 BRA `(.L_x_1884) ;  /* 0x0000000000049947 */ /* 0x000fea0003800000 */
[----:B------:R-:W-:Y:S01]  /*aa20*/  BPT.TRAP 0x1 ;  /* 0x000000040000795c */ /* 0x000fe20000300000 */
.L_x_1884:
        /* <DEDUP_REMOVED lines=8> */
.L_x_1894:
        /* <DEDUP_REMOVED lines=9> */
.L_x_1895:
[----:B------:R-:W-:Y:S05]  /*ab40*/  @!P1 BRA `(.L_x_1887) ;  /* 0x0000000000049947 */ /* 0x000fea0003800000 */
[----:B------:R-:W-:Y:S01]  /*ab50*/  BPT.TRAP 0x1 ;  /* 0x000000040000795c */ /* 0x000fe20000300000 */
.L_x_1887:
[----:B------:R-:W-:-:S07]  /*ab60*/  SHF.L.U32 R15, R15, 0x1f, RZ ;  /* 0x0000001f0f0f7819 */ /* 0x000fce00000006ff */
.L_x_1888:
[----:B--2---:R2:W3:Y:S02]  /*ab70*/  SYNCS.PHASECHK.TRANS64.TRYWAIT P0, [R4+URZ+0x31838], R15 ;  /* 0x0318380f040075a7 */ /* 0x0044e4000800017f */
[----:B---3--:R-:W-:Y:S05]  /*ab80*/  @!P0 NANOSLEEP.SYNCS 0x989680 ;  /* 0x009896800000895d */ /* 0x008fea0003900000 */
[----:B------:R-:W3:Y:S02]  /*ab90*/  @!P0 SYNCS.PHASECHK.TRANS64 P0, [R4+URZ+0x31838], R15 ;  /* 0x0318380f040085a7 */ /* 0x000ee4000800007f */
[----:B---3--:R-:W-:Y:S05]  /*aba0*/  @!P0 BRA `(.L_x_1888) ;  /* 0xfffffffc00f08947 */ /* 0x008fea000383ffff */
.L_x_1852:
[----:B------:R-:W-:Y:S05]  /*abb0*/  BSYNC B0 ;  /* 0x0000000000007941 */ /* 0x000fea0003800000 */
.L_x_1847:
[----:B------:R-:W-:Y:S05]  /*abc0*/  EXIT ;  /* 0x000000000000794d */ /* 0x000fea0003800000 */
.L_x_1855:
[----:B-1----:R1:W2:Y:S02]  /*abd0*/  SYNCS.PHASECHK.TRANS64.TRYWAIT P0, [R17+URZ+0x31800], R10 ;  /* 0x0318000a110075a7 */ /* 0x0022a4000800017f */
[----:B--2---:R-:W-:Y:S05]  /*abe0*/  @!P0 NANOSLEEP.SYNCS 0x989680 ;  /* 0x009896800000895d */ /* 0x004fea0003900000 */
[----:B------:R-:W2:Y:S02]  /*abf0*/  @!P0 SYNCS.PHASECHK.TRANS64 P0, [R17+URZ+0x31800], R10 ;  /* 0x0318000a110085a7 */ /* 0x000ea4000800007f */
[----:B--2---:R-:W-:Y:S05]  /*ac00*/  @!P0 BRA `(.L_x_1855) ;  /* 0xfffffffc00f08947 */ /* 0x004fea000383ffff */
[----:B------:R-:W-:Y:S05]  /*ac10*/  BRA `(.L_x_1854) ;  /* 0xffffff6400107947 */ /* 0x000fea000383ffff */
.L_x_1859:
[----:B--2---:R2:W3:Y:S02]  /*ac20*/  SYNCS.PHASECHK.TRANS64.TRYWAIT P1, [R16+URZ+0x31810], R9 ;  /* 0x03181009100075a7 */ /* 0x0044e4000802017f */
[----:B---3--:R-:W-:Y:S05]  /*ac30*/  @!P1 NANOSLEEP.SYNCS 0x989680 ;  /* 0x009896800000995d */ /* 0x008fea0003900000 */
[----:B------:R-:W3:Y:S02]  /*ac40*/  @!P1 SYNCS.PHASECHK.TRANS64 P1, [R16+URZ+0x31810], R9 ;  /* 0x03181009100095a7 */ /* 0x000ee4000802007f */
[----:B---3--:R-:W-:Y:S05]  /*ac50*/  @!P1 BRA `(.L_x_1859) ;  /* 0xfffffffc00f09947 */ /* 0x008fea000383ffff */
[----:B------:R-:W-:Y:S05]  /*ac60*/  BRA `(.L_x_1858) ;  /* 0xffffff6c00647947 */ /* 0x000fea000383ffff */
.L_x_1863:
[----:B----4-:R4:W1:Y:S02]  /*ac70*/  SYNCS.PHASECHK.TRANS64.TRYWAIT P1, [R17+URZ+0x31830], R8 ;  /* 0x03183008110075a7 */ /* 0x010864000802017f */
[----:B-1----:R-:W-:Y:S05]  /*ac80*/  @!P1 NANOSLEEP.SYNCS 0x989680 ;  /* 0x009896800000995d */ /* 0x002fea0003900000 */
[----:B------:R-:W1:Y:S02]  /*ac90*/  @!P1 SYNCS.PHASECHK.TRANS64 P1, [R17+URZ+0x31830], R8 ;  /* 0x03183008110095a7 */ /* 0x000e64000802007f */
[----:B-1----:R-:W-:Y:S05]  /*aca0*/  @!P1 BRA `(.L_x_1863) ;  /* 0xfffffffc00f09947 */ /* 0x002fea000383ffff */
[----:B------:R-:W-:Y:S05]  /*acb0*/  BRA `(.L_x_1862) ;  /* 0xffffff8800647947 */ /* 0x000fea000383ffff */
.L_x_1874:
[----:B-1----:R1:W2:Y:S02]  /*acc0*/  SYNCS.PHASECHK.TRANS64.TRYWAIT P1, [R7+URZ+0x31820], R6 ;  /* 0x03182006070075a7 */ /* 0x0022a4000802017f */
[----:B--2---:R-:W-:Y:S05]  /*acd0*/  @!P1 NANOSLEEP.SYNCS 0x989680 ;  /* 0x009896800000995d */ /* 0x004fea0003900000 */
[----:B------:R-:W2:Y:S02]  /*ace0*/  @!P1 SYNCS.PHASECHK.TRANS64 P1, [R7+URZ+0x31820], R6 ;  /* 0x03182006070095a7 */ /* 0x000ea4000802007f */
[----:B--2---:R-:W-:Y:S05]  /*acf0*/  @!P1 BRA `(.L_x_1874) ;  /* 0xfffffffc00f09947 */ /* 0x004fea000383ffff */
[----:B------:R-:W-:Y:S05]  /*ad00*/  BRA `(.L_x_1889) ;  /* 0xffffffe8003c7947 */ /* 0x000fea000383ffff */
.L_x_1877:
[----:B-1----:R1:W2:Y:S02]  /*ad10*/  SYNCS.PHASECHK.TRANS64.TRYWAIT P1, [R7+URZ+0x31838], R10 ;  /* 0x0318380a070075a7 */ /* 0x0022a4000802017f */
[----:B--2---:R-:W-:Y:S05]  /*ad20*/  @!P1 NANOSLEEP.SYNCS 0x989680 ;  /* 0x009896800000995d */ /* 0x004fea0003900000 */
[----:B------:R-:W2:Y:S02]  /*ad30*/  @!P1 SYNCS.PHASECHK.TRANS64 P1, [R7+URZ+0x31838], R10 ;  /* 0x0318380a070095a7 */ /* 0x000ea4000802007f */
[----:B--2---:R-:W-:Y:S05]  /*ad40*/  @!P1 BRA `(.L_x_1877) ;  /* 0xfffffffc00f09947 */ /* 0x004fea000383ffff */
[----:B------:R-:W-:Y:S05]  /*ad50*/  BRA `(.L_x_1890) ;  /* 0xfffffff000507947 */ /* 0x000fea000383ffff */
.L_x_1879:
[----:B------:R-:W-:-:S07]  /*ad60*/  SHF.L.U32 R20, R14, 0x1f, RZ ;  /* 0x0000001f0e147819 */ /* 0x000fce00000006ff */
.L_x_1891:
[----:B-1----:R1:W2:Y:S02]  /*ad70*/  SYNCS.PHASECHK.TRANS64.TRYWAIT P1, [R19+URZ+0x31820], R20 ;  /* 0x03182014130075a7 */ /* 0x0022a4000802017f */
[----:B--2---:R-:W-:Y:S05]  /*ad80*/  @!P1 NANOSLEEP.SYNCS 0x989680 ;  /* 0x009896800000995d */ /* 0x004fea0003900000 */
[----:B------:R-:W2:Y:S02]  /*ad90*/  @!P1 SYNCS.PHASECHK.TRANS64 P1, [R19+URZ+0x31820], R20 ;  /* 0x03182014130095a7 */ /* 0x000ea4000802007f */
[----:B--2---:R-:W-:Y:S05]  /*ada0*/  @!P1 BRA `(.L_x_1891) ;  /* 0xfffffffc00f09947 */ /* 0x004fea000383ffff */
[----:B------:R-:W-:Y:S05]  /*adb0*/  BRA `(.L_x_1892) ;  /* 0xfffffff4001c7947 */ /* 0x000fea000383ffff */
.L_x_1882:
[----:B-1----:R1:W2:Y:S02]  /*adc0*/  SYNCS.PHASECHK.TRANS64.TRYWAIT P1, [R7+URZ+0x31838], R4 ;  /* 0x03183804070075a7 */ /* 0x0022a4000802017f */
[----:B--2---:R-:W-:Y:S05]  /*add0*/  @!P1 NANOSLEEP.SYNCS 0x989680 ;  /* 0x009896800000995d */ /* 0x004fea0003900000 */
[----:B------:R-:W2:Y:S02]  /*ade0*/  @!P1 SYNCS.PHASECHK.TRANS64 P1, [R7+URZ+0x31838], R4 ;  /* 0x03183804070095a7 */ /* 0x000ea4000802007f */
[----:B--2---:R-:W-:Y:S05]  /*adf0*/  @!P1 BRA `(.L_x_1882) ;  /* 0xfffffffc00f09947 */ /* 0x004fea000383ffff */
[----:B------:R-:W-:Y:S05]  /*ae00*/  BRA `(.L_x_1893) ;  /* 0xfffffff800007947 */ /* 0x000fea000383ffff */
.L_x_1885:
[----:B-1----:R1:W2:Y:S02]  /*ae10*/  SYNCS.PHASECHK.TRANS64.TRYWAIT P0, [R3+URZ], R2 ;  /* 0x00000002030075a7 */ /* 0x0022a4000800017f */
[----:B--2---:R-:W-:Y:S05]  /*ae20*/  @!P0 NANOSLEEP.SYNCS 0x989680 ;  /* 0x009896800000895d */ /* 0x004fea0003900000 */
[----:B------:R-:W2:Y:S02]  /*ae30*/  @!P0 SYNCS.PHASECHK.TRANS64 P0, [R3+URZ], R2 ;  /* 0x00000002030085a7 */ /* 0x000ea4000800007f */
[----:B--2---:R-:W-:Y:S05]  /*ae40*/  @!P0 BRA `(.L_x_1885) ;  /* 0xfffffffc00f08947 */ /* 0x004fea000383ffff */
[----:B------:R-:W-:Y:S05]  /*ae50*/  BRA `(.L_x_1894) ;  /* 0xfffffffc00147947 */ /* 0x000fea000383ffff */
.L_x_1886:
[----:B-1----:R1:W2:Y:S02]  /*ae60*/  SYNCS.PHASECHK.TRANS64.TRYWAIT P0, [R17+URZ], R0 ;  /* 0x00000000110075a7 */ /* 0x0022a4000800017f */
[----:B--2---:R-:W-:Y:S05]  /*ae70*/  @!P0 NANOSLEEP.SYNCS 0x989680 ;  /* 0x009896800000895d */ /* 0x004fea0003900000 */
[----:B------:R-:W2:Y:S02]  /*ae80*/  @!P0 SYNCS.PHASECHK.TRANS64 P0, [R17+URZ], R0 ;  /* 0x00000000110085a7 */ /* 0x000ea4000800007f */
[----:B--2---:R-:W-:Y:S05]  /*ae90*/  @!P0 BRA `(.L_x_1886) ;  /* 0xfffffffc00f08947 */ /* 0x004fea000383ffff */
[----:B------:R-:W-:Y:S05]  /*aea0*/  BRA `(.L_x_1895) ;  /* 0xfffffffc00247947 */ /* 0x000fea000383ffff */
.L_x_1896:
        /* <DEDUP_REMOVED lines=13> */
.L_x_2218:


//--------------------- .text._ZN7cutlass13device_kernelIN5flash22FlashAttnBwdPreprocessIN4cute5tupleIJNS3_1CILi64EEENS5_ILi256EEEEEENS_10bfloat16_tEfNS_4arch4Sm90ELb1ELb0EEEEEvNT_6ParamsE --------------------------
	.section	.text._ZN7cutlass13device_kernelIN5flash22FlashAttnBwdPreprocessIN4cute5tupleIJNS3_1CILi64EEENS5_ILi256EEEEEENS_10bfloat16_tEfNS_4arch4Sm90ELb1ELb0EEEEEvNT_6ParamsE,"ax",@progbits
	.align	128
.text._ZN7cutlass13device_kernelIN5flash22FlashAttnBwdPreprocessIN4cute5tupleIJNS3_1CILi64EEENS5_ILi256EEEEEENS_10bfloat16_tEfNS_4arch4Sm90ELb1ELb0EEEEEvNT_6ParamsE:
        .type           _ZN7cutlass13device_kernelIN5flash22FlashAttnBwdPreprocessIN4cute5tupleIJNS3_1CILi64EEENS5_ILi256EEEEEENS_10bfloat16_tEfNS_4arch4Sm90ELb1ELb0EEEEEvNT_6ParamsE,@function
        .size           _ZN7cutlass13device_kernelIN5flash22FlashAttnBwdPreprocessIN4cute5tupleIJNS3_1CILi64EEENS5_ILi256EEEEEENS_10bfloat16_tEfNS_4arch4Sm90ELb1ELb0EEEEEvNT_6ParamsE,(.L_x_2219 - _ZN7cutlass13device_kernelIN5flash22FlashAttnBwdPreprocessIN4cute5tupleIJNS3_1CILi64EEENS5_ILi256EEEEEENS_10bfloat16_tEfNS_4arch4Sm90ELb1ELb0EEEEEvNT_6ParamsE)
        .other          _ZN7cutlass13device_kernelIN5flash22FlashAttnBwdPreprocessIN4cute5tupleIJNS3_1CILi64EEENS5_ILi256EEEEEENS_10bfloat16_tEfNS_4arch4Sm90ELb1ELb0EEEEEvNT_6ParamsE,@"STO_CUDA_ENTRY STV_DEFAULT"
_ZN7cutlass13device_kernelIN5flash22FlashAttnBwdPreprocessIN4cute5tupleIJNS3_1CILi64EEENS5_ILi256EEEEEENS_10bfloat16_tEfNS_4arch4Sm90ELb1ELb0EEEEEvNT_6ParamsE:
[----:B------:R-:W-:Y:S01]  /*0000*/  LDC R1, c[0x0][0x28] ;  /* 0x00000a00ff017b82 */ /* 0x000fe20000000800 */
[----:B------:R-:W0:Y:S07]  /*0010*/  S2R R0, SR_CTAID.X ;  /* 0x0000000000007919 */ /* 0x000e2e0000002500 */
[----:B------:R-:W1:Y:S01]  /*0020*/  LDC R3, c[0x0][0x218] ;  /* 0x00008600ff037b82 */ /* 0x000e620000000800 */
[----:B------:R-:W-:Y:S01]  /*0030*/  IMAD.MOV.U32 R96, RZ, RZ, 0x7f800000 ;  /* 0x7f800000ff607424 */ /* 0x000fe200078e00ff */
[----:B------:R-:W-:Y:S01]  /*0040*/  ULDC.64 UR4, c[0x0][0x208] ;  /* 0x0000820000047ab9 */ /* 0x000fe20000000a00 */
[----:B------:R-:W2:Y:S05]  /*0050*/  S2R R9, SR_TID.X ;  /* 0x0000000000097919 */ /* 0x000eaa0000002100 */
[----:B------:R-:W3:Y:S08]  /*0060*/  S2UR UR6, SR_CTAID.Y ;  /* 0x00000000000679c3 */ /* 0x000ef00000002600 */
[----:B------:R-:W4:Y:S08]  /*0070*/  S2UR UR7, SR_CTAID.Z ;  /* 0x00000000000779c3 */ /* 0x000f300000002700 */
[----:B------:R-:W4:Y:S01]  /*0080*/  LDC.64 R68, c[0x0][0x250] ;  /* 0x00009400ff447b82 */ /* 0x000f220000000a00 */
[----:B0-----:R-:W-:Y:S01]  /*0090*/  IMAD.SHL.U32 R2, R0, 0x40, RZ ;  /* 0x0000004000027824 */ /* 0x001fe200078e00ff */
[----:B---3--:R-:W-:-:S03]  /*00a0*/  USHF.R.S32.HI UR8, URZ, 0x1f, UR6 ;  /* 0x0000001f3f087899 */ /* 0x008fc60008011406 */
[----:B-1----:R-:W-:-:S05]  /*00b0*/  IMAD.IADD R17, R3, 0x1, -R2 ;  /* 0x0000000103117824 */ /* 0x002fca00078e0a02 */
[----:B--2---:R-:W-:Y:S01]  /*00c0*/  ISETP.GE.AND P0, PT, R9, R17, PT ;  /* 0x000000110900720c */ /* 0x004fe20003f06270 */
[----:B----4-:R-:W-:-:S03]  /*00d0*/  USHF.R.S32.HI UR9, URZ, 0x1f, UR7 ;  /* 0x0000001f3f097899 */ /* 0x010fc60008011407 */
[----:B------:R-:W-:-:S13]  /*00e0*/  ISETP.GT.OR P0, PT, R9, 0x3f, P0 ;  /* 0x0000003f0900780c */ /* 0x000fda0000704670 */
[----:B------:R-:W0:Y:S01]  /*00f0*/  @!P0 LDC.64 R10, c[0x0][0x290] ;  /* 0x0000a400ff0a8b82 */ /* 0x000e220000000a00 */
[----:B------:R-:W-:Y:S02]  /*0100*/  @!P0 SHF.R.S32.HI R5, RZ, 0x1f, R9 ;  /* 0x0000001fff058819 */ /* 0x000fe40000011409 */
[----:B------:R-:W-:-:S04]  /*0110*/  @!P0 IADD3 R4, P1, R2, R9, RZ ;  /* 0x0000000902048210 */ /* 0x000fc80007f3e0ff */
[----:B------:R-:W-:Y:S01]  /*0120*/  @!P0 LEA.HI.X.SX32 R5, R2, R5, 0x1, P1 ;  /* 0x0000000502058211 */ /* 0x000fe200008f0eff */
[----:B------:R-:W1:Y:S08]  /*0130*/  @!P0 LDC.64 R12, c[0x0][0x298] ;  /* 0x0000a600ff0c8b82 */ /* 0x000e700000000a00 */
[----:B------:R-:W2:Y:S01]  /*0140*/  @!P0 LDC.64 R14, c[0x0][0x288] ;  /* 0x0000a200ff0e8b82 */ /* 0x000ea20000000a00 */
[----:B0-----:R-:W-:-:S02]  /*0150*/  @!P0 IMAD R6, R10, UR8, RZ ;  /* 0x000000080a068c24 */ /* 0x001fc4000f8e02ff */
[----:B------:R-:W-:-:S04]  /*0160*/  @!P0 IMAD.WIDE.U32 R4, R10, UR6, R4 ;  /* 0x000000060a048c25 */ /* 0x000fc8000f8e0004 */
[----:B------:R-:W-:Y:S02]  /*0170*/  @!P0 IMAD R7, R11, UR6, R6 ;  /* 0x000000060b078c24 */ /* 0x000fe4000f8e0206 */
[C---:B-1----:R-:W-:Y:S02]  /*0180*/  @!P0 IMAD R2, R12.reuse, UR9, RZ ;  /* 0x000000090c028c24 */ /* 0x042fe4000f8e02ff */
[----:B------:R-:W-:Y:S02]  /*0190*/  @!P0 IMAD.IADD R5, R5, 0x1, R7 ;  /* 0x0000000105058824 */ /* 0x000fe400078e0207 */
[----:B------:R-:W-:Y:S02]  /*01a0*/  @!P0 IMAD R7, R13, UR7, R2 ;  /* 0x000000070d078c24 */ /* 0x000fe4000f8e0202 */
[----:B------:R-:W-:Y:S02]  /*01b0*/  @!P0 IMAD.WIDE.U32 R4, R12, UR7, R4 ;  /* 0x000000070c048c25 */ /* 0x000fe4000f8e0004 */
[----:B------:R-:W0:Y:S03]  /*01c0*/  LDC.64 R12, c[0x0][0x230] ;  /* 0x00008c00ff0c7b82 */ /* 0x000e260000000a00 */
[----:B------:R-:W-:-:S02]  /*01d0*/  @!P0 IADD3 R2, R5, R7, RZ ;  /* 0x0000000705028210 */ /* 0x000fc40007ffe0ff */
[----:B--2---:R-:W-:-:S04]  /*01e0*/  @!P0 LEA R6, P1, R4, R14, 0x2 ;  /* 0x0000000e04068211 */ /* 0x004fc800078210ff */
[----:B------:R-:W-:Y:S02]  /*01f0*/  @!P0 LEA.HI.X R7, R4, R15, R2, 0x2, P1 ;  /* 0x0000000f04078211 */ /* 0x000fe400008f1402 */
[----:B------:R-:W-:Y:S01]  /*0200*/  SHF.R.S32.HI R2, RZ, 0x1f, R9 ;  /* 0x0000001fff027819 */ /* 0x000fe20000011409 */
[----:B------:R-:W1:Y:S02]  /*0210*/  LDC.64 R14, c[0x0][0x238] ;  /* 0x00008e00ff0e7b82 */ /* 0x000e640000000a00 */
[----:B------:R2:W5:Y:S01]  /*0220*/  @!P0 LDG.E R96, desc[UR4][R6.64] ;  /* 0x0000000406608981 */ /* 0x000562000c1e1900 */
[----:B------:R-:W-:Y:S01]  /*0230*/  LEA.HI R8, R2, R9, RZ, 0x4 ;  /* 0x0000000902087211 */ /* 0x000fe200078f20ff */
[----:B------:R-:W-:Y:S01]  /*0240*/  BSSY B0, `(.L_x_1897) ;  /* 0x0000030000007945 */ /* 0x000fe20003800000 */
[----:B------:R-:W-:Y:S02]  /*0250*/  CS2R R24, SRZ ;  /* 0x0000000000187805 */ /* 0x000fe4000001ff00 */
[----:B------:R-:W-:-:S02]  /*0260*/  CS2R R72, SRZ ;  /* 0x0000000000487805 */ /* 0x000fc4000001ff00 */
[C---:B------:R-:W-:Y:S02]  /*0270*/  LOP3.LUT R2, R8.reuse, 0xfffffff0, RZ, 0xc0, !PT ;  /* 0xfffffff008027812 */ /* 0x040fe400078ec0ff */
[----:B------:R-:W-:Y:S02]  /*0280*/  CS2R R74, SRZ ;  /* 0x00000000004a7805 */ /* 0x000fe4000001ff00 */
[----:B------:R-:W-:Y:S02]  /*0290*/  LEA.HI.SX32 R10, R8, 0x20, 0x1c ;  /* 0x00000020080a7811 */ /* 0x000fe400078fe2ff */
[----:B------:R-:W-:Y:S02]  /*02a0*/  CS2R R60, SRZ ;  /* 0x00000000003c7805 */ /* 0x000fe4000001ff00 */
[----:B------:R-:W-:Y:S01]  /*02b0*/  CS2R R62, SRZ ;  /* 0x00000000003e7805 */ /* 0x000fe2000001ff00 */
[----:B------:R-:W-:Y:S02]  /*02c0*/  IMAD.IADD R2, R9, 0x1, -R2 ;  /* 0x0000000109027824 */ /* 0x000fe400078e0a02 */
[----:B0-----:R-:W-:-:S02]  /*02d0*/  IMAD R4, R12, UR8, RZ ;  /* 0x000000080c047c24 */ /* 0x001fc4000f8e02ff */
[----:B------:R-:W-:Y:S02]  /*02e0*/  IMAD.SHL.U32 R64, R2, 0x8, RZ ;  /* 0x0000000802407824 */ /* 0x000fe400078e00ff */
[----:B------:R-:W-:Y:S01]  /*02f0*/  IMAD R5, R13, UR6, R4 ;  /* 0x000000060d057c24 */ /* 0x000fe2000f8e0204 */
[----:B------:R-:W-:Y:S01]  /*0300*/  LEA.HI.SX32 R4, R8, 0x10, 0x1c ;  /* 0x0000001008047811 */ /* 0x000fe200078fe2ff */
[----:B------:R-:W-:Y:S01]  /*0310*/  IMAD R9, R0, -0x40, R3 ;  /* 0xffffffc000097824 */ /* 0x000fe200078e0203 */
[----:B------:R-:W-:Y:S02]  /*0320*/  SHF.R.S32.HI R65, RZ, 0x1f, R64 ;  /* 0x0000001fff417819 */ /* 0x000fe40000011440 */
[----:B------:R-:W-:Y:S02]  /*0330*/  SHF.R.S32.HI R8, RZ, 0x4, R8 ;  /* 0x00000004ff087819 */ /* 0x000fe40000011408 */
[----:B------:R-:W-:Y:S01]  /*0340*/  ISETP.GE.AND P1, PT, R4, R9, PT ;  /* 0x000000090400720c */ /* 0x000fe20003f26270 */
[----:B--2---:R-:W-:Y:S01]  /*0350*/  IMAD.WIDE.U32 R6, R12, UR6, R64 ;  /* 0x000000060c067c25 */ /* 0x004fe2000f8e0040 */
[----:B------:R-:W-:-:S02]  /*0360*/  ISETP.GE.AND P4, PT, R8, R17, PT ;  /* 0x000000110800720c */ /* 0x000fc40003f86270 */
[-C--:B------:R-:W-:Y:S01]  /*0370*/  ISETP.GE.AND P0, PT, R10, R9.reuse, PT ;  /* 0x000000090a00720c */ /* 0x080fe20003f06270 */
[----:B------:R-:W-:Y:S01]  /*0380*/  IMAD.IADD R7, R7, 0x1, R5 ;  /* 0x0000000107077824 */ /* 0x000fe200078e0205 */
[----:B------:R-:W-:Y:S01]  /*0390*/  ISETP.GE.AND P2, PT, R8, R9, PT ;  /* 0x000000090800720c */ /* 0x000fe20003f46270 */
[----:B------:R-:W0:Y:S01]  /*03a0*/  LDC.64 R4, c[0x0][0x258] ;  /* 0x00009600ff047b82 */ /* 0x000e220000000a00 */
[C---:B-1----:R-:W-:Y:S01]  /*03b0*/  IMAD R12, R14.reuse, UR9, RZ ;  /* 0x000000090e0c7c24 */ /* 0x042fe2000f8e02ff */
[----:B------:R-:W-:Y:S01]  /*03c0*/  SHF.R.S32.HI R9, RZ, 0x1f, R8 ;  /* 0x0000001fff097819 */ /* 0x000fe20000011408 */
[----:B------:R-:W-:Y:S01]  /*03d0*/  IMAD.WIDE.U32 R6, R14, UR7, R6 ;  /* 0x000000070e067c25 */ /* 0x000fe2000f8e0006 */
[----:B------:R-:W-:-:S03]  /*03e0*/  IADD3 R10, R8, 0x10, RZ ;  /* 0x00000010080a7810 */ /* 0x000fc60007ffe0ff */
[----:B------:R-:W-:Y:S01]  /*03f0*/  IMAD R15, R15, UR7, R12 ;  /* 0x000000070f0f7c24 */ /* 0x000fe2000f8e020c */
[----:B------:R-:W-:Y:S01]  /*0400*/  ISETP.GE.AND P3, PT, R10, R17, PT ;  /* 0x000000110a00720c */ /* 0x000fe20003f66270 */
[----:B------:R-:W-:Y:S02]  /*0410*/  VIADD R16, R8, 0x20 ;  /* 0x0000002008107836 */ /* 0x000fe40000000000 */
[----:B------:R-:W-:Y:S01]  /*0420*/  IMAD.WIDE R66, R0, 0x40, R8 ;  /* 0x0000004000427825 */ /* 0x000fe200078e0208 */
[----:B------:R-:W-:Y:S01]  /*0430*/  IADD3 R15, R7, R15, RZ ;  /* 0x0000000f070f7210 */ /* 0x000fe20007ffe0ff */
[----:B------:R-:W-:Y:S08]  /*0440*/  @P4 BRA `(.L_x_1898) ;  /* 0x00000000003c4947 */ /* 0x000ff00003800000 */
[----:B------:R-:W-:Y:S01]  /*0450*/  ULDC.64 UR10, c[0x0][0x228] ;  /* 0x00008a00000a7ab9 */ /* 0x000fe20000000a00 */
[----:B------:R-:W-:Y:S01]  /*0460*/  IMAD.MOV.U32 R14, RZ, RZ, R6 ;  /* 0x000000ffff0e7224 */ /* 0x000fe200078e0006 */
[----:B------:R-:W-:Y:S01]  /*0470*/  ULDC.64 UR12, c[0x0][0x210] ;  /* 0x00008400000c7ab9 */ /* 0x000fe20000000a00 */
[----:B------:R-:W-:Y:S02]  /*0480*/  IMAD R11, R67, UR10, RZ ;  /* 0x0000000a430b7c24 */ /* 0x000fe4000f8e02ff */
[----:B------:R-:W-:Y:S02]  /*0490*/  VIADD R10, R64, 0x80 ;  /* 0x00000080400a7836 */ /* 0x000fe40000000000 */
[----:B------:R-:W-:Y:S01]  /*04a0*/  IMAD.WIDE.U32 R12, R66, UR10, R14 ;  /* 0x0000000a420c7c25 */ /* 0x000fe2000f8e000e */
[----:B------:R-:W-:Y:S02]  /*04b0*/  ULDC UR10, c[0x0][0x21c] ;  /* 0x00008700000a7ab9 */ /* 0x000fe40000000800 */
[----:B------:R-:W-:Y:S01]  /*04c0*/  ISETP.GE.AND P4, PT, R64, UR10, PT ;  /* 0x0000000a40007c0c */ /* 0x000fe2000bf86270 */
[----:B------:R-:W-:Y:S01]  /*04d0*/  IMAD R11, R66, UR11, R11 ;  /* 0x0000000b420b7c24 */ /* 0x000fe2000f8e020b */
[----:B------:R-:W-:-:S02]  /*04e0*/  ISETP.GE.AND P5, PT, R10, UR10, PT ;  /* 0x0000000a0a007c0c */ /* 0x000fc4000bfa6270 */
[----:B------:R-:W-:Y:S02]  /*04f0*/  LEA R10, P6, R12, UR12, 0x1 ;  /* 0x0000000c0c0a7c11 */ /* 0x000fe4000f8c08ff */
[----:B------:R-:W-:-:S04]  /*0500*/  IADD3 R11, R13, R11, RZ ;  /* 0x0000000b0d0b7210 */ /* 0x000fc80007ffe0ff */
[----:B------:R-:W-:-:S05]  /*0510*/  LEA.HI.X R11, R12, UR13, R11, 0x1, P6 ;  /* 0x0000000d0c0b7c11 */ /* 0x000fca000b0f0c0b */
[----:B------:R1:W5:Y:S04]  /*0520*/  @!P4 LDG.E.128 R72, desc[UR4][R10.64] ;  /* 0x000000040a48c981 */ /* 0x000368000c1e1d00 */
[----:B------:R1:W5:Y:S02]  /*0530*/  @!P5 LDG.E.128 R60, desc[UR4][R10.64+0x100] ;  /* 0x000100040a3cd981 */ /* 0x000364000c1e1d00 */
.L_x_1898:
[----:B------:R-:W-:Y:S05]  /*0540*/  BSYNC B0 ;  /* 0x0000000000007941 */ /* 0x000fea0003800000 */
.L_x_1897:
[----:B------:R-:W-:Y:S01]  /*0550*/  BSSY B0, `(.L_x_1899) ;  /* 0x000001a000007945 */ /* 0x000fe20003800000 */
[----:B------:R-:W-:Y:S02]  /*0560*/  ISETP.GE.AND P4, PT, R16, R17, PT ;  /* 0x000000111000720c */ /* 0x000fe40003f86270 */
[----:B------:R-:W-:Y:S02]  /*0570*/  CS2R R26, SRZ ;  /* 0x00000000001a7805 */ /* 0x000fe4000001ff00 */
[----:B------:R-:W-:Y:S02]  /*0580*/  CS2R R40, SRZ ;  /* 0x0000000000287805 */ /* 0x000fe4000001ff00 */
[----:B------:R-:W-:Y:S01]  /*0590*/  CS2R R42, SRZ ;  /* 0x00000000002a7805 */ /* 0x000fe2000001ff00 */
[----:B------:R-:W-:Y:S02]  /*05a0*/  IMAD R16, R68, UR8, RZ ;  /* 0x0000000844107c24 */ /* 0x000fe4000f8e02ff */
[----:B------:R-:W-:Y:S01]  /*05b0*/  VIADD R12, R8, 0x30 ;  /* 0x00000030080c7836 */ /* 0x000fe20000000000 */
[----:B------:R-:W-:Y:S06]  /*05c0*/  @P3 BRA `(.L_x_1900) ;  /* 0x0000000000483947 */ /* 0x000fec0003800000 */
[----:B------:R-:W-:Y:S01]  /*05d0*/  IADD3 R9, P3, R66, 0x10, RZ ;  /* 0x0000001042097810 */ /* 0x000fe20007f7e0ff */
[----:B------:R-:W-:Y:S01]  /*05e0*/  ULDC.64 UR10, c[0x0][0x228] ;  /* 0x00008a00000a7ab9 */ /* 0x000fe20000000a00 */
[----:B-1----:R-:W-:Y:S01]  /*05f0*/  IMAD.MOV.U32 R10, RZ, RZ, R6 ;  /* 0x000000ffff0a7224 */ /* 0x002fe200078e0006 */
[----:B------:R-:W-:Y:S01]  /*0600*/  IADD3 R13, R64, 0x80, RZ ;  /* 0x00000080400d7810 */ /* 0x000fe20007ffe0ff */
[----:B------:R-:W-:Y:S01]  /*0610*/  IMAD.MOV.U32 R11, RZ, RZ, R15 ;  /* 0x000000ffff0b7224 */ /* 0x000fe200078e000f */
[----:B------:R-:W-:Y:S01]  /*0620*/  ULDC.64 UR12, c[0x0][0x210] ;  /* 0x00008400000c7ab9 */ /* 0x000fe20000000a00 */
[----:B------:R-:W-:Y:S02]  /*0630*/  IMAD.X R8, RZ, RZ, R67, P3 ;  /* 0x000000ffff087224 */ /* 0x000fe400018e0643 */
[----:B------:R-:W-:-:S04]  /*0640*/  IMAD.WIDE.U32 R10, R9, UR10, R10 ;  /* 0x0000000a090a7c25 */ /* 0x000fc8000f8e000a */
[----:B------:R-:W-:Y:S01]  /*0650*/  IMAD R8, R8, UR10, RZ ;  /* 0x0000000a08087c24 */ /* 0x000fe2000f8e02ff */
[----:B------:R-:W-:Y:S02]  /*0660*/  ULDC UR10, c[0x0][0x21c] ;  /* 0x00008700000a7ab9 */ /* 0x000fe40000000800 */
[----:B------:R-:W-:Y:S01]  /*0670*/  ISETP.GE.AND P5, PT, R64, UR10, PT ;  /* 0x0000000a40007c0c */ /* 0x000fe2000bfa6270 */
[----:B------:R-:W-:Y:S01]  /*0680*/  IMAD R9, R9, UR11, R8 ;  /* 0x0000000b09097c24 */ /* 0x000fe2000f8e0208 */
[----:B------:R-:W-:Y:S02]  /*0690*/  ISETP.GE.AND P6, PT, R13, UR10, PT ;  /* 0x0000000a0d007c0c */ /* 0x000fe4000bfc6270 */
[----:B------:R-:W-:Y:S02]  /*06a0*/  LEA R8, P3, R10, UR12, 0x1 ;  /* 0x0000000c0a087c11 */ /* 0x000fe4000f8608ff */
[----:B------:R-:W-:-:S04]  /*06b0*/  IADD3 R9, R11, R9, RZ ;  /* 0x000000090b097210 */ /* 0x000fc80007ffe0ff */
[----:B------:R-:W-:-:S05]  /*06c0*/  LEA.HI.X R9, R10, UR13, R9, 0x1, P3 ;  /* 0x0000000d0a097c11 */ /* 0x000fca00098f0c09 */
[----:B------:R2:W5:Y:S04]  /*06d0*/  @!P5 LDG.E.128 R24, desc[UR4][R8.64] ;  /* 0x000000040818d981 */ /* 0x000568000c1e1d00 */
[----:B------:R2:W5:Y:S02]  /*06e0*/  @!P6 LDG.E.128 R40, desc[UR4][R8.64+0x100] ;  /* 0x000100040828e981 */ /* 0x000564000c1e1d00 */
.L_x_1900:
[----:B------:R-:W-:Y:S05]  /*06f0*/  BSYNC B0 ;  /* 0x0000000000007941 */ /* 0x000fea0003800000 */
.L_x_1899:
[----:B------:R-:W-:Y:S01]  /*0700*/  ISETP.GE.AND P3, PT, R12, R17, PT ;  /* 0x000000110c00720c */ /* 0x000fe20003f66270 */
[----:B------:R-:W-:Y:S01]  /*0710*/  IMAD R69, R69, UR6, R16 ;  /* 0x0000000645457c24 */ /* 0x000fe2000f8e0210 */
[----:B------:R-:W-:Y:S01]  /*0720*/  BSSY B0, `(.L_x_1901) ;  /* 0x000001f000007945 */ /* 0x000fe20003800000 */
        /* <DEDUP_REMOVED lines=9> */
[----:B0-----:R-:W-:Y:S02]  /*07c0*/  IMAD R32, R4, UR9, RZ ;  /* 0x0000000904207c24 */ /* 0x001fe4000f8e02ff */
[----:B------:R-:W-:Y:S01]  /*07d0*/  IMAD.IADD R69, R13, 0x1, R69 ;  /* 0x000000010d457824 */ /* 0x000fe200078e0245 */
[----:B------:R-:W-:Y:S06]  /*07e0*/  @P4 BRA `(.L_x_1902) ;  /* 0x0000000000484947 */ /* 0x000fec0003800000 */
[----:B--2---:R-:W-:Y:S01]  /*07f0*/  IADD3 R9, P4, R66, 0x20, RZ ;  /* 0x0000002042097810 */ /* 0x004fe20007f9e0ff */
        /* <DEDUP_REMOVED lines=17> */
.L_x_1902:
[----:B------:R-:W-:Y:S05]  /*0910*/  BSYNC B0 ;  /* 0x0000000000007941 */ /* 0x000fea0003800000 */
.L_x_1901:
[----:B------:R-:W-:Y:S04]  /*0920*/  BSSY B0, `(.L_x_1903) ;  /* 0x0000014000007945 */ /* 0x000fe80003800000 */
[----:B------:R-:W-:Y:S05]  /*0930*/  @P3 BRA `(.L_x_1904) ;  /* 0x0000000000483947 */ /* 0x000fea0003800000 */
[----:B------:R-:W-:Y:S01]  /*0940*/  IADD3 R7, P4, R66, 0x30, RZ ;  /* 0x0000003042077810 */ /* 0x000fe20007f9e0ff */
[----:B------:R-:W-:Y:S01]  /*0950*/  ULDC.64 UR10, c[0x0][0x228] ;  /* 0x00008a00000a7ab9 */ /* 0x000fe20000000a00 */
[----:B0-2---:R-:W-:Y:S01]  /*0960*/  MOV R9, R15 ;  /* 0x0000000f00097202 */ /* 0x005fe20000000f00 */
[----:B------:R-:W-:Y:S02]  /*0970*/  ULDC.64 UR12, c[0x0][0x210] ;  /* 0x00008400000c7ab9 */ /* 0x000fe40000000a00 */
[----:B------:R-:W-:-:S04]  /*0980*/  IMAD.X R8, RZ, RZ, R67, P4 ;  /* 0x000000ffff087224 */ /* 0x000fc800020e0643 */
[----:B-1----:R-:W-:Y:S02]  /*0990*/  IMAD R10, R8, UR10, RZ ;  /* 0x0000000a080a7c24 */ /* 0x002fe4000f8e02ff */
[----:B------:R-:W-:Y:S02]  /*09a0*/  IMAD.MOV.U32 R8, RZ, RZ, R6 ;  /* 0x000000ffff087224 */ /* 0x000fe400078e0006 */
[C---:B------:R-:W-:Y:S02]  /*09b0*/  VIADD R6, R64.reuse, 0x80 ;  /* 0x0000008040067836 */ /* 0x040fe40000000000 */
[C---:B------:R-:W-:Y:S01]  /*09c0*/  IMAD.WIDE.U32 R8, R7.reuse, UR10, R8 ;  /* 0x0000000a07087c25 */ /* 0x040fe2000f8e0008 */
[----:B------:R-:W-:Y:S02]  /*09d0*/  ULDC UR10, c[0x0][0x21c] ;  /* 0x00008700000a7ab9 */ /* 0x000fe40000000800 */
[----:B------:R-:W-:Y:S01]  /*09e0*/  ISETP.GE.AND P5, PT, R64, UR10, PT ;  /* 0x0000000a40007c0c */ /* 0x000fe2000bfa6270 */
[----:B------:R-:W-:Y:S01]  /*09f0*/  IMAD R7, R7, UR11, R10 ;  /* 0x0000000b07077c24 */ /* 0x000fe2000f8e020a */
[----:B------:R-:W-:-:S02]  /*0a00*/  ISETP.GE.AND P6, PT, R6, UR10, PT ;  /* 0x0000000a06007c0c */ /* 0x000fc4000bfc6270 */
[----:B------:R-:W-:Y:S01]  /*0a10*/  LEA R6, P4, R8, UR12, 0x1 ;  /* 0x0000000c08067c11 */ /* 0x000fe2000f8808ff */
[----:B------:R-:W-:-:S05]  /*0a20*/  IMAD.IADD R7, R9, 0x1, R7 ;  /* 0x0000000109077824 */ /* 0x000fca00078e0207 */
[----:B------:R-:W-:-:S05]  /*0a30*/  LEA.HI.X R7, R8, UR13, R7, 0x1, P4 ;  /* 0x0000000d08077c11 */ /* 0x000fca000a0f0c07 */
[----:B------:R3:W5:Y:S04]  /*0a40*/  @!P5 LDG.E.128 R20, desc[UR4][R6.64] ;  /* 0x000000040614d981 */ /* 0x000768000c1e1d00 */
[----:B------:R3:W5:Y:S02]  /*0a50*/  @!P6 LDG.E.128 R28, desc[UR4][R6.64+0x100] ;  /* 0x00010004061ce981 */ /* 0x000764000c1e1d00 */
.L_x_1904:
[----:B------:R-:W-:Y:S05]  /*0a60*/  BSYNC B0 ;  /* 0x0000000000007941 */ /* 0x000fea0003800000 */
.L_x_1903:
[----:B------:R-:W-:Y:S01]  /*0a70*/  MOV R68, R12 ;  /* 0x0000000c00447202 */ /* 0x000fe20000000f00 */
[----:B------:R-:W-:Y:S01]  /*0a80*/  IMAD R71, R5, UR7, R32 ;  /* 0x0000000705477c24 */ /* 0x000fe2000f8e0220 */
[----:B------:R-:W-:Y:S01]  /*0a90*/  BSSY B0, `(.L_x_1905) ;  /* 0x0000023000007945 */ /* 0x000fe20003800000 */
[----:B---3--:R-:W-:Y:S02]  /*0aa0*/  CS2R R6, SRZ ;  /* 0x0000000000067805 */ /* 0x008fe4000001ff00 */
[----:B------:R-:W-:Y:S01]  /*0ab0*/  CS2R R12, SRZ ;  /* 0x00000000000c7805 */ /* 0x000fe2000001ff00 */
[----:B------:R-:W-:Y:S01]  /*0ac0*/  IMAD.WIDE.U32 R68, R4, UR7, R68 ;  /* 0x0000000704447c25 */ /* 0x000fe2000f8e0044 */
[----:B------:R-:W-:Y:S02]  /*0ad0*/  CS2R R4, SRZ ;  /* 0x0000000000047805 */ /* 0x000fe4000001ff00 */
[----:B------:R-:W-:Y:S02]  /*0ae0*/  CS2R R14, SRZ ;  /* 0x00000000000e7805 */ /* 0x000fe4000001ff00 */
[----:B------:R-:W-:-:S02]  /*0af0*/  CS2R R52, SRZ ;  /* 0x0000000000347805 */ /* 0x000fc4000001ff00 */
[----:B------:R-:W-:Y:S02]  /*0b00*/  CS2R R54, SRZ ;  /* 0x0000000000367805 */ /* 0x000fe4000001ff00 */
[----:B0-2---:R-:W-:Y:S02]  /*0b10*/  CS2R R8, SRZ ;  /* 0x0000000000087805 */ /* 0x005fe4000001ff00 */
[----:B-1----:R-:W-:Y:S02]  /*0b20*/  CS2R R10, SRZ ;  /* 0x00000000000a7805 */ /* 0x002fe4000001ff00 */
        /* <DEDUP_REMOVED lines=8> */
[----:B------:R-:W-:Y:S01]  /*0bb0*/  IMAD.IADD R71, R69, 0x1, R71 ;  /* 0x0000000145477824 */ /* 0x000fe200078e0247 */
[----:B------:R-:W-:Y:S06]  /*0bc0*/  @P2 BRA `(.L_x_1906) ;  /* 0x00000000003c2947 */ /* 0x000fec0003800000 */
[----:B------:R-:W-:Y:S01]  /*0bd0*/  ULDC.64 UR8, c[0x0][0x248] ;  /* 0x0000920000087ab9 */ /* 0x000fe20000000a00 */
[----:B------:R-:W-:Y:S01]  /*0be0*/  MOV R70, R68 ;  /* 0x0000004400467202 */ /* 0x000fe20000000f00 */
[----:B------:R-:W-:Y:S01]  /*0bf0*/  IMAD R77, R67, UR8, RZ ;  /* 0x00000008434d7c24 */ /* 0x000fe2000f8e02ff */
[----:B------:R-:W-:Y:S01]  /*0c00*/  ULDC UR10, c[0x0][0x21c] ;  /* 0x00008700000a7ab9 */ /* 0x000fe20000000800 */
[C---:B------:R-:W-:Y:S01]  /*0c10*/  VIADD R76, R64.reuse, 0x80 ;  /* 0x00000080404c7836 */ /* 0x040fe20000000000 */
[----:B------:R-:W-:Y:S01]  /*0c20*/  ISETP.GE.AND P4, PT, R64, UR10, PT ;  /* 0x0000000a40007c0c */ /* 0x000fe2000bf86270 */
[----:B------:R-:W-:-:S03]  /*0c30*/  IMAD.WIDE.U32 R78, R66, UR8, R70 ;  /* 0x00000008424e7c25 */ /* 0x000fc6000f8e0046 */
[----:B------:R-:W-:Y:S01]  /*0c40*/  ISETP.GE.AND P5, PT, R76, UR10, PT ;  /* 0x0000000a4c007c0c */ /* 0x000fe2000bfa6270 */
[----:B------:R-:W-:Y:S01]  /*0c50*/  IMAD R77, R66, UR9, R77 ;  /* 0x00000009424d7c24 */ /* 0x000fe2000f8e024d */
[----:B------:R-:W-:Y:S02]  /*0c60*/  ULDC.64 UR8, c[0x0][0x240] ;  /* 0x0000900000087ab9 */ /* 0x000fe40000000a00 */
[----:B------:R-:W-:Y:S01]  /*0c70*/  LEA R76, P2, R78, UR8, 0x1 ;  /* 0x000000084e4c7c11 */ /* 0x000fe2000f8408ff */
[----:B------:R-:W-:-:S05]  /*0c80*/  IMAD.IADD R77, R79, 0x1, R77 ;  /* 0x000000014f4d7824 */ /* 0x000fca00078e024d */
[----:B------:R-:W-:-:S05]  /*0c90*/  LEA.HI.X R77, R78, UR9, R77, 0x1, P2 ;  /* 0x000000094e4d7c11 */ /* 0x000fca00090f0c4d */
[----:B------:R0:W5:Y:S04]  /*0ca0*/  @!P4 LDG.E.128 R4, desc[UR4][R76.64] ;  /* 0x000000044c04c981 */ /* 0x000168000c1e1d00 */
[----:B------:R0:W5:Y:S02]  /*0cb0*/  @!P5 LDG.E.128 R48, desc[UR4][R76.64+0x100] ;  /* 0x000100044c30d981 */ /* 0x000164000c1e1d00 */
.L_x_1906:
[----:B------:R-:W-:Y:S05]  /*0cc0*/  BSYNC B0 ;  /* 0x0000000000007941 */ /* 0x000fea0003800000 */
.L_x_1905:
[----:B------:R-:W-:Y:S04]  /*0cd0*/  BSSY B0, `(.L_x_1907) ;  /* 0x0000020000007945 */ /* 0x000fe80003800000 */
[----:B------:R-:W-:Y:S05]  /*0ce0*/  @P1 BRA `(.L_x_1908) ;  /* 0x0000000000781947 */ /* 0x000fea0003800000 */
[C---:B0-----:R-:W-:Y:S01]  /*0cf0*/  VIADD R76, R64.reuse, 0x80 ;  /* 0x00000080404c7836 */ /* 0x041fe20000000000 */
[----:B------:R-:W-:Y:S02]  /*0d00*/  ULDC UR8, c[0x0][0x21c] ;  /* 0x0000870000087ab9 */ /* 0x000fe40000000800 */
[----:B------:R-:W-:Y:S02]  /*0d10*/  ISETP.GE.AND P2, PT, R64, UR8, PT ;  /* 0x0000000840007c0c */ /* 0x000fe4000bf46270 */
[----:B------:R-:W-:-:S11]  /*0d20*/  ISETP.GE.AND P1, PT, R76, UR8, PT ;  /* 0x000000084c007c0c */ /* 0x000fd6000bf26270 */
[----:B------:R-:W0:Y:S01]  /*0d30*/  @!P2 LDC.64 R84, c[0x0][0x248] ;  /* 0x00009200ff54ab82 */ /* 0x000e220000000a00 */
[C---:B------:R-:W-:Y:S01]  /*0d40*/  @!P2 IADD3 R83, P4, R66.reuse, 0x10, RZ ;  /* 0x000000104253a810 */ /* 0x040fe20007f9e0ff */
[--C-:B------:R-:W-:Y:S01]  /*0d50*/  @!P2 IMAD.MOV.U32 R76, RZ, RZ, R68.reuse ;  /* 0x000000ffff4ca224 */ /* 0x100fe200078e0044 */
[----:B------:R-:W-:Y:S01]  /*0d60*/  @!P1 IADD3 R89, P5, R66, 0x10, RZ ;  /* 0x0000001042599810 */ /* 0x000fe20007fbe0ff */
[----:B------:R-:W-:Y:S01]  /*0d70*/  @!P1 IMAD.MOV.U32 R78, RZ, RZ, R68 ;  /* 0x000000ffff4e9224 */ /* 0x000fe200078e0044 */
[----:B------:R-:W-:Y:S02]  /*0d80*/  @!P2 IADD3.X R79, RZ, R67, RZ, P4, !PT ;  /* 0x00000043ff4fa210 */ /* 0x000fe400027fe4ff */
[----:B------:R-:W-:Y:S01]  /*0d90*/  @!P2 MOV R77, R71 ;  /* 0x00000047004da202 */ /* 0x000fe20000000f00 */
[----:B------:R-:W1:Y:S01]  /*0da0*/  @!P1 LDC.64 R90, c[0x0][0x248] ;  /* 0x00009200ff5a9b82 */ /* 0x000e620000000a00 */
[----:B------:R-:W-:-:S07]  /*0db0*/  @!P1 IMAD.X R81, RZ, RZ, R67, P5 ;  /* 0x000000ffff519224 */ /* 0x000fce00028e0643 */
[----:B------:R-:W2:Y:S08]  /*0dc0*/  @!P2 LDC.64 R86, c[0x0][0x240] ;  /* 0x00009000ff56ab82 */ /* 0x000eb00000000a00 */
[----:B------:R-:W3:Y:S01]  /*0dd0*/  @!P1 LDC.64 R92, c[0x0][0x240] ;  /* 0x00009000ff5c9b82 */ /* 0x000ee20000000a00 */
[-C--:B0-----:R-:W-:Y:S02]  /*0de0*/  @!P2 IMAD R82, R79, R84.reuse, RZ ;  /* 0x000000544f52a224 */ /* 0x081fe400078e02ff */
[----:B------:R-:W-:-:S04]  /*0df0*/  @!P2 IMAD.WIDE.U32 R76, R83, R84, R76 ;  /* 0x00000054534ca225 */ /* 0x000fc800078e004c */
[----:B------:R-:W-:Y:S02]  /*0e00*/  @!P1 IMAD.MOV.U32 R79, RZ, RZ, R71 ;  /* 0x000000ffff4f9224 */ /* 0x000fe400078e0047 */
[-C--:B-1----:R-:W-:Y:S02]  /*0e10*/  @!P1 IMAD R84, R81, R90.reuse, RZ ;  /* 0x0000005a51549224 */ /* 0x082fe400078e02ff */
[----:B------:R-:W-:-:S04]  /*0e20*/  @!P1 IMAD.WIDE.U32 R80, R89, R90, R78 ;  /* 0x0000005a59509225 */ /* 0x000fc800078e004e */
[----:B------:R-:W-:Y:S01]  /*0e30*/  @!P2 IMAD R79, R83, R85, R82 ;  /* 0x00000055534fa224 */ /* 0x000fe200078e0252 */
[----:B--2---:R-:W-:Y:S01]  /*0e40*/  @!P2 LEA R78, P4, R76, R86, 0x1 ;  /* 0x000000564c4ea211 */ /* 0x004fe200078808ff */
[----:B------:R-:W-:-:S03]  /*0e50*/  @!P1 IMAD R91, R89, R91, R84 ;  /* 0x0000005b595b9224 */ /* 0x000fc600078e0254 */
[----:B------:R-:W-:Y:S01]  /*0e60*/  @!P2 IADD3 R77, R77, R79, RZ ;  /* 0x0000004f4d4da210 */ /* 0x000fe20007ffe0ff */
[----:B------:R-:W-:Y:S01]  /*0e70*/  @!P1 IMAD.IADD R91, R81, 0x1, R91 ;  /* 0x00000001515b9824 */ /* 0x000fe200078e025b */
[----:B---3--:R-:W-:Y:S02]  /*0e80*/  @!P1 LEA R82, P5, R80, R92, 0x1 ;  /* 0x0000005c50529211 */ /* 0x008fe400078a08ff */
[----:B------:R-:W-:Y:S02]  /*0e90*/  @!P2 LEA.HI.X R79, R76, R87, R77, 0x1, P4 ;  /* 0x000000574c4fa211 */ /* 0x000fe400020f0c4d */
[----:B------:R-:W-:-:S03]  /*0ea0*/  @!P1 LEA.HI.X R83, R80, R93, R91, 0x1, P5 ;  /* 0x0000005d50539211 */ /* 0x000fc600028f0c5b */
[----:B------:R1:W5:Y:S04]  /*0eb0*/  @!P2 LDG.E.128 R12, desc[UR4][R78.64] ;  /* 0x000000044e0ca981 */ /* 0x000368000c1e1d00 */
[----:B------:R1:W5:Y:S02]  /*0ec0*/  @!P1 LDG.E.128 R44, desc[UR4][R82.64+0x100] ;  /* 0x00010004522c9981 */ /* 0x000364000c1e1d00 */
.L_x_1908:
[----:B------:R-:W-:Y:S05]  /*0ed0*/  BSYNC B0 ;  /* 0x0000000000007941 */ /* 0x000fea0003800000 */
.L_x_1907:
[----:B------:R-:W-:Y:S04]  /*0ee0*/  BSSY B0, `(.L_x_1909) ;  /* 0x0000020000007945 */ /* 0x000fe80003800000 */
[----:B------:R-:W-:Y:S05]  /*0ef0*/  @P0 BRA `(.L_x_1910) ;  /* 0x0000000000780947 */ /* 0x000fea0003800000 */
[C---:B0-----:R-:W-:Y:S01]  /*0f00*/  VIADD R76, R64.reuse, 0x80 ;  /* 0x00000080404c7836 */ /* 0x041fe20000000000 */
[----:B------:R-:W-:Y:S02]  /*0f10*/  ULDC UR8, c[0x0][0x21c] ;  /* 0x0000870000087ab9 */ /* 0x000fe40000000800 */
[----:B------:R-:W-:Y:S02]  /*0f20*/  ISETP.GE.AND P1, PT, R64, UR8, PT ;  /* 0x0000000840007c0c */ /* 0x000fe4000bf26270 */
[----:B------:R-:W-:-:S11]  /*0f30*/  ISETP.GE.AND P2, PT, R76, UR8, PT ;  /* 0x000000084c007c0c */ /* 0x000fd6000bf46270 */
[----:B------:R-:W0:Y:S01]  /*0f40*/  @!P1 LDC.64 R84, c[0x0][0x248] ;  /* 0x00009200ff549b82 */ /* 0x000e220000000a00 */
[C---:B-1----:R-:W-:Y:S01]  /*0f50*/  @!P1 IADD3 R83, P0, R66.reuse, 0x20, RZ ;  /* 0x0000002042539810 */ /* 0x042fe20007f1e0ff */
        /* <DEDUP_REMOVED lines=24> */
.L_x_1910:
[----:B------:R-:W-:Y:S05]  /*10e0*/  BSYNC B0 ;  /* 0x0000000000007941 */ /* 0x000fea0003800000 */
.L_x_1909:
[----:B------:R-:W-:Y:S04]  /*10f0*/  BSSY B0, `(.L_x_1911) ;  /* 0x0000014000007945 */ /* 0x000fe80003800000 */
[----:B------:R-:W-:Y:S05]  /*1100*/  @P3 BRA `(.L_x_1912) ;  /* 0x0000000000483947 */ /* 0x000fea0003800000 */
[----:B------:R-:W-:Y:S01]  /*1110*/  IADD3 R69, P0, R66, 0x30, RZ ;  /* 0x0000003042457810 */ /* 0x000fe20007f1e0ff */
[----:B------:R-:W-:Y:S01]  /*1120*/  ULDC.64 UR10, c[0x0][0x248] ;  /* 0x00009200000a7ab9 */ /* 0x000fe20000000a00 */
[----:B------:R-:W-:Y:S01]  /*1130*/  MOV R66, R68 ;  /* 0x0000004400427202 */ /* 0x000fe20000000f00 */
[----:B------:R-:W-:Y:S01]  /*1140*/  ULDC UR8, c[0x0][0x21c] ;  /* 0x0000870000087ab9 */ /* 0x000fe20000000800 */
[----:B------:R-:W-:Y:S01]  /*1150*/  LEA R2, R2, 0x80, 0x3 ;  /* 0x0000008002027811 */ /* 0x000fe200078e18ff */
[----:B------:R-:W-:Y:S01]  /*1160*/  IMAD.X R65, RZ, RZ, R67, P0 ;  /* 0x000000ffff417224 */ /* 0x000fe200000e0643 */
[----:B------:R-:W-:Y:S01]  /*1170*/  ISETP.GE.AND P2, PT, R64, UR8, PT ;  /* 0x0000000840007c0c */ /* 0x000fe2000bf46270 */
[----:B------:R-:W-:Y:S01]  /*1180*/  IMAD.MOV.U32 R67, RZ, RZ, R71 ;  /* 0x000000ffff437224 */ /* 0x000fe200078e0047 */
[----:B------:R-:W-:Y:S01]  /*1190*/  ISETP.GE.AND P0, PT, R2, UR8, PT ;  /* 0x0000000802007c0c */ /* 0x000fe2000bf06270 */
[----:B------:R-:W-:Y:S02]  /*11a0*/  IMAD R65, R65, UR10, RZ ;  /* 0x0000000a41417c24 */ /* 0x000fe4000f8e02ff */
[----:B------:R-:W-:-:S04]  /*11b0*/  IMAD.WIDE.U32 R66, R69, UR10, R66 ;  /* 0x0000000a45427c25 */ /* 0x000fc8000f8e0042 */
[----:B------:R-:W-:Y:S01]  /*11c0*/  IMAD R65, R69, UR11, R65 ;  /* 0x0000000b45417c24 */ /* 0x000fe2000f8e0241 */
[----:B------:R-:W-:Y:S02]  /*11d0*/  ULDC.64 UR10, c[0x0][0x240] ;  /* 0x00009000000a7ab9 */ /* 0x000fe40000000a00 */
[----:B------:R-:W-:Y:S01]  /*11e0*/  LEA R64, P1, R66, UR10, 0x1 ;  /* 0x0000000a42407c11 */ /* 0x000fe2000f8208ff */
[----:B------:R-:W-:-:S05]  /*11f0*/  IMAD.IADD R65, R67, 0x1, R65 ;  /* 0x0000000143417824 */ /* 0x000fca00078e0241 */
[----:B------:R-:W-:-:S05]  /*1200*/  LEA.HI.X R65, R66, UR11, R65, 0x1, P1 ;  /* 0x0000000b42417c11 */ /* 0x000fca00088f0c41 */
[----:B------:R3:W5:Y:S04]  /*1210*/  @!P2 LDG.E.128 R8, desc[UR4][R64.64] ;  /* 0x000000044008a981 */ /* 0x000768000c1e1d00 */
[----:B------:R3:W5:Y:S02]  /*1220*/  @!P0 LDG.E.128 R32, desc[UR4][R64.64+0x100] ;  /* 0x0001000440208981 */ /* 0x000764000c1e1d00 */
.L_x_1912:
[----:B------:R-:W-:Y:S05]  /*1230*/  BSYNC B0 ;  /* 0x0000000000007941 */ /* 0x000fea0003800000 */
.L_x_1911:
[----:B-----5:R-:W-:Y:S01]  /*1240*/  LOP3.LUT R67, R72, 0xffff0000, RZ, 0xc0, !PT ;  /* 0xffff000048437812 */ /* 0x020fe200078ec0ff */
[----:B------:R-:W-:Y:S01]  /*1250*/  IMAD.U32 R88, R54, 0x10000, RZ ;  /* 0x0001000036587824 */ /* 0x000fe200078e00ff */
[----:B------:R-:W-:Y:S01]  /*1260*/  LOP3.LUT R66, R4, 0xffff0000, RZ, 0xc0, !PT ;  /* 0xffff000004427812 */ /* 0x000fe200078ec0ff */
[C---:B------:R-:W-:Y:S01]  /*1270*/  IMAD.U32 R91, R55.reuse, 0x10000, RZ ;  /* 0x00010000375b7824 */ /* 0x040fe200078e00ff */
[----:B------:R-:W-:Y:S01]  /*1280*/  LOP3.LUT R93, R54, 0xffff0000, RZ, 0xc0, !PT ;  /* 0xffff0000365d7812 */ /* 0x000fe200078ec0ff */
[----:B------:R-:W-:Y:S01]  /*1290*/  IMAD.U32 R4, R4, 0x10000, RZ ;  /* 0x0001000004047824 */ /* 0x000fe200078e00ff */
[----:B------:R-:W-:Y:S01]  /*12a0*/  LOP3.LUT R90, R55, 0xffff0000, RZ, 0xc0, !PT ;  /* 0xffff0000375a7812 */ /* 0x000fe200078ec0ff */
[----:B------:R-:W-:Y:S01]  /*12b0*/  FMUL.FTZ R114, R67, R66 ;  /* 0x0000004243727220 */ /* 0x000fe20000410000 */
[C---:B------:R-:W-:Y:S01]  /*12c0*/  LOP3.LUT R54, R20.reuse, 0xffff0000, RZ, 0xc0, !PT ;  /* 0xffff000014367812 */ /* 0x040fe200078ec0ff */
[----:B------:R-:W-:Y:S01]  /*12d0*/  IMAD.U32 R2, R73, 0x10000, RZ ;  /* 0x0001000049027824 */ /* 0x000fe200078e00ff */
[----:B------:R-:W-:Y:S01]  /*12e0*/  SHF.L.U32 R55, R20, 0x10, RZ ;  /* 0x0000001014377819 */ /* 0x000fe200000006ff */
[----:B------:R-:W-:Y:S01]  /*12f0*/  IMAD.U32 R20, R21, 0x10000, RZ ;  /* 0x0001000015147824 */ /* 0x000fe200078e00ff */
[----:B---3--:R-:W-:Y:S01]  /*1300*/  SHF.L.U32 R65, R72, 0x10, RZ ;  /* 0x0000001048417819 */ /* 0x008fe200000006ff */
[----:B------:R-:W-:Y:S01]  /*1310*/  IMAD.U32 R72, R75, 0x10000, RZ ;  /* 0x000100004b487824 */ /* 0x000fe200078e00ff */
[----:B------:R-:W-:Y:S01]  /*1320*/  LOP3.LUT R92, R21, 0xffff0000, RZ, 0xc0, !PT ;  /* 0xffff0000155c7812 */ /* 0x000fe200078ec0ff */
[----:B------:R-:W-:Y:S01]  /*1330*/  IMAD.U32 R85, R14, 0x10000, RZ ;  /* 0x000100000e557824 */ /* 0x000fe200078e00ff */
[C---:B------:R-:W-:Y:S01]  /*1340*/  LOP3.LUT R21, R8.reuse, 0xffff0000, RZ, 0xc0, !PT ;  /* 0xffff000008157812 */ /* 0x040fe200078ec0ff */
[----:B------:R-:W-:Y:S01]  /*1350*/  FFMA.FTZ R65, R65, R4, R114 ;  /* 0x0000000441417223 */ /* 0x000fe20000010072 */
[----:B------:R-:W-:Y:S01]  /*1360*/  LOP3.LUT R64, R73, 0xffff0000, RZ, 0xc0, !PT ;  /* 0xffff000049407812 */ /* 0x000fe200078ec0ff */
[----:B------:R-:W-:Y:S01]  /*1370*/  IMAD.U32 R73, R7, 0x10000, RZ ;  /* 0x0001000007497824 */ /* 0x000fe200078e00ff */
[C---:B------:R-:W-:Y:S01]  /*1380*/  SHF.L.U32 R69, R5.reuse, 0x10, RZ ;  /* 0x0000001005457819 */ /* 0x040fe200000006ff */
[----:B------:R-:W-:Y:S01]  /*1390*/  IMAD.U32 R8, R8, 0x10000, RZ ;  /* 0x0001000008087824 */ /* 0x000fe200078e00ff */
[----:B------:R-:W-:Y:S01]  /*13a0*/  LOP3.LUT R71, R5, 0xffff0000, RZ, 0xc0, !PT ;  /* 0xffff000005477812 */ /* 0x000fe200078ec0ff */
[----:B------:R-:W-:Y:S01]  /*13b0*/  FMUL.FTZ R114, R54, R21 ;  /* 0x0000001536727220 */ /* 0x000fe20000410000 */
[----:B------:R-:W-:Y:S01]  /*13c0*/  LOP3.LUT R70, R75, 0xffff0000, RZ, 0xc0, !PT ;  /* 0xffff00004b467812 */ /* 0x000fe200078ec0ff */
[----:B------:R-:W-:Y:S01]  /*13d0*/  IMAD.U32 R115, R47, 0x10000, RZ ;  /* 0x000100002f737824 */ /* 0x000fe200078e00ff */
[----:B0-----:R-:W-:Y:S01]  /*13e0*/  LOP3.LUT R77, R7, 0xffff0000, RZ, 0xc0, !PT ;  /* 0xffff0000074d7812 */ /* 0x001fe200078ec0ff */
[----:B-12---:R-:W-:Y:S01]  /*13f0*/  IMAD.U32 R79, R12, 0x10000, RZ ;  /* 0x000100000c4f7824 */ /* 0x006fe200078e00ff */
[C---:B------:R-:W-:Y:S01]  /*1400*/  SHF.L.U32 R5, R6.reuse, 0x10, RZ ;  /* 0x0000001006057819 */ /* 0x040fe200000006ff */
[----:B------:R-:W-:Y:S01]  /*1410*/  FFMA.FTZ R55, R55, R8, R114 ;  /* 0x0000000837377223 */ /* 0x000fe20000010072 */
[----:B------:R-:W-:Y:S01]  /*1420*/  LOP3.LUT R75, R6, 0xffff0000, RZ, 0xc0, !PT ;  /* 0xffff0000064b7812 */ /* 0x000fe200078ec0ff */
[----:B------:R-:W-:Y:S01]  /*1430*/  IMAD.U32 R87, R53, 0x10000, RZ ;  /* 0x0001000035577824 */ /* 0x000fe200078e00ff */
[C---:B------:R-:W-:Y:S01]  /*1440*/  SHF.L.U32 R7, R25.reuse, 0x10, RZ ;  /* 0x0000001019077819 */ /* 0x040fe200000006ff */
[----:B------:R-:W-:Y:S01]  /*1450*/  FFMA.FTZ R69, R2, R69, R65 ;  /* 0x0000004502457223 */ /* 0x000fe20000010041 */
[----:B------:R-:W-:Y:S01]  /*1460*/  LOP3.LUT R76, R25, 0xffff0000, RZ, 0xc0, !PT ;  /* 0xffff0000194c7812 */ /* 0x000fe200078ec0ff */
[----:B------:R-:W-:Y:S01]  /*1470*/  IMAD.U32 R94, R22, 0x10000, RZ ;  /* 0x00010000165e7824 */ /* 0x000fe200078e00ff */
[----:B------:R-:W-:Y:S01]  /*1480*/  LOP3.LUT R83, R14, 0xffff0000, RZ, 0xc0, !PT ;  /* 0xffff00000e537812 */ /* 0x000fe200078ec0ff */
[----:B------:R-:W-:Y:S01]  /*1490*/  IMAD.U32 R14, R17, 0x10000, RZ ;  /* 0x00010000110e7824 */ /* 0x000fe200078e00ff */
[C---:B------:R-:W-:Y:S01]  /*14a0*/  LOP3.LUT R6, R24.reuse, 0xffff0000, RZ, 0xc0, !PT ;  /* 0xffff000018067812 */ /* 0x040fe200078ec0ff */
[----:B------:R-:W-:Y:S01]  /*14b0*/  IMAD.U32 R24, R24, 0x10000, RZ ;  /* 0x0001000018187824 */ /* 0x000fe200078e00ff */
[----:B------:R-:W-:Y:S01]  /*14c0*/  LOP3.LUT R25, R12, 0xffff0000, RZ, 0xc0, !PT ;  /* 0xffff00000c197812 */ /* 0x000fe200078ec0ff */
[----:B------:R-:W-:Y:S01]  /*14d0*/  IMAD.U32 R12, R13, 0x10000, RZ ;  /* 0x000100000d0c7824 */ /* 0x000fe200078e00ff */
[----:B------:R-:W-:Y:S01]  /*14e0*/  LOP3.LUT R86, R17, 0xffff0000, RZ, 0xc0, !PT ;  /* 0xffff000011567812 */ /* 0x000fe200078ec0ff */
[----:B------:R-:W-:Y:S01]  /*14f0*/  IMAD.U32 R68, R74, 0x10000, RZ ;  /* 0x000100004a447824 */ /* 0x000fe200078e00ff */
[----:B------:R-:W-:Y:S01]  /*1500*/  LOP3.LUT R82, R16, 0xffff0000, RZ, 0xc0, !PT ;  /* 0xffff000010527812 */ /* 0x000fe200078ec0ff */
[----:B------:R-:W-:Y:S01]  /*1510*/  FFMA.FTZ R69, R64, R71, R69 ;  /* 0x0000004740457223 */ /* 0x000fe20000010045 */
[----:B------:R-:W-:Y:S01]  /*1520*/  LOP3.LUT R17, R52, 0xffff0000, RZ, 0xc0, !PT ;  /* 0xffff000034117812 */ /* 0x000fe200078ec0ff */
[----:B------:R-:W-:Y:S01]  /*1530*/  IMAD.U32 R2, R28, 0x10000, RZ ;  /* 0x000100001c027824 */ /* 0x000fe200078e00ff */
[C---:B------:R-:W-:Y:S01]  /*1540*/  SHF.L.U32 R81, R15.reuse, 0x10, RZ ;  /* 0x000000100f517819 */ /* 0x040fe200000006ff */
[----:B------:R-:W-:Y:S01]  /*1550*/  FFMA.FTZ R5, R68, R5, R69 ;  /* 0x0000000544057223 */ /* 0x000fe20000010045 */
[----:B------:R-:W-:Y:S01]  /*1560*/  LOP3.LUT R84, R15, 0xffff0000, RZ, 0xc0, !PT ;  /* 0xffff00000f547812 */ /* 0x000fe200078ec0ff */
[----:B------:R-:W-:Y:S01]  /*1570*/  IMAD.U32 R15, R16, 0x10000, RZ ;  /* 0x00010000100f7824 */ /* 0x000fe200078e00ff */
[----:B------:R-:W-:Y:S01]  /*1580*/  SHF.L.U32 R95, R9, 0x10, RZ ;  /* 0x00000010095f7819 */ /* 0x000fe200000006ff */
[----:B------:R-:W-:Y:S01]  /*1590*/  FMUL.FTZ R82, R82, R17 ;  /* 0x0000001152527220 */ /* 0x000fe20000410000 */
[----:B------:R-:W-:Y:S01]  /*15a0*/  LOP3.LUT R112, R47, 0xffff0000, RZ, 0xc0, !PT ;  /* 0xffff00002f707812 */ /* 0x000fe200078ec0ff */
[----:B------:R-:W-:Y:S01]  /*15b0*/  FMUL.FTZ R47, R6, R25 ;  /* 0x00000019062f7220 */ /* 0x000fe20000410000 */
[----:B------:R-:W-:Y:S01]  /*15c0*/  SHF.L.U32 R16, R52, 0x10, RZ ;  /* 0x0000001034107819 */ /* 0x000fe200000006ff */
[----:B------:R-:W-:Y:S01]  /*15d0*/  FFMA.FTZ R55, R20, R95, R55 ;  /* 0x0000005f14377223 */ /* 0x000fe20000010037 */
[----:B------:R-:W-:Y:S01]  /*15e0*/  LOP3.LUT R97, R9, 0xffff0000, RZ, 0xc0, !PT ;  /* 0xffff000009617812 */ /* 0x000fe200078ec0ff */
[----:B------:R-:W-:Y:S01]  /*15f0*/  FFMA.FTZ R24, R24, R79, R47 ;  /* 0x0000004f18187223 */ /* 0x000fe2000001002f */
[----:B------:R-:W-:Y:S01]  /*1600*/  LOP3.LUT R13, R13, 0xffff0000, RZ, 0xc0, !PT ;  /* 0xffff00000d0d7812 */ /* 0x000fe200078ec0ff */
[----:B------:R-:W-:Y:S01]  /*1610*/  FFMA.FTZ R15, R15, R16, R82 ;  /* 0x000000100f0f7223 */ /* 0x000fe20000010052 */
[----:B------:R-:W-:Y:S01]  /*1620*/  SHF.L.U32 R101, R10, 0x10, RZ ;  /* 0x000000100a657819 */ /* 0x000fe200000006ff */
[----:B------:R-:W-:Y:S01]  /*1630*/  FFMA.FTZ R119, R7, R12, R24 ;  /* 0x0000000c07777223 */ /* 0x000fe20000010018 */
[----:B------:R-:W-:Y:S01]  /*1640*/  LOP3.LUT R89, R53, 0xffff0000, RZ, 0xc0, !PT ;  /* 0xffff000035597812 */ /* 0x000fe200078ec0ff */
[----:B------:R-:W-:Y:S01]  /*1650*/  FFMA.FTZ R55, R92, R97, R55 ;  /* 0x000000615c377223 */ /* 0x000fe20000010037 */
[----:B------:R-:W-:Y:S01]  /*1660*/  FFMA.FTZ R121, R14, R87, R15 ;  /* 0x000000570e797223 */ /* 0x000fe2000001000f */
[----:B------:R-:W-:Y:S01]  /*1670*/  SHF.L.U32 R80, R26, 0x10, RZ ;  /* 0x000000101a507819 */ /* 0x000fe200000006ff */
[----:B------:R-:W-:Y:S01]  /*1680*/  FFMA.FTZ R13, R76, R13, R119 ;  /* 0x0000000d4c0d7223 */ /* 0x000fe20000010077 */
[----:B------:R-:W-:Y:S01]  /*1690*/  LOP3.LUT R22, R22, 0xffff0000, RZ, 0xc0, !PT ;  /* 0xffff000016167812 */ /* 0x000fe200078ec0ff */
[----:B------:R-:W-:Y:S01]  /*16a0*/  FFMA.FTZ R55, R94, R101, R55 ;  /* 0x000000655e377223 */ /* 0x000fe20000010037 */
[----:B------:R-:W-:Y:S01]  /*16b0*/  LOP3.LUT R99, R10, 0xffff0000, RZ, 0xc0, !PT ;  /* 0xffff00000a637812 */ /* 0x000fe200078ec0ff */
[----:B------:R-:W-:-:S02]  /*16c0*/  IMAD.U32 R53, R18, 0x10000, RZ ;  /* 0x0001000012357824 */ /* 0x000fc400078e00ff */
[----:B------:R-:W-:Y:S01]  /*16d0*/  FFMA.FTZ R86, R86, R89, R121 ;  /* 0x0000005956567223 */ /* 0x000fe20000010079 */
[----:B------:R-:W-:Y:S01]  /*16e0*/  LOP3.LUT R74, R74, 0xffff0000, RZ, 0xc0, !PT ;  /* 0xffff00004a4a7812 */ /* 0x000fe200078ec0ff */
[----:B------:R-:W-:Y:S01]  /*16f0*/  IMAD.U32 R9, R23, 0x10000, RZ ;  /* 0x0001000017097824 */ /* 0x000fe200078e00ff */
[----:B------:R-:W-:Y:S01]  /*1700*/  LOP3.LUT R78, R26, 0xffff0000, RZ, 0xc0, !PT ;  /* 0xffff00001a4e7812 */ /* 0x000fe200078ec0ff */
[----:B------:R-:W-:Y:S01]  /*1710*/  IMAD.U32 R10, R11, 0x10000, RZ ;  /* 0x000100000b0a7824 */ /* 0x000fe200078e00ff */
[----:B------:R-:W-:Y:S01]  /*1720*/  LOP3.LUT R52, R18, 0xffff0000, RZ, 0xc0, !PT ;  /* 0xffff000012347812 */ /* 0x000fe200078ec0ff */
[----:B------:R-:W-:Y:S01]  /*1730*/  FFMA.FTZ R13, R80, R85, R13 ;  /* 0x00000055500d7223 */ /* 0x000fe2000001000d */
[----:B------:R-:W-:Y:S01]  /*1740*/  FFMA.FTZ R22, R22, R99, R55 ;  /* 0x0000006316167223 */ /* 0x000fe20000010037 */
[----:B------:R-:W-:Y:S01]  /*1750*/  FFMA.FTZ R53, R53, R88, R86 ;  /* 0x0000005835357223 */ /* 0x000fe20000010056 */
[----:B------:R-:W-:Y:S01]  /*1760*/  LOP3.LUT R23, R23, 0xffff0000, RZ, 0xc0, !PT ;  /* 0xffff000017177812 */ /* 0x000fe200078ec0ff */
[----:B------:R-:W-:Y:S01]  /*1770*/  FFMA.FTZ R5, R74, R75, R5 ;  /* 0x0000004b4a057223 */ /* 0x000fe20000010005 */
[----:B------:R-:W-:Y:S01]  /*1780*/  LOP3.LUT R98, R11, 0xffff0000, RZ, 0xc0, !PT ;  /* 0xffff00000b627812 */ /* 0x000fe200078ec0ff */
[----:B------:R-:W-:Y:S01]  /*1790*/  IMAD.U32 R26, R27, 0x10000, RZ ;  /* 0x000100001b1a7824 */ /* 0x000fe200078e00ff */
[----:B------:R-:W-:Y:S01]  /*17a0*/  SHF.L.U32 R18, R19, 0x10, RZ ;  /* 0x0000001013127819 */ /* 0x000fe200000006ff */
[----:B------:R-:W-:Y:S01]  /*17b0*/  FFMA.FTZ R13, R78, R83, R13 ;  /* 0x000000534e0d7223 */ /* 0x000fe2000001000d */
[----:B------:R-:W-:Y:S01]  /*17c0*/  FFMA.FTZ R10, R9, R10, R22 ;  /* 0x0000000a090a7223 */ /* 0x000fe20000010016 */
        /* <DEDUP_REMOVED lines=9> */
[----:B------:R-:W-:Y:S01]  /*1860*/  IMAD.U32 R11, R60, 0x10000, RZ ;  /* 0x000100003c0b7824 */ /* 0x000fe200078e00ff */
[C---:B------:R-:W-:Y:S01]  /*1870*/  SHF.L.U32 R109, R51.reuse, 0x10, RZ ;  /* 0x00000010336d7819 */ /* 0x040fe200000006ff */
[----:B------:R-:W-:Y:S01]  /*1880*/  FFMA.FTZ R70, R70, R77, R5 ;  /* 0x0000004d46467223 */ /* 0x000fe20000010005 */
[----:B------:R-:W-:Y:S01]  /*1890*/  LOP3.LUT R106, R51, 0xffff0000, RZ, 0xc0, !PT ;  /* 0xffff0000336a7812 */ /* 0x000fe200078ec0ff */
[----:B------:R-:W-:Y:S01]  /*18a0*/  IMAD.U32 R51, R40, 0x10000, RZ ;  /* 0x0001000028337824 */ /* 0x000fe200078e00ff */
[----:B------:R-:W-:Y:S01]  /*18b0*/  LOP3.LUT R28, R28, 0xffff0000, RZ, 0xc0, !PT ;  /* 0xffff00001c1c7812 */ /* 0x000fe200078ec0ff */
[----:B------:R-:W-:Y:S01]  /*18c0*/  IMAD.U32 R66, R44, 0x10000, RZ ;  /* 0x000100002c427824 */ /* 0x000fe200078e00ff */
[----:B------:R-:W-:Y:S01]  /*18d0*/  LOP3.LUT R87, R32, 0xffff0000, RZ, 0xc0, !PT ;  /* 0xffff000020577812 */ /* 0x000fe200078ec0ff */
[----:B------:R-:W-:Y:S01]  /*18e0*/  FFMA.FTZ R26, R27, R84, R26 ;  /* 0x000000541b1a7223 */ /* 0x000fe2000001001a */
[----:B------:R-:W-:Y:S01]  /*18f0*/  SHF.L.U32 R4, R56, 0x10, RZ ;  /* 0x0000001038047819 */ /* 0x000fe200000006ff */
[----:B------:R-:W-:Y:S01]  /*1900*/  FFMA.FTZ R23, R2, R117, R23 ;  /* 0x0000007502177223 */ /* 0x000fe20000010017 */
[----:B------:R-:W-:-:S02]  /*1910*/  IMAD.U32 R21, R36, 0x10000, RZ ;  /* 0x0001000024157824 */ /* 0x000fc400078e00ff */
[----:B------:R-:W-:Y:S01]  /*1920*/  FFMA.FTZ R19, R19, R90, R18 ;  /* 0x0000005a13137223 */ /* 0x000fe20000010012 */
[----:B------:R-:W-:Y:S01]  /*1930*/  LOP3.LUT R100, R60, 0xffff0000, RZ, 0xc0, !PT ;  /* 0xffff00003c647812 */ /* 0x000fe200078ec0ff */
[----:B------:R-:W-:Y:S01]  /*1940*/  FFMA.FTZ R11, R11, R104, R70 ;  /* 0x000000680b0b7223 */ /* 0x000fe20000010046 */
[----:B------:R-:W-:Y:S01]  /*1950*/  LOP3.LUT R107, R48, 0xffff0000, RZ, 0xc0, !PT ;  /* 0xffff0000306b7812 */ /* 0x000fe200078ec0ff */
[----:B------:R-:W-:Y:S01]  /*1960*/  IMAD.U32 R47, R37, 0x10000, RZ ;  /* 0x00010000252f7824 */ /* 0x000fe200078e00ff */
[----:B------:R-:W-:Y:S01]  /*1970*/  LOP3.LUT R108, R40, 0xffff0000, RZ, 0xc0, !PT ;  /* 0xffff0000286c7812 */ /* 0x000fe200078ec0ff */
[----:B------:R-:W-:Y:S01]  /*1980*/  IMAD.U32 R15, R33, 0x10000, RZ ;  /* 0x00010000210f7824 */ /* 0x000fe200078e00ff */
[----:B------:R-:W-:Y:S01]  /*1990*/  LOP3.LUT R113, R44, 0xffff0000, RZ, 0xc0, !PT ;  /* 0xffff00002c717812 */ /* 0x000fe200078ec0ff */
[----:B------:R-:W-:Y:S01]  /*19a0*/  FFMA.FTZ R51, R51, R66, R26 ;  /* 0x0000004233337223 */ /* 0x000fe2000001001a */
[----:B------:R-:W-:Y:S01]  /*19b0*/  LOP3.LUT R79, R36, 0xffff0000, RZ, 0xc0, !PT ;  /* 0xffff0000244f7812 */ /* 0x000fe200078ec0ff */
[----:B------:R-:W-:Y:S01]  /*19c0*/  FFMA.FTZ R23, R28, R87, R23 ;  /* 0x000000571c177223 */ /* 0x000fe20000010017 */
[----:B------:R-:W-:Y:S01]  /*19d0*/  SHF.L.U32 R8, R29, 0x10, RZ ;  /* 0x000000101d087819 */ /* 0x000fe200000006ff */
[----:B------:R-:W-:Y:S01]  /*19e0*/  FFMA.FTZ R19, R4, R21, R19 ;  /* 0x0000001504137223 */ /* 0x000fe20000010013 */
[----:B------:R-:W-:Y:S01]  /*19f0*/  LOP3.LUT R56, R56, 0xffff0000, RZ, 0xc0, !PT ;  /* 0xffff000038387812 */ /* 0x000fe200078ec0ff */
[----:B------:R-:W-:Y:S01]  /*1a00*/  IMAD.U32 R105, R49, 0x10000, RZ ;  /* 0x0001000031697824 */ /* 0x000fe200078e00ff */
[----:B------:R-:W-:Y:S01]  /*1a10*/  LOP3.LUT R36, R37, 0xffff0000, RZ, 0xc0, !PT ;  /* 0xffff000025247812 */ /* 0x000fe200078ec0ff */
[----:B------:R-:W-:Y:S01]  /*1a20*/  FFMA.FTZ R11, R100, R107, R11 ;  /* 0x0000006b640b7223 */ /* 0x000fe2000001000b */
[C---:B------:R-:W-:Y:S01]  /*1a30*/  SHF.L.U32 R16, R38.reuse, 0x10, RZ ;  /* 0x0000001026107819 */ /* 0x040fe200000006ff */
[----:B------:R-:W-:Y:S01]  /*1a40*/  IMAD.U32 R40, R41, 0x10000, RZ ;  /* 0x0001000029287824 */ /* 0x000fe200078e00ff */
[----:B------:R-:W-:Y:S01]  /*1a50*/  LOP3.LUT R37, R38, 0xffff0000, RZ, 0xc0, !PT ;  /* 0xffff000026257812 */ /* 0x000fe200078ec0ff */
[----:B------:R-:W-:Y:S01]  /*1a60*/  IMAD.U32 R38, R39, 0x10000, RZ ;  /* 0x0001000027267824 */ /* 0x000fe200078e00ff */
[----:B------:R-:W-:Y:S01]  /*1a70*/  SHF.L.U32 R60, R61, 0x10, RZ ;  /* 0x000000103d3c7819 */ /* 0x000fe200000006ff */
[----:B------:R-:W-:Y:S01]  /*1a80*/  FFMA.FTZ R51, R108, R113, R51 ;  /* 0x000000716c337223 */ /* 0x000fe20000010033 */
[----:B------:R-:W-:Y:S01]  /*1a90*/  LOP3.LUT R54, R39, 0xffff0000, RZ, 0xc0, !PT ;  /* 0xffff000027367812 */ /* 0x000fe200078ec0ff */
[----:B------:R-:W-:Y:S01]  /*1aa0*/  FFMA.FTZ R8, R8, R15, R23 ;  /* 0x0000000f08087223 */ /* 0x000fe20000010017 */
[----:B------:R-:W-:Y:S01]  /*1ab0*/  SHF.L.U32 R67, R45, 0x10, RZ ;  /* 0x000000102d437819 */ /* 0x000fe200000006ff */
[----:B------:R-:W-:Y:S01]  /*1ac0*/  IMAD.U32 R6, R57, 0x10000, RZ ;  /* 0x0001000039067824 */ /* 0x000fe200078e00ff */
[----:B------:R-:W-:Y:S01]  /*1ad0*/  LOP3.LUT R39, R29, 0xffff0000, RZ, 0xc0, !PT ;  /* 0xffff00001d277812 */ /* 0x000fe200078ec0ff */
        /* <DEDUP_REMOVED lines=11> */
[----:B------:R-:W-:Y:S01]  /*1b90*/  LOP3.LUT R57, R57, 0xffff0000, RZ, 0xc0, !PT ;  /* 0xffff000039397812 */ /* 0x000fe200078ec0ff */
[----:B------:R-:W-:Y:S01]  /*1ba0*/  FFMA.FTZ R6, R6, R47, R19 ;  /* 0x0000002f06067223 */ /* 0x000fe20000010013 */
[----:B------:R-:W-:Y:S01]  /*1bb0*/  IMAD.U32 R61, R62, 0x10000, RZ ;  /* 0x000100003e3d7824 */ /* 0x000fe200078e00ff */
[----:B------:R-:W-:Y:S01]  /*1bc0*/  SHF.L.U32 R41, R42, 0x10, RZ ;  /* 0x000000102a297819 */ /* 0x000fe200000006ff */
[----:B------:R-:W-:Y:S01]  /*1bd0*/  IMAD.U32 R48, R50, 0x10000, RZ ;  /* 0x0001000032307824 */ /* 0x000fe200078e00ff */
[----:B------:R-:W-:Y:S01]  /*1be0*/  LOP3.LUT R65, R30, 0xffff0000, RZ, 0xc0, !PT ;  /* 0xffff00001e417812 */ /* 0x000fe200078ec0ff */
[----:B------:R-:W-:Y:S01]  /*1bf0*/  FFMA.FTZ R102, R102, R49, R11 ;  /* 0x0000003166667223 */ /* 0x000fe2000001000b */
[----:B------:R-:W-:Y:S01]  /*1c00*/  LOP3.LUT R34, R34, 0xffff0000, RZ, 0xc0, !PT ;  /* 0xffff000022227812 */ /* 0x000fe200078ec0ff */
[----:B------:R-:W-:-:S02]  /*1c10*/  IMAD.U32 R44, R46, 0x10000, RZ ;  /* 0x000100002e2c7824 */ /* 0x000fc400078e00ff */
[----:B------:R-:W-:Y:S01]  /*1c20*/  FFMA.FTZ R110, R110, R45, R51 ;  /* 0x0000002d6e6e7223 */ /* 0x000fe20000010033 */
[----:B------:R-:W-:Y:S01]  /*1c30*/  FFMA.FTZ R8, R29, R14, R8 ;  /* 0x0000000e1d087223 */ /* 0x000fe20000010008 */
[----:B------:R-:W-:Y:S02]  /*1c40*/  IMAD.U32 R17, R58, 0x10000, RZ ;  /* 0x000100003a117824 */ /* 0x000fe400078e00ff */
[----:B------:R-:W-:Y:S01]  /*1c50*/  FFMA.FTZ R6, R57, R36, R6 ;  /* 0x0000002439067223 */ /* 0x000fe20000010006 */
[----:B------:R-:W-:Y:S01]  /*1c60*/  LOP3.LUT R103, R62, 0xffff0000, RZ, 0xc0, !PT ;  /* 0xffff00003e677812 */ /* 0x000fe200078ec0ff */
[----:B------:R-:W-:Y:S01]  /*1c70*/  FFMA.FTZ R48, R61, R48, R102 ;  /* 0x000000303d307223 */ /* 0x000fe20000010066 */
        /* <DEDUP_REMOVED lines=20> */
[----:B------:R-:W-:Y:S01]  /*1dc0*/  LOP3.LUT R43, R43, 0xffff0000, RZ, 0xc0, !PT ;  /* 0xffff00002b2b7812 */ /* 0x000fe200078ec0ff */
[----:B------:R-:W-:Y:S01]  /*1dd0*/  FFMA.FTZ R42, R42, R115, R111 ;  /* 0x000000732a2a7223 */ /* 0x000fe2000001006f */
[----:B------:R-:W-:Y:S01]  /*1de0*/  LOP3.LUT R59, R59, 0xffff0000, RZ, 0xc0, !PT ;  /* 0xffff00003b3b7812 */ /* 0x000fe200078ec0ff */
[----:B------:R-:W-:Y:S01]  /*1df0*/  FFMA.FTZ R12, R31, R12, R30 ;  /* 0x0000000c1f0c7223 */ /* 0x000fe2000001001e */
[----:B------:R-:W-:Y:S01]  /*1e00*/  FFMA.FTZ R38, R25, R38, R58 ;  /* 0x0000002619267223 */ /* 0x000fe2000001003a */
[----:B------:R-:W-:Y:S01]  /*1e10*/  FFMA.FTZ R62, R63, R106, R62 ;  /* 0x0000006a3f3e7223 */ /* 0x000fe2000001003e */
[----:B------:R-:W-:Y:S01]  /*1e20*/  FFMA.FTZ R42, R43, R112, R42 ;  /* 0x000000702b2a7223 */ /* 0x000fe2000001002a */
[----:B------:R-:W0:Y:S01]  /*1e30*/  S2R R21, SR_TID.X ;  /* 0x0000000000157919 */ /* 0x000e220000002100 */
[----:B------:R-:W-:Y:S01]  /*1e40*/  FFMA.FTZ R38, R59, R54, R38 ;  /* 0x000000363b267223 */ /* 0x000fe20000010026 */
[----:B------:R-:W1:Y:S01]  /*1e50*/  LDC.64 R16, c[0x0][0x2d0] ;  /* 0x0000b400ff107b82 */ /* 0x000e620000000a00 */
[----:B------:R-:W-:Y:S01]  /*1e60*/  USHF.R.S32.HI UR12, URZ, 0x1f, UR6 ;  /* 0x0000001f3f0c7899 */ /* 0x000fe20008011406 */
[----:B------:R-:W2:Y:S01]  /*1e70*/  SHFL.BFLY PT, R11, R12, 0x8, 0x1f ;  /* 0x0d001f000c0b7f89 */ /* 0x000ea200000e0000 */
[----:B------:R-:W-:Y:S01]  /*1e80*/  USHF.R.S32.HI UR13, URZ, 0x1f, UR7 ;  /* 0x0000001f3f0d7899 */ /* 0x000fe20008011407 */
[----:B------:R-:W-:Y:S02]  /*1e90*/  BSSY B0, `(.L_x_1913) ;  /* 0x000005e000007945 */ /* 0x000fe40003800000 */
[----:B------:R-:W3:Y:S02]  /*1ea0*/  SHFL.BFLY PT, R5, R62, 0x8, 0x1f ;  /* 0x0d001f003e057f89 */ /* 0x000ee400000e0000 */
[----:B------:R-:W4:Y:S02]  /*1eb0*/  LDC.64 R18, c[0x0][0x2d8] ;  /* 0x0000b600ff127b82 */ /* 0x000f240000000a00 */
[----:B------:R-:W0:Y:S04]  /*1ec0*/  SHFL.BFLY PT, R7, R42, 0x8, 0x1f ;  /* 0x0d001f002a077f89 */ /* 0x000e2800000e0000 */
[----:B------:R-:W0:Y:S01]  /*1ed0*/  SHFL.BFLY PT, R9, R38, 0x8, 0x1f ;  /* 0x0d001f0026097f89 */ /* 0x000e2200000e0000 */
[----:B--2---:R-:W-:Y:S01]  /*1ee0*/  FADD.FTZ R13, R12, R11 ;  /* 0x0000000b0c0d7221 */ /* 0x004fe20000010000 */
[----:B---3--:R-:W-:-:S04]  /*1ef0*/  FADD.FTZ R5, R62, R5 ;  /* 0x000000053e057221 */ /* 0x008fc80000010000 */
[----:B------:R-:W2:Y:S01]  /*1f00*/  SHFL.BFLY PT, R14, R13, 0x4, 0x1f ;  /* 0x0c801f000d0e7f89 */ /* 0x000ea200000e0000 */
[----:B0-----:R-:W-:-:S03]  /*1f10*/  FADD.FTZ R4, R42, R7 ;  /* 0x000000072a047221 */ /* 0x001fc60000010000 */
[----:B------:R-:W0:Y:S01]  /*1f20*/  SHFL.BFLY PT, R2, R5, 0x4, 0x1f ;  /* 0x0c801f0005027f89 */ /* 0x000e2200000e0000 */
[----:B------:R-:W-:-:S03]  /*1f30*/  FADD.FTZ R8, R38, R9 ;  /* 0x0000000926087221 */ /* 0x000fc60000010000 */
[----:B------:R-:W3:Y:S04]  /*1f40*/  SHFL.BFLY PT, R7, R4, 0x4, 0x1f ;  /* 0x0c801f0004077f89 */ /* 0x000ee800000e0000 */
[----:B------:R-:W1:Y:S01]  /*1f50*/  SHFL.BFLY PT, R9, R8, 0x4, 0x1f ;  /* 0x0c801f0008097f89 */ /* 0x000e6200000e0000 */
[----:B--2---:R-:W-:Y:S01]  /*1f60*/  FADD.FTZ R14, R13, R14 ;  /* 0x0000000e0d0e7221 */ /* 0x004fe20000010000 */
[----:B0-----:R-:W-:-:S04]  /*1f70*/  FADD.FTZ R2, R5, R2 ;  /* 0x0000000205027221 */ /* 0x001fc80000010000 */
[----:B------:R-:W0:Y:S01]  /*1f80*/  SHFL.BFLY PT, R15, R14, 0x2, 0x1f ;  /* 0x0c401f000e0f7f89 */ /* 0x000e2200000e0000 */
[----:B------:R-:W-:Y:S02]  /*1f90*/  IMAD.SHL.U32 R5, R0, 0x4000, RZ ;  /* 0x0000400000057824 */ /* 0x000fe400078e00ff */
[----:B---3--:R-:W-:Y:S01]  /*1fa0*/  FADD.FTZ R6, R4, R7 ;  /* 0x0000000704067221 */ /* 0x008fe20000010000 */
[----:B------:R-:W-:Y:S01]  /*1fb0*/  IMAD.SHL.U32 R4, R21, 0x4, RZ ;  /* 0x0000000415047824 */ /* 0x000fe200078e00ff */
[----:B------:R-:W2:Y:S01]  /*1fc0*/  SHFL.BFLY PT, R7, R2, 0x2, 0x1f ;  /* 0x0c401f0002077f89 */ /* 0x000ea200000e0000 */
[----:B-1----:R-:W-:-:S03]  /*1fd0*/  FADD.FTZ R10, R8, R9 ;  /* 0x00000009080a7221 */ /* 0x002fc60000010000 */
[----:B------:R-:W1:Y:S01]  /*1fe0*/  SHFL.BFLY PT, R9, R6, 0x2, 0x1f ;  /* 0x0c401f0006097f89 */ /* 0x000e6200000e0000 */
[----:B------:R-:W-:Y:S02]  /*1ff0*/  SHF.R.S32.HI R8, RZ, 0x1f, R4 ;  /* 0x0000001fff087819 */ /* 0x000fe40000011404 */
[C---:B------:R-:W-:Y:S01]  /*2000*/  IADD3 R4, P0, R5.reuse, R4, RZ ;  /* 0x0000000405047210 */ /* 0x040fe20007f1e0ff */
[----:B------:R-:W3:Y:S03]  /*2010*/  SHFL.BFLY PT, R11, R10, 0x2, 0x1f ;  /* 0x0c401f000a0b7f89 */ /* 0x000ee600000e0000 */
[----:B------:R-:W-:-:S03]  /*2020*/  LEA.HI.X.SX32 R5, R5, R8, 0x1, P0 ;  /* 0x0000000805057211 */ /* 0x000fc600000f0eff */
[----:B------:R-:W-:-:S04]  /*2030*/  IMAD.WIDE.U32 R4, R16, UR6, R4 ;  /* 0x0000000610047c25 */ /* 0x000fc8000f8e0004 */
[----:B0-----:R-:W-:Y:S01]  /*2040*/  FADD.FTZ R15, R14, R15 ;  /* 0x0000000f0e0f7221 */ /* 0x001fe20000010000 */
[----:B------:R-:W-:Y:S01]  /*2050*/  SHF.R.S32.HI R14, RZ, 0x1f, R21 ;  /* 0x0000001fff0e7819 */ /* 0x000fe20000011415 */
[----:B--2---:R-:W-:Y:S01]  /*2060*/  FADD.FTZ R7, R2, R7 ;  /* 0x0000000702077221 */ /* 0x004fe20000010000 */
[----:B------:R-:W-:Y:S02]  /*2070*/  IMAD R2, R16, UR12, RZ ;  /* 0x0000000c10027c24 */ /* 0x000fe4000f8e02ff */
[----:B------:R-:W-:Y:S01]  /*2080*/  LEA.HI R20, R14, R21, RZ, 0x4 ;  /* 0x000000150e147211 */ /* 0x000fe200078f20ff */
[----:B------:R-:W0:Y:S01]  /*2090*/  SHFL.BFLY PT, R12, R15, 0x1, 0x1f ;  /* 0x0c201f000f0c7f89 */ /* 0x000e2200000e0000 */
[----:B-1----:R-:W-:Y:S01]  /*20a0*/  FADD.FTZ R6, R6, R9 ;  /* 0x0000000906067221 */ /* 0x002fe20000010000 */
[----:B------:R-:W-:Y:S01]  /*20b0*/  IADD3 R9, R3, 0x3f, RZ ;  /* 0x0000003f03097810 */ /* 0x000fe20007ffe0ff */
[----:B------:R-:W-:Y:S01]  /*20c0*/  IMAD R17, R17, UR6, R2 ;  /* 0x0000000611117c24 */ /* 0x000fe2000f8e0202 */
[----:B------:R-:W-:Y:S01]  /*20d0*/  LOP3.LUT R16, R20, 0xfffffff0, RZ, 0xc0, !PT ;  /* 0xfffffff014107812 */ /* 0x000fe200078ec0ff */
[----:B---3--:R-:W-:Y:S01]  /*20e0*/  FADD.FTZ R10, R10, R11 ;  /* 0x0000000b0a0a7221 */ /* 0x008fe20000010000 */
[----:B------:R-:W1:Y:S01]  /*20f0*/  SHFL.BFLY PT, R2, R7, 0x1, 0x1f ;  /* 0x0c201f0007027f89 */ /* 0x000e6200000e0000 */
[--C-:B------:R-:W-:Y:S01]  /*2100*/  SHF.R.S32.HI R8, RZ, 0x1f, R9.reuse ;  /* 0x0000001fff087819 */ /* 0x100fe20000011409 */
[----:B------:R-:W-:-:S02]  /*2110*/  IMAD R14, R0, -0x40, R9 ;  /* 0xffffffc0000e7824 */ /* 0x000fc400078e0209 */
[----:B------:R-:W2:Y:S01]  /*2120*/  SHFL.BFLY PT, R11, R6, 0x1, 0x1f ;  /* 0x0c201f00060b7f89 */ /* 0x000ea200000e0000 */
[----:B------:R-:W-:Y:S01]  /*2130*/  IMAD.IADD R16, R21, 0x1, -R16 ;  /* 0x0000000115107824 */ /* 0x000fe200078e0a10 */
[----:B------:R-:W-:Y:S01]  /*2140*/  LEA.HI R8, R8, R9, RZ, 0x6 ;  /* 0x0000000908087211 */ /* 0x000fe200078f30ff */
[----:B------:R-:W-:Y:S01]  /*2150*/  IMAD.IADD R5, R5, 0x1, R17 ;  /* 0x0000000105057824 */ /* 0x000fe200078e0211 */
[----:B------:R-:W3:Y:S02]  /*2160*/  SHFL.BFLY PT, R13, R10, 0x1, 0x1f ;  /* 0x0c201f000a0d7f89 */ /* 0x000ee400000e0000 */
[----:B------:R-:W-:Y:S02]  /*2170*/  ISETP.NE.AND P1, PT, R16, RZ, PT ;  /* 0x000000ff1000720c */ /* 0x000fe40003f25270 */
[----:B------:R-:W-:-:S04]  /*2180*/  LOP3.LUT R8, R8, 0xffffffc0, RZ, 0xc0, !PT ;  /* 0xffffffc008087812 */ /* 0x000fc800078ec0ff */
[----:B------:R-:W-:Y:S01]  /*2190*/  IADD3 R8, R14, R8, -R9 ;  /* 0x000000080e087210 */ /* 0x000fe20007ffe809 */
[C---:B----4-:R-:W-:Y:S02]  /*21a0*/  IMAD R14, R18.reuse, UR13, RZ ;  /* 0x0000000d120e7c24 */ /* 0x050fe4000f8e02ff */
[----:B0-----:R-:W-:Y:S01]  /*21b0*/  FADD.FTZ R15, R15, R12 ;  /* 0x0000000c0f0f7221 */ /* 0x001fe20000010000 */
[----:B------:R-:W-:Y:S01]  /*21c0*/  ISETP.GE.AND P0, PT, R21, R8, PT ;  /* 0x000000081500720c */ /* 0x000fe20003f06270 */
[----:B------:R-:W-:Y:S02]  /*21d0*/  IMAD R17, R19, UR7, R14 ;  /* 0x0000000713117c24 */ /* 0x000fe4000f8e020e */
[----:B------:R-:W-:Y:S01]  /*21e0*/  IMAD.WIDE.U32 R8, R18, UR7, R4 ;  /* 0x0000000712087c25 */ /* 0x000fe2000f8e0004 */
[----:B------:R-:W-:-:S03]  /*21f0*/  ISETP.GT.OR P0, PT, R21, 0x3f, P0 ;  /* 0x0000003f1500780c */ /* 0x000fc60000704670 */
[----:B-1----:R-:W-:Y:S01]  /*2200*/  FADD.FTZ R14, R7, R2 ;  /* 0x00000002070e7221 */ /* 0x002fe20000010000 */
[----:B--2---:R-:W-:Y:S01]  /*2210*/  FADD.FTZ R16, R6, R11 ;  /* 0x0000000b06107221 */ /* 0x004fe20000010000 */
[----:B------:R-:W-:Y:S01]  /*2220*/  IADD3 R17, R9, R17, RZ ;  /* 0x0000001109117210 */ /* 0x000fe20007ffe0ff */
[----:B------:R-:W-:Y:S02]  /*2230*/  IMAD.SHL.U32 R6, R0, 0x40, RZ ;  /* 0x0000004000067824 */ /* 0x000fe400078e00ff */
[----:B---3--:R-:W-:Y:S01]  /*2240*/  FADD.FTZ R18, R10, R13 ;  /* 0x0000000d0a127221 */ /* 0x008fe20000010000 */
[----:B------:R-:W-:Y:S06]  /*2250*/  @P1 BRA `(.L_x_1914) ;  /* 0x0000000000841947 */ /* 0x000fec0003800000 */
[----:B------:R-:W0:Y:S01]  /*2260*/  LDC.64 R10, c[0x0][0x278] ;  /* 0x00009e00ff0a7b82 */ /* 0x000e220000000a00 */
[----:B------:R-:W-:Y:S01]  /*2270*/  SHF.R.S32.HI R7, RZ, 0x1f, R6 ;  /* 0x0000001fff077819 */ /* 0x000fe20000011406 */
[----:B------:R-:W-:Y:S01]  /*2280*/  ULDC.64 UR8, c[0x0][0x260] ;  /* 0x0000980000087ab9 */ /* 0x000fe20000000a00 */
[----:B------:R-:W-:-:S05]  /*2290*/  SHF.R.S32.HI R19, RZ, 0x4, R20 ;  /* 0x00000004ff137819 */ /* 0x000fca0000011414 */
[----:B------:R-:W1:Y:S01]  /*22a0*/  LDC.64 R12, c[0x0][0x280] ;  /* 0x0000a000ff0c7b82 */ /* 0x000e620000000a00 */
[C---:B0-----:R-:W-:Y:S02]  /*22b0*/  IMAD R2, R10.reuse, UR12, RZ ;  /* 0x0000000c0a027c24 */ /* 0x041fe4000f8e02ff */
[----:B------:R-:W-:-:S04]  /*22c0*/  IMAD.WIDE.U32 R4, R10, UR6, R6 ;  /* 0x000000060a047c25 */ /* 0x000fc8000f8e0006 */
[----:B------:R-:W-:Y:S02]  /*22d0*/  IMAD R11, R11, UR6, R2 ;  /* 0x000000060b0b7c24 */ /* 0x000fe4000f8e0202 */
[C---:B-1----:R-:W-:Y:S02]  /*22e0*/  IMAD R2, R12.reuse, UR13, RZ ;  /* 0x0000000d0c027c24 */ /* 0x042fe4000f8e02ff */
[----:B------:R-:W-:Y:S02]  /*22f0*/  IMAD.IADD R5, R5, 0x1, R11 ;  /* 0x0000000105057824 */ /* 0x000fe400078e020b */
[----:B------:R-:W-:Y:S01]  /*2300*/  IMAD R11, R13, UR7, R2 ;  /* 0x000000070d0b7c24 */ /* 0x000fe2000f8e0202 */
[----:B------:R-:W-:Y:S01]  /*2310*/  SHF.R.S32.HI R2, RZ, 0x1f, R19 ;  /* 0x0000001fff027819 */ /* 0x000fe20000011413 */
[----:B------:R-:W-:-:S04]  /*2320*/  IMAD.WIDE.U32 R4, R12, UR7, R4 ;  /* 0x000000070c047c25 */ /* 0x000fc8000f8e0004 */
[----:B------:R-:W-:Y:S01]  /*2330*/  IMAD R10, R0, -0x40, R3 ;  /* 0xffffffc0000a7824 */ /* 0x000fe200078e0203 */
[----:B------:R-:W-:-:S04]  /*2340*/  IADD3 R3, P1, R19, R4, RZ ;  /* 0x0000000413037210 */ /* 0x000fc80007f3e0ff */
[----:B------:R-:W-:Y:S01]  /*2350*/  IADD3.X R4, R2, R5, R11, P1, !PT ;  /* 0x0000000502047210 */ /* 0x000fe20000ffe40b */
[C---:B------:R-:W-:Y:S01]  /*2360*/  VIADD R11, R19.reuse, 0x10 ;  /* 0x00000010130b7836 */ /* 0x040fe20000000000 */
[CC--:B------:R-:W-:Y:S02]  /*2370*/  ISETP.GE.AND P4, PT, R19.reuse, R10.reuse, PT ;  /* 0x0000000a1300720c */ /* 0x0c0fe40003f86270 */
[C---:B------:R-:W-:Y:S01]  /*2380*/  IADD3 R5, R19.reuse, 0x30, RZ ;  /* 0x0000003013057810 */ /* 0x040fe20007ffe0ff */
[----:B------:R-:W-:Y:S01]  /*2390*/  VIADD R19, R19, 0x20 ;  /* 0x0000002013137836 */ /* 0x000fe20000000000 */
[----:B------:R-:W-:Y:S02]  /*23a0*/  LEA R2, P5, R3, UR8, 0x2 ;  /* 0x0000000803027c11 */ /* 0x000fe4000f8a10ff */
[-C--:B------:R-:W-:Y:S02]  /*23b0*/  ISETP.GE.AND P1, PT, R5, R10.reuse, PT ;  /* 0x0000000a0500720c */ /* 0x080fe40003f26270 */
[----:B------:R-:W-:-:S02]  /*23c0*/  ISETP.GE.AND P3, PT, R11, R10, PT ;  /* 0x0000000a0b00720c */ /* 0x000fc40003f66270 */
[----:B------:R-:W-:Y:S02]  /*23d0*/  ISETP.GE.AND P2, PT, R19, R10, PT ;  /* 0x0000000a1300720c */ /* 0x000fe40003f46270 */
[----:B------:R-:W-:Y:S02]  /*23e0*/  LEA.HI.X R3, R3, UR9, R4, 0x2, P5 ;  /* 0x0000000903037c11 */ /* 0x000fe4000a8f1404 */
[----:B------:R-:W-:Y:S02]  /*23f0*/  FSEL R5, R14, RZ, !P4 ;  /* 0x000000ff0e057208 */ /* 0x000fe40006000000 */
[----:B------:R-:W-:Y:S02]  /*2400*/  FSEL R11, R16, RZ, !P3 ;  /* 0x000000ff100b7208 */ /* 0x000fe40005800000 */
[----:B------:R-:W-:Y:S01]  /*2410*/  FSEL R13, R18, RZ, !P2 ;  /* 0x000000ff120d7208 */ /* 0x000fe20005000000 */
[----:B------:R0:W-:Y:S01]  /*2420*/  STG.E desc[UR4][R2.64], R5 ;  /* 0x0000000502007986 */ /* 0x0001e2000c101904 */
[----:B------:R-:W-:-:S03]  /*2430*/  FSEL R15, R15, RZ, !P1 ;  /* 0x000000ff0f0f7208 */ /* 0x000fc60004800000 */
[----:B------:R0:W-:Y:S04]  /*2440*/  STG.E desc[UR4][R2.64+0x40], R11 ;  /* 0x0000400b02007986 */ /* 0x0001e8000c101904 */
[----:B------:R0:W-:Y:S04]  /*2450*/  STG.E desc[UR4][R2.64+0x80], R13 ;  /* 0x0000800d02007986 */ /* 0x0001e8000c101904 */
[----:B------:R0:W-:Y:S02]  /*2460*/  STG.E desc[UR4][R2.64+0xc0], R15 ;  /* 0x0000c00f02007986 */ /* 0x0001e4000c101904 */
.L_x_1914:
[----:B------:R-:W-:Y:S05]  /*2470*/  BSYNC B0 ;  /* 0x0000000000007941 */ /* 0x000fea0003800000 */
.L_x_1913:
[----:B------:R-:W-:Y:S04]  /*2480*/  BSSY B0, `(.L_x_1915) ;  /* 0x0000016000007945 */ /* 0x000fe80003800000 */
[----:B------:R-:W-:Y:S05]  /*2490*/  @P0 BRA `(.L_x_1916) ;  /* 0x0000000000500947 */ /* 0x000fea0003800000 */
[----:B0-----:R-:W0:Y:S01]  /*24a0*/  LDC.64 R10, c[0x0][0x2a8] ;  /* 0x0000aa00ff0a7b82 */ /* 0x001e220000000a00 */
[----:B------:R-:W-:Y:S01]  /*24b0*/  SHF.R.S32.HI R3, RZ, 0x1f, R21 ;  /* 0x0000001fff037819 */ /* 0x000fe20000011415 */
[----:B------:R-:W-:Y:S01]  /*24c0*/  ULDC.64 UR8, c[0x0][0x2a0] ;  /* 0x0000a80000087ab9 */ /* 0x000fe20000000a00 */
[----:B------:R-:W-:-:S04]  /*24d0*/  IADD3 R2, P0, R6, R21, RZ ;  /* 0x0000001506027210 */ /* 0x000fc80007f1e0ff */
[----:B------:R-:W-:Y:S01]  /*24e0*/  LEA.HI.X.SX32 R3, R6, R3, 0x1, P0 ;  /* 0x0000000306037211 */ /* 0x000fe200000f0eff */
[----:B------:R-:W1:Y:S01]  /*24f0*/  LDC.64 R12, c[0x0][0x2b0] ;  /* 0x0000ac00ff0c7b82 */ /* 0x000e620000000a00 */
[C---:B------:R-:W-:Y:S01]  /*2500*/  FMUL.FTZ R6, R96.reuse, 1.4426950216293334961 ;  /* 0x3fb8aa3b60067820 */ /* 0x040fe20000410000 */
[----:B------:R-:W-:Y:S01]  /*2510*/  FSETP.NEU.FTZ.AND P0, PT, R96, -INF , PT ;  /* 0xff8000006000780b */ /* 0x000fe20003f1d000 */
[C---:B0-----:R-:W-:Y:S02]  /*2520*/  IMAD R4, R10.reuse, UR12, RZ ;  /* 0x0000000c0a047c24 */ /* 0x041fe4000f8e02ff */
[----:B------:R-:W-:-:S04]  /*2530*/  IMAD.WIDE.U32 R2, R10, UR6, R2 ;  /* 0x000000060a027c25 */ /* 0x000fc8000f8e0002 */
[----:B------:R-:W-:Y:S02]  /*2540*/  IMAD R5, R11, UR6, R4 ;  /* 0x000000060b057c24 */ /* 0x000fe4000f8e0204 */
[----:B-1----:R-:W-:-:S03]  /*2550*/  IMAD R4, R12, UR13, RZ ;  /* 0x0000000d0c047c24 */ /* 0x002fc6000f8e02ff */
[----:B------:R-:W-:Y:S01]  /*2560*/  IADD3 R3, R3, R5, RZ ;  /* 0x0000000503037210 */ /* 0x000fe20007ffe0ff */
[----:B------:R-:W-:Y:S02]  /*2570*/  IMAD R5, R13, UR7, R4 ;  /* 0x000000070d057c24 */ /* 0x000fe4000f8e0204 */
[----:B------:R-:W-:-:S04]  /*2580*/  IMAD.WIDE.U32 R2, R12, UR7, R2 ;  /* 0x000000070c027c25 */ /* 0x000fc8000f8e0002 */
[----:B------:R-:W-:Y:S01]  /*2590*/  IMAD.IADD R3, R3, 0x1, R5 ;  /* 0x0000000103037824 */ /* 0x000fe200078e0205 */
[----:B------:R-:W-:-:S04]  /*25a0*/  LEA R4, P1, R2, UR8, 0x2 ;  /* 0x0000000802047c11 */ /* 0x000fc8000f8210ff */
[----:B------:R-:W-:Y:S02]  /*25b0*/  LEA.HI.X R5, R2, UR9, R3, 0x2, P1 ;  /* 0x0000000902057c11 */ /* 0x000fe400088f1403 */
[----:B------:R-:W-:-:S05]  /*25c0*/  FSEL R3, R6, RZ, P0 ;  /* 0x000000ff06037208 */ /* 0x000fca0000000000 */
[----:B------:R1:W-:Y:S02]  /*25d0*/  STG.E desc[UR4][R4.64], R3 ;  /* 0x0000000304007986 */ /* 0x0003e4000c101904 */
.L_x_1916:
[----:B------:R-:W-:Y:S05]  /*25e0*/  BSYNC B0 ;  /* 0x0000000000007941 */ /* 0x000fea0003800000 */
.L_x_1915:
[----:B------:R-:W-:Y:S01]  /*25f0*/  ULDC.64 UR10, c[0x0][0x2e8] ;  /* 0x0000ba00000a7ab9 */ /* 0x000fe20000000a00 */
[----:B------:R-:W-:Y:S01]  /*2600*/  ULDC.64 UR8, c[0x0][0x2b8] ;  /* 0x0000ae0000087ab9 */ /* 0x000fe20000000a00 */
[----:B------:R-:W-:Y:S02]  /*2610*/  ISETP.NE.U32.AND P0, PT, RZ, UR10, PT ;  /* 0x0000000aff007c0c */ /* 0x000fe4000bf05070 */
[C---:B0-----:R-:W-:Y:S02]  /*2620*/  LEA R2, P1, R8.reuse, UR8, 0x2 ;  /* 0x0000000808027c11 */ /* 0x041fe4000f8210ff */
[----:B------:R-:W-:Y:S02]  /*2630*/  ISETP.NE.AND.EX P0, PT, RZ, UR11, PT, P0 ;  /* 0x0000000bff007c0c */ /* 0x000fe4000bf05300 */
[----:B-1----:R-:W-:Y:S02]  /*2640*/  LEA.HI.X R3, R8, UR9, R17, 0x2, P1 ;  /* 0x0000000908037c11 */ /* 0x002fe400088f1411 */
[----:B------:R-:W-:-:S03]  /*2650*/  ISETP.NE.OR P0, PT, R21, RZ, !P0 ;  /* 0x000000ff1500720c */ /* 0x000fc60004705670 */
[----:B------:R0:W-:Y:S04]  /*2660*/  STG.E.128 desc[UR4][R2.64], RZ ;  /* 0x000000ff02007986 */ /* 0x0001e8000c101d04 */
        /* <DEDUP_REMOVED lines=14> */
[----:B------:R0:W-:Y:S01]  /*2750*/  STG.E.128 desc[UR4][R2.64+0xf000], RZ ;  /* 0x00f000ff02007986 */ /* 0x0001e2000c101d04 */
[----:B------:R-:W-:Y:S05]  /*2760*/  @P0 EXIT ;  /* 0x000000000000094d */ /* 0x000fea0003800000 */
[----:B------:R-:W1:Y:S08]  /*2770*/  LDC R5, c[0x0][0x2e0] ;  /* 0x0000b800ff057b82 */ /* 0x000e700000000800 */
[----:B------:R-:W2:Y:S08]  /*2780*/  LDC R7, c[0x0][0x220] ;  /* 0x00008800ff077b82 */ /* 0x000eb00000000800 */
[----:B0-----:R-:W0:Y:S01]  /*2790*/  LDC.64 R2, c[0x0][0x2e8] ;  /* 0x0000ba00ff027b82 */ /* 0x001e220000000a00 */
[----:B-1----:R-:W-:-:S04]  /*27a0*/  IMAD R0, R0, R5, UR7 ;  /* 0x0000000700007e24 */ /* 0x002fc8000f8e0205 */
[----:B--2---:R-:W-:-:S04]  /*27b0*/  IMAD R5, R0, R7, UR6 ;  /* 0x0000000600057e24 */ /* 0x004fc8000f8e0207 */
[----:B0-----:R-:W-:-:S05]  /*27c0*/  IMAD.WIDE R2, R5, 0x4, R2 ;  /* 0x0000000405027825 */ /* 0x001fca00078e0202 */
[----:B------:R-:W-:Y:S01]  /*27d0*/  STG.E desc[UR4][R2.64], RZ ;  /* 0x000000ff02007986 */ /* 0x000fe2000c101904 */
[----:B------:R-:W-:Y:S05]  /*27e0*/  EXIT ;  /* 0x000000000000794d */ /* 0x000fea0003800000 */
.L_x_1917:
        /* <DEDUP_REMOVED lines=9> */
.L_x_2219:


//--------------------- .text._ZN7cutlass13device_kernelIN5flash11enable_sm90INS1_16FlashAttnBwdSm90INS1_25CollectiveMainloopBwdSm90ILi2ELi1ELi1EN4cute5tupleIJNS5_1CILi1EEES8_S8_EEENS6_IJNS7_ILi64EEENS7_ILi80EEENS7_ILi256EEEEEENS_10bfloat16_tEfNS_4arch4Sm90ELb1ELb0ELb0ELb1ELb0ELb0ELb1ELb1ELi2ELi1ELi1ELi1ELb0EEENS1_21CollectiveEpilogueBwdISD_SE_SG_Li256ELb1ELb1ELi2EEENS1_25SingleTileBwdLPTSchedulerILb1ELi80ELb0EEEEEEEEEvNT_6ParamsE --------------------------
	.section	.text._ZN7cutlass13device_kernelIN5flash11enable_sm90INS1_16FlashAttnBwdSm90INS1_25CollectiveMainloopBwdSm90ILi2ELi1ELi1EN4cute5tupleIJNS5_1CILi1EEES8_S8_EEENS6_IJNS7_ILi64EEENS7_ILi80EEENS7_ILi256EEEEEENS_10bfloat16_tEfNS_4arch4Sm90ELb1ELb0ELb0ELb1ELb0ELb0ELb1ELb1ELi2ELi1ELi1ELi1ELb0EEENS1_21CollectiveEpilogueBwdISD_SE_SG_Li256ELb1ELb1ELi2EEENS1_25SingleTileBwdLPTSchedulerILb1ELi80ELb0EEEEEEEEEvNT_6ParamsE,"ax",@progbits
	.align	128
.text._ZN7cutlass13device_kernelIN5flash11enable_sm90INS1_16FlashAttnBwdSm90INS1_25CollectiveMainloopBwdSm90ILi2ELi1ELi1EN4cute5tupleIJNS5_1CILi1EEES8_S8_EEENS6_IJNS7_ILi64EEENS7_ILi80EEENS7_ILi256EEEEEENS_10bfloat16_tEfNS_4arch4Sm90ELb1ELb0ELb0ELb1ELb0ELb0ELb1ELb1ELi2ELi1ELi1ELi1ELb0EEENS1_21CollectiveEpilogueBwdISD_SE_SG_Li256ELb1ELb1ELi2EEENS1_25SingleTileBwdLPTSchedulerILb1ELi80ELb0EEEEEEEEEvNT_6ParamsE:
        .type           _ZN7cutlass13device_kernelIN5flash11enable_sm90INS1_16FlashAttnBwdSm90INS1_25CollectiveMainloopBwdSm90ILi2ELi1ELi1EN4cute5tupleIJNS5_1CILi1EEES8_S8_EEENS6_IJNS7_ILi64EEENS7_ILi80EEENS7_ILi256EEEEEENS_10bfloat16_tEfNS_4arch4Sm90ELb1ELb0ELb0ELb1ELb0ELb0ELb1ELb1ELi2ELi1ELi1ELi1ELb0EEENS1_21CollectiveEpilogueBwdISD_SE_SG_Li256ELb1ELb1ELi2EEENS1_25SingleTileBwdLPTSchedulerILb1ELi80ELb0EEEEEEEEEvNT_6ParamsE,@function
        .size           _ZN7cutlass13device_kernelIN5flash11enable_sm90INS1_16FlashAttnBwdSm90INS1_25CollectiveMainloopBwdSm90ILi2ELi1ELi1EN4cute5tupleIJNS5_1CILi1EEES8_S8_EEENS6_IJNS7_ILi64EEENS7_ILi80EEENS7_ILi256EEEEEENS_10bfloat16_tEfNS_4arch4Sm90ELb1ELb0ELb0ELb1ELb0ELb0ELb1ELb1ELi2ELi1ELi1ELi1ELb0EEENS1_21CollectiveEpilogueBwdISD_SE_SG_Li256ELb1ELb1ELi2EEENS1_25SingleTileBwdLPTSchedulerILb1ELi80ELb0EEEEEEEEEvNT_6ParamsE,(.L_x_2220 - _ZN7cutlass13device_kernelIN5flash11enable_sm90INS1_16FlashAttnBwdSm90INS1_25CollectiveMainloopBwdSm90ILi2ELi1ELi1EN4cute5tupleIJNS5_1CILi1EEES8_S8_EEENS6_IJNS7_ILi64EEENS7_ILi80EEENS7_ILi256EEEEEENS_10bfloat16_tEfNS_4arch4Sm90ELb1ELb0ELb0ELb1ELb0ELb0ELb1ELb1ELi2ELi1ELi1ELi1ELb0EEENS1_21CollectiveEpilogueBwdISD_SE_SG_Li256ELb1ELb1ELi2EEENS1_25SingleTileBwdLPTSchedulerILb1ELi80ELb0EEEEEEEEEvNT_6ParamsE)
        .other          _ZN7cutlass13device_kernelIN5flash11enable_sm90INS1_16FlashAttnBwdSm90INS1_25CollectiveMainloopBwdSm90ILi2ELi1ELi1EN4cute5tupleIJNS5_1CILi1EEES8_S8_EEENS6_IJNS7_ILi64EEENS7_ILi80EEENS7_ILi256EEEEEENS_10bfloat16_tEfNS_4arch4Sm90ELb1ELb0ELb0ELb1ELb0ELb0ELb1ELb1ELi2ELi1ELi1ELi1ELb0EEENS1_21CollectiveEpilogueBwdISD_SE_SG_Li256ELb1ELb1ELi2EEENS1_25SingleTileBwdLPTSchedulerILb1ELi80ELb0EEEEEEEEEvNT_6ParamsE,@"STO_CUDA_ENTRY STV_DEFAULT"
_ZN7cutlass13device_kernelIN5flash11enable_sm90INS1_16FlashAttnBwdSm90INS1_25CollectiveMainloopBwdSm90ILi2ELi1ELi1EN4cute5tupleIJNS5_1CILi1EEES8_S8_EEENS6_IJNS7_ILi64EEENS7_ILi80EEENS7_ILi256EEEEEENS_10bfloat16_tEfNS_4arch4Sm90ELb1ELb0ELb0ELb1ELb0ELb0ELb1ELb1ELi2ELi1ELi1ELi1ELb0EEENS1_21CollectiveEpilogueBwdISD_SE_SG_Li256ELb1ELb1ELi2EEENS1_25SingleTileBwdLPTSchedulerILb1ELi80ELb0EEEEEEEEEvNT_6ParamsE:
        /* <DEDUP_REMOVED lines=24> */
.L_x_1919:
[----:B------:R-:W-:Y:S05]  /*0180*/  BSYNC B0 ;  /* 0x0000000000007941 */ /* 0x000fea0003800000 */
.L_x_1918:
        /* <DEDUP_REMOVED lines=39> */
.L_x_1920:
        /* <DEDUP_REMOVED lines=20> */
.L_x_1921:
[----:B------:R-:W-:Y:S01]  /*0540*/  PLOP3.LUT P0, PT, PT, PT, UP0, 0x80, 0x0 ;  /* 0x000000000000781c */ /* 0x000fe20003f0f008 */
[----:B------:R-:W-:Y:S01]  /*0550*/  NOP ;  /* 0x0000000000007918 */ /* 0x000fe20000000000 */
[----:B------:R-:W-:Y:S01]  /*0560*/  BSSY B0, `(.L_x_1922) ;  /* 0x0000efd000007945 */ /* 0x000fe20003800000 */
[----:B------:R-:W-:Y:S01]  /*0570*/  LOP3.LUT R11, R21, 0x7f, RZ, 0xc0, !PT ;  /* 0x0000007f150b7812 */ /* 0x000fe200078ec0ff */
[----:B01234-:R-:W-:Y:S09]  /*0580*/  BAR.SYNC.DEFER_BLOCKING 0x0 ;  /* 0x0000000000007b1d */ /* 0x01fff20000010000 */
[----:B------:R-:W-:Y:S05]  /*0590*/  @!P0 BRA `(.L_x_1923) ;  /* 0x000000c8009c8947 */ /* 0x000fea0003800000 */
.L_x_1924:
        /* <DEDUP_REMOVED lines=26> */
[----:B------:R0:W-:Y:S01]  /*0740*/  STL [R1], R2 ;  /* 0x0000000201007387 */ /* 0x0001e20000100800 */
[----:B------:R-:W-:Y:S05]  /*0750*/  BRA `(.L_x_1926) ;  /* 0x0000000000287947 */ /* 0x000fea0003800000 */
.L_x_1925:
        /* <DEDUP_REMOVED lines=9> */
[----:B------:R1:W-:Y:S06]  /*07f0*/  STL [R1], R2 ;  /* 0x0000000201007387 */ /* 0x0003ec0000100800 */
.L_x_1926:
[----:B------:R-:W2:Y:S01]  /*0800*/  LDC R237, c[0x0][0x8b8] ;  /* 0x00022e00ffed7b82 */ /* 0x000ea20000000800 */
[----:B------:R-:W-:Y:S01]  /*0810*/  IADD3 R0, -R0, UR10, RZ ;  /* 0x0000000a00007c10 */ /* 0x000fe2000fffe1ff */
[----:B------:R-:W-:Y:S02]  /*0820*/  ULDC.64 UR4, c[0x0][0x8f8] ;  /* 0x00023e0000047ab9 */ /* 0x000fe40000000a00 */
[----:B------:R-:W-:-:S04]  /*0830*/  ISETP.NE.U32.AND P0, PT, RZ, UR4, PT ;  /* 0x00000004ff007c0c */ /* 0x000fc8000bf05070 */
[----:B------:R-:W3:Y:S01]  /*0840*/  LDC R5, c[0x0][0x8c4] ;  /* 0x00023100ff057b82 */ /* 0x000ee20000000800 */
[----:B------:R-:W-:Y:S02]  /*0850*/  ISETP.NE.AND.EX P0, PT, RZ, UR5, PT, P0 ;  /* 0x00000005ff007c0c */ /* 0x000fe4000bf05300 */
[----:B--2---:R-:W-:Y:S01]  /*0860*/  ISETP.NE.AND P1, PT, R237, 0x1, PT ;  /* 0x00000001ed00780c */ /* 0x004fe20003f25270 */
[----:B---3--:R-:W-:-:S04]  /*0870*/  IMAD R5, R5, UR6, R0 ;  /* 0x0000000605057c24 */ /* 0x008fc8000f8e0200 */
[----:B------:R-:W-:-:S08]  /*0880*/  IMAD.MOV.U32 R231, RZ, RZ, R5 ;  /* 0x000000ffffe77224 */ /* 0x000fd000078e0005 */
[----:B01----:R-:W0:Y:S08]  /*0890*/  @P1 LDC R2, c[0x0][0x8bc] ;  /* 0x00022f00ff021b82 */ /* 0x003e300000000800 */
[----:B------:R-:W1:Y:S01]  /*08a0*/  @P1 LDC R3, c[0x0][0x8c0] ;  /* 0x00023000ff031b82 */ /* 0x000e620000000800 */
[----:B0-----:R-:W-:-:S05]  /*08b0*/  @P1 IMAD.HI.U32 R0, R5, R2, RZ ;  /* 0x0000000205001227 */ /* 0x001fca00078e00ff */
[----:B-1----:R-:W-:-:S05]  /*08c0*/  @P1 SHF.R.U32.HI R231, RZ, R3, R0 ;  /* 0x00000003ffe71219 */ /* 0x002fca0000011600 */
[----:B------:R-:W-:-:S04]  /*08d0*/  IMAD.MOV R0, RZ, RZ, -R231 ;  /* 0x000000ffff007224 */ /* 0x000fc800078e0ae7 */
[----:B------:R-:W-:Y:S01]  /*08e0*/  IMAD R237, R237, R0, R5 ;  /* 0x00000000eded7224 */ /* 0x000fe200078e0205 */
[----:B------:R-:W-:Y:S06]  /*08f0*/  @!P0 BRA `(.L_x_1927) ;  /* 0x0000000000148947 */ /* 0x000fec0003800000 */
[----:B------:R-:W0:Y:S01]  /*0900*/  LDC.64 R2, c[0x0][0x8f8] ;  /* 0x00023e00ff027b82 */ /* 0x000e220000000a00 */
[----:B------:R-:W-:Y:S01]  /*0910*/  ULDC.64 UR4, c[0x0][0x208] ;  /* 0x0000820000047ab9 */ /* 0x000fe20000000a00 */
[----:B0-----:R-:W-:-:S05]  /*0920*/  IMAD.WIDE R2, R231, 0x4, R2 ;  /* 0x00000004e7027825 */ /* 0x001fca00078e0202 */
[----:B------:R1:W5:Y:S01]  /*0930*/  LDG.E R0, desc[UR4][R2.64] ;  /* 0x0000000402007981 */ /* 0x000362000c1e1900 */
[----:B------:R-:W-:Y:S05]  /*0940*/  BRA `(.L_x_1928) ;  /* 0x0000000000307947 */ /* 0x000fea0003800000 */
.L_x_1927:
        /* <DEDUP_REMOVED lines=11> */
.L_x_1929:
[----:B------:R-:W0:Y:S02]  /*0a00*/  LDC R0, c[0x0][0x8ec] ;  /* 0x00023b00ff007b82 */ /* 0x000e240000000800 */
.L_x_1928:
[----:B------:R-:W2:Y:S01]  /*0a10*/  LDL R8, [R1] ;  /* 0x0000000001087983 */ /* 0x000ea20000100800 */
[----:B0----5:R-:W-:-:S04]  /*0a20*/  VIADD R0, R0, 0x4f ;  /* 0x0000004f00007836 */ /* 0x021fc80000000000 */
[----:B------:R-:W-:-:S05]  /*0a30*/  IMAD.HI R0, R0, 0x66666667, RZ ;  /* 0x6666666700007827 */ /* 0x000fca00078e02ff */
[----:B-1----:R-:W-:-:S04]  /*0a40*/  SHF.R.U32.HI R3, RZ, 0x1f, R0 ;  /* 0x0000001fff037819 */ /* 0x002fc80000011600 */
[----:B------:R-:W-:Y:S02]  /*0a50*/  LEA.HI.SX32 R3, R0, R3, 0x1b ;  /* 0x0000000300037211 */ /* 0x000fe400078fdaff */
[----:B--2---:R-:W-:-:S13]  /*0a60*/  R2UR UR4, R8 ;  /* 0x00000000080472ca */ /* 0x004fda00000e0000 */
[----:B------:R-:W-:-:S04]  /*0a70*/  ISETP.LE.AND P0, PT, R3, UR4, PT ;  /* 0x0000000403007c0c */ /* 0x000fc8000bf03270 */
        /* <DEDUP_REMOVED lines=12> */
[----:B------:R-:W0:Y:S06]  /*0b40*/  @P0 LDC.64 R4, c[0x0][0x780] ;  /* 0x0001e000ff040b82 */ /* 0x000e2c0000000a00 */
[----:B------:R-:W2:Y:S01]  /*0b50*/  @P1 LDG.E R0, desc[UR4][R6.64] ;  /* 0x0000000406001981 */ /* 0x000ea2000c1e1900 */
[----:B0-----:R-:W-:-:S06]  /*0b60*/  @P0 IMAD.WIDE R2, R231, 0x4, R4 ;  /* 0x00000004e7020825 */ /* 0x001fcc00078e0204 */
        /* <DEDUP_REMOVED lines=19> */
.L_x_1931:
[----:B------:R-:W-:Y:S01]  /*0ca0*/  SHF.R.S32.HI R2, RZ, 0x1f, R237 ;  /* 0x0000001fff027819 */ /* 0x000fe200000114ed */
[----:B------:R-:W-:Y:S01]  /*0cb0*/  ULDC UR5, c[0x0][0x290] ;  /* 0x0000a40000057ab9 */ /* 0x000fe20000000800 */
[----:B------:R-:W-:-:S03]  /*0cc0*/  @P1 LOP3.LUT R0, R5, 0xffffc000, RZ, 0xc0, !PT ;  /* 0xffffc00005001812 */ /* 0x000fc600078ec0ff */
[----:B------:R0:W-:Y:S01]  /*0cd0*/  STL [R1+0x4], R2 ;  /* 0x0000040201007387 */ /* 0x0001e20000100800 */
[----:B------:R-:W-:Y:S05]  /*0ce0*/  @!P2 BRA `(.L_x_1932) ;  /* 0x000000000018a947 */ /* 0x000fea0003800000 */
[----:B0-----:R-:W0:Y:S01]  /*0cf0*/  LDC.64 R2, c[0x0][0x788] ;  /* 0x0001e200ff027b82 */ /* 0x001e220000000a00 */
[----:B------:R-:W-:Y:S01]  /*0d00*/  ULDC.64 UR6, c[0x0][0x208] ;  /* 0x0000820000067ab9 */ /* 0x000fe20000000a00 */
[----:B0-----:R-:W-:-:S06]  /*0d10*/  IMAD.WIDE R2, R231, 0x4, R2 ;  /* 0x00000004e7027825 */ /* 0x001fcc00078e0202 */
[----:B------:R-:W2:Y:S02]  /*0d20*/  LDG.E R2, desc[UR6][R2.64] ;  /* 0x0000000602027981 */ /* 0x000ea4000c1e1900 */
[----:B--2---:R-:W-:Y:S01]  /*0d30*/  R2UR UR5, R2 ;  /* 0x00000000020572ca */ /* 0x004fe200000e0000 */
[----:B------:R-:W-:-:S14]  /*0d40*/  BRA `(.L_x_1933) ;  /* 0x0000000000307947 */ /* 0x000fdc0003800000 */
.L_x_1932:
[----:B------:R-:W-:Y:S02]  /*0d50*/  ULDC.64 UR6, c[0x0][0x778] ;  /* 0x0001de0000067ab9 */ /* 0x000fe40000000a00 */
[----:B------:R-:W-:-:S04]  /*0d60*/  ISETP.NE.U32.AND P0, PT, RZ, UR6, PT ;  /* 0x00000006ff007c0c */ /* 0x000fc8000bf05070 */
[----:B------:R-:W-:-:S13]  /*0d70*/  ISETP.NE.AND.EX P0, PT, RZ, UR7, PT, P0 ;  /* 0x00000007ff007c0c */ /* 0x000fda000bf05300 */
[----:B------:R-:W-:Y:S05]  /*0d80*/  @!P0 BRA `(.L_x_1933) ;  /* 0x0000000000208947 */ /* 0x000fea0003800000 */
[----:B0-----:R-:W0:Y:S01]  /*0d90*/  LDC.64 R2, c[0x0][0x778] ;  /* 0x0001de00ff027b82 */ /* 0x001e220000000a00 */
[----:B------:R-:W-:Y:S01]  /*0da0*/  ULDC.64 UR6, c[0x0][0x208] ;  /* 0x0000820000067ab9 */ /* 0x000fe20000000a00 */
[----:B0-----:R-:W-:-:S05]  /*0db0*/  IMAD.WIDE R2, R231, 0x4, R2 ;  /* 0x00000004e7027825 */ /* 0x001fca00078e0202 */
[----:B------:R-:W2:Y:S04]  /*0dc0*/  LDG.E R5, desc[UR6][R2.64] ;  /* 0x0000000602057981 */ /* 0x000ea8000c1e1900 */
[----:B------:R-:W3:Y:S01]  /*0dd0*/  LDG.E R4, desc[UR6][R2.64+0x4] ;  /* 0x0000040602047981 */ /* 0x000ee2000c1e1900 */
[----:B--2---:R-:W-:Y:S02]  /*0de0*/  R2UR UR5, R5 ;  /* 0x00000000050572ca */ /* 0x004fe400000e0000 */
[----:B---3--:R-:W-:-:S13]  /*0df0*/  R2UR UR6, R4 ;  /* 0x00000000040672ca */ /* 0x008fda00000e0000 */
[----:B------:R-:W-:-:S12]  /*0e00*/  UIADD3 UR5, -UR5, UR6, URZ ;  /* 0x0000000605057290 */ /* 0x000fd8000fffe13f */
.L_x_1933:
        /* <DEDUP_REMOVED lines=102> */
[----:B0-----:R-:W-:-:S04]  /*1470*/  SHF.R.S32.HI R2, RZ, 0x1f, R21 ;  /* 0x0000001fff027819 */ /* 0x001fc80000011415 */
[CC--:B------:R-:W-:Y:S02]  /*1480*/  LEA.HI R3, R2.reuse, R21.reuse, RZ, 0x7 ;  /* 0x0000001502037211 */ /* 0x0c0fe400078f38ff */
[CC--:B------:R-:W-:Y:S02]  /*1490*/  LEA.HI R6, R2.reuse, R21.reuse, RZ, 0x5 ;  /* 0x0000001502067211 */ /* 0x0c0fe400078f28ff */
[----:B------:R-:W-:Y:S02]  /*14a0*/  LEA.HI R7, R2, R21, RZ, 0x4 ;  /* 0x0000001502077211 */ /* 0x000fe400078f20ff */
[----:B------:R-:W-:Y:S02]  /*14b0*/  LOP3.LUT R2, R3, 0xffffff80, RZ, 0xc0, !PT ;  /* 0xffffff8003027812 */ /* 0x000fe400078ec0ff */
[----:B------:R-:W-:-:S03]  /*14c0*/  LOP3.LUT R8, R7, 0xffffff0, RZ, 0xc0, !PT ;  /* 0x0ffffff007087812 */ /* 0x000fc600078ec0ff */
[C---:B------:R-:W-:Y:S02]  /*14d0*/  IMAD.IADD R7, R21.reuse, 0x1, -R2 ;  /* 0x0000000115077824 */ /* 0x040fe400078e0a02 */
[----:B------:R-:W-:Y:S01]  /*14e0*/  IMAD.IADD R21, R21, 0x1, -R8 ;  /* 0x0000000115157824 */ /* 0x000fe200078e0a08 */
[----:B-1----:R-:W-:Y:S02]  /*14f0*/  LEA R225, R4, R225, 0x18 ;  /* 0x000000e104e17211 */ /* 0x002fe400078ec0ff */
        /* <DEDUP_REMOVED lines=21> */
.L_x_1935:
[----:B------:R-:W2:Y:S04]  /*1650*/  LDL R4, [R1+0x8] ;  /* 0x0000080001047983 */ /* 0x000ea80000100800 */
[----:B------:R-:W0:Y:S04]  /*1660*/  LDL R14, [R1+0x4] ;  /* 0x00000400010e7983 */ /* 0x000e280000100800 */
[----:B------:R-:W3:Y:S01]  /*1670*/  LDL R12, [R1] ;  /* 0x00000000010c7983 */ /* 0x000ee20000100800 */
        /* <DEDUP_REMOVED lines=99> */
[----:B0-----:R-:W-:-:S03]  /*1cb0*/  IMAD R10, R14, UR6, RZ ;  /* 0x000000060e0a7c24 */ /* 0x001fc6000f8e02ff */
[----:B------:R-:W-:Y:S01]  /*1cc0*/  SEL R0, R0, RZ, !P1 ;  /* 0x000000ff00007207 */ /* 0x000fe20004800000 */
[----:B------:R-:W-:-:S04]  /*1cd0*/  IMAD.WIDE.U32 R4, R237, UR6, R4 ;  /* 0x00000006ed047c25 */ /* 0x000fc8000f8e0004 */
[----:B------:R-:W-:Y:S01]  /*1ce0*/  IMAD R7, R237, UR7, R10 ;  /* 0x00000007ed077c24 */ /* 0x000fe2000f8e020a */
[----:B------:R-:W-:Y:S02]  /*1cf0*/  ULDC.64 UR6, c[0x0][0x2e0] ;  /* 0x0000b80000067ab9 */ /* 0x000fe40000000a00 */
[----:B------:R-:W-:Y:S02]  /*1d00*/  IMAD R0, R0, UR6, RZ ;  /* 0x0000000600007c24 */ /* 0x000fe4000f8e02ff */
[----:B------:R-:W-:Y:S02]  /*1d10*/  IMAD.IADD R5, R5, 0x1, R7 ;  /* 0x0000000105057824 */ /* 0x000fe400078e0207 */
[C---:B------:R-:W-:Y:S02]  /*1d20*/  IMAD R7, R233.reuse, UR7, R0 ;  /* 0x00000007e9077c24 */ /* 0x040fe4000f8e0200 */
[----:B------:R-:W-:Y:S01]  /*1d30*/  IMAD.WIDE.U32 R232, R233, UR6, R4 ;  /* 0x00000006e9e87c25 */ /* 0x000fe2000f8e0004 */
[----:B---3--:R-:W-:-:S02]  /*1d40*/  R2UR UR6, R12 ;  /* 0x000000000c0672ca */ /* 0x008fc400000e0000 */
[----:B------:R-:W-:-:S04]  /*1d50*/  LEA.HI R9, R9, R6, RZ, 0x3 ;  /* 0x0000000609097211 */ /* 0x000fc800078f18ff */
[----:B------:R-:W-:Y:S01]  /*1d60*/  LOP3.LUT R9, R9, 0xfffffff8, RZ, 0xc0, !PT ;  /* 0xfffffff809097812 */ /* 0x000fe200078ec0ff */
[----:B------:R-:W-:-:S06]  /*1d70*/  ULOP3.LUT UR7, UR8, 0x1, URZ, 0xfc, !UPT ;  /* 0x0000000108077892 */ /* 0x000fcc000f8efc3f */
[----:B------:R-:W-:Y:S01]  /*1d80*/  UIMAD UR5, UR6, -0x50, UR5 ;  /* 0xffffffb0060578a4 */ /* 0x000fe2000f8e0205 */
[----:B------:R-:W-:-:S03]  /*1d90*/  IMAD.IADD R9, R6, 0x1, -R9 ;  /* 0x0000000106097824 */ /* 0x000fc600078e0a09 */
[----:B------:R-:W-:Y:S01]  /*1da0*/  UIADD3 UR4, -UR4, 0x1, UR5 ;  /* 0x0000000104047890 */ /* 0x000fe2000fffe105 */
[----:B------:R-:W-:Y:S01]  /*1db0*/  IMAD.SHL.U32 R0, R21, 0x8, RZ ;  /* 0x0000000815007824 */ /* 0x000fe200078e00ff */
[C---:B------:R-:W-:Y:S01]  /*1dc0*/  IADD3 R230, -R229.reuse, UR5, RZ ;  /* 0x00000005e5e67c10 */ /* 0x040fe2000fffe1ff */
[----:B------:R-:W-:Y:S02]  /*1dd0*/  IMAD R227, R2, 0x10, R9 ;  /* 0x0000001002e37824 */ /* 0x000fe400078e0209 */
[----:B------:R-:W-:Y:S01]  /*1de0*/  IMAD.U32 R235, RZ, RZ, UR7 ;  /* 0x00000007ffeb7e24 */ /* 0x000fe2000f8e00ff */
[----:B------:R-:W-:Y:S01]  /*1df0*/  IADD3 R229, -R229, UR4, RZ ;  /* 0x00000004e5e57c10 */ /* 0x000fe2000fffe1ff */
[----:B------:R-:W-:Y:S02]  /*1e00*/  IMAD.MOV.U32 R2, RZ, RZ, RZ ;  /* 0x000000ffff027224 */ /* 0x000fe400078e00ff */
[----:B------:R-:W-:Y:S02]  /*1e10*/  IMAD R0, R0, 0x2, R225 ;  /* 0x0000000200007824 */ /* 0x000fe400078e02e1 */
[----:B------:R-:W-:-:S07]  /*1e20*/  IMAD.IADD R234, R233, 0x1, R7 ;  /* 0x00000001e9ea7824 */ /* 0x000fce00078e0207 */
.L_x_1947:
[----:B------:R-:W-:-:S13]  /*1e30*/  R2UR UR4, R235 ;  /* 0x00000000eb0472ca */ /* 0x000fda00000e0000 */
[----:B------:R-:W-:-:S06]  /*1e40*/  UISETP.NE.AND UP0, UPT, UR4, 0x3, UPT ;  /* 0x000000030400788c */ /* 0x000fcc000bf05270 */
[----:B------:R-:W-:-:S13]  /*1e50*/  PLOP3.LUT P0, PT, PT, PT, UP0, 0x80, 0x0 ;  /* 0x000000000000781c */ /* 0x000fda0003f0f008 */
[----:B------:R-:W-:Y:S05]  /*1e60*/  @!P0 BRA `(.L_x_1937) ;  /* 0x0000000000048947 */ /* 0x000fea0003800000 */
[----:B------:R-:W-:Y:S01]  /*1e70*/  BPT.TRAP 0x1 ;  /* 0x000000040000795c */ /* 0x000fe20000300000 */
.L_x_1937:
[----:B------:R-:W-:Y:S01]  /*1e80*/  IMAD R224, R2, 0x8, R225 ;  /* 0x0000000802e07824 */ /* 0x000fe200078e02e1 */
[----:B------:R-:W-:-:S04]  /*1e90*/  SHF.L.U32 R7, R228, 0x1f, RZ ;  /* 0x0000001fe4077819 */ /* 0x000fc800000006ff */
[----:B------:R0:W1:Y:S01]  /*1ea0*/  SYNCS.PHASECHK.TRANS64.TRYWAIT P1, [R224+URZ+0x31610], R7 ;  /* 0x03161007e00075a7 */ /* 0x000062000802017f */
[----:B------:R-:W-:Y:S05]  /*1eb0*/  @!P0 BRA `(.L_x_1938) ;  /* 0x0000000000048947 */ /* 0x000fea0003800000 */
[----:B------:R-:W-:Y:S01]  /*1ec0*/  BPT.TRAP 0x1 ;  /* 0x000000040000795c */ /* 0x000fe20000300000 */
.L_x_1938:
        /* <DEDUP_REMOVED lines=11> */
.L_x_1939:
        /* <DEDUP_REMOVED lines=438> */
.L_x_1941:
[----:B------:R-:W-:-:S04]  /*3ae0*/  SHF.L.U32 R8, R226, 0x1f, RZ ;  /* 0x0000001fe2087819 */ /* 0x000fc800000006ff */
[----:B------:R0:W3:Y:S01]  /*3af0*/  SYNCS.PHASECHK.TRANS64.TRYWAIT P1, [R225+URZ+0x31630], R8 ;  /* 0x03163008e10075a7 */ /* 0x0000e2000802017f */
[----:B------:R-:W-:Y:S05]  /*3b00*/  @!P0 BRA `(.L_x_1942) ;  /* 0x0000000000048947 */ /* 0x000fea0003800000 */
[----:B------:R-:W-:Y:S01]  /*3b10*/  BPT.TRAP 0x1 ;  /* 0x000000040000795c */ /* 0x000fe20000300000 */
.L_x_1942:
        /* <DEDUP_REMOVED lines=11> */
.L_x_1943:
[C---:B------:R-:W-:Y:S01]  /*3bd0*/  VIADD R7, R5.reuse, 0x80 ;  /* 0x0000008005077836 */ /* 0x040fe20000000000 */
[----:B------:R-:W-:Y:S01]  /*3be0*/  R2UR UR4, R6 ;  /* 0x00000000060472ca */ /* 0x000fe200000e0000 */
[C---:B0--3--:R-:W-:Y:S01]  /*3bf0*/  VIADD R8, R5.reuse, 0x180 ;  /* 0x0000018005087836 */ /* 0x049fe20000000000 */
        /* <DEDUP_REMOVED lines=12> */
[----:B------:R-:W-:Y:S01]  /*3cc0*/  IMAD.U32 R14, RZ, RZ, UR60 ;  /* 0x0000003cff0e7e24 */ /* 0x000fe2000f8e00ff */
[----:B------:R-:W-:Y:S01]  /*3cd0*/  HGMMA.64x8x16.F32.BF16 R44, gdesc[UR4], RZ, !UPT ;  /* 0x00000000042c79f0 */ /* 0x000fe2000c7018ff */
[----:B------:R-:W-:Y:S01]  /*3ce0*/  UMOV UR7, 0x40000000 ;  /* 0x4000000000077882 */ /* 0x000fe20000000000 */
[----:B------:R-:W-:Y:S01]  /*3cf0*/  UMOV UR6, UR8 ;  /* 0x0000000800067c82 */ /* 0x000fe20008000000 */
[----:B------:R-:W-:Y:S01]  /*3d00*/  IMAD R14, R14, 0x40, R227 ;  /* 0x000000400e0e7824 */ /* 0x000fe200078e02e3 */
[----:B------:R-:W-:Y:S01]  /*3d10*/  HGMMA.64x8x16.F32.BF16 R48, gdesc[UR4], RZ, !UPT ;  /* 0x00000000043079f0 */ /* 0x000fe2000c7018ff */
[----:B------:R-:W-:Y:S01]  /*3d20*/  UMOV UR7, 0x40000000 ;  /* 0x4000000000077882 */ /* 0x000fe20000000000 */
[----:B------:R-:W-:Y:S01]  /*3d30*/  VIADD R20, R225, 0x2c500 ;  /* 0x0002c500e1147836 */ /* 0x000fe20000000000 */
[----:B------:R-:W-:Y:S01]  /*3d40*/  UMOV UR59, 0x40 ;  /* 0x00000040003b7882 */ /* 0x000fe20000000000 */
[----:B------:R-:W-:Y:S01]  /*3d50*/  UMOV UR6, UR9 ;  /* 0x0000000900067c82 */ /* 0x000fe20008000000 */
[----:B------:R-:W-:Y:S01]  /*3d60*/  VIADDMNMX R11, R14, R229, R230, PT ;  /* 0x000000e50e0b7246 */ /* 0x000fe200038001e6 */
[----:B------:R-:W-:Y:S01]  /*3d70*/  HGMMA.64x8x16.F32.BF16 R52, gdesc[UR4], RZ, !UPT ;  /* 0x00000000043479f0 */ /* 0x000fe2000c7018ff */
[----:B------:R-:W-:Y:S01]  /*3d80*/  UMOV UR6, UR10 ;  /* 0x0000000a00067c82 */ /* 0x000fe20008000000 */
[----:B------:R-:W-:Y:S01]  /*3d90*/  UMOV UR7, 0x40000000 ;  /* 0x4000000000077882 */ /* 0x000fe20000000000 */
[C---:B------:R-:W-:Y:S01]  /*3da0*/  ISETP.GT.AND P1, PT, R11.reuse, RZ, PT ;  /* 0x000000ff0b00720c */ /* 0x040fe20003f24270 */
[----:B------:R-:W-:Y:S01]  /*3db0*/  HGMMA.64x8x16.F32.BF16 R216, gdesc[UR4], RZ, !UPT ;  /* 0x0000000004d879f0 */ /* 0x000fe2000c7018ff */
[----:B------:R-:W-:Y:S01]  /*3dc0*/  UMOV UR6, UR11 ;  /* 0x0000000b00067c82 */ /* 0x000fe20008000000 */
[----:B------:R-:W-:Y:S01]  /*3dd0*/  UMOV UR7, 0x40000000 ;  /* 0x4000000000077882 */ /* 0x000fe20000000000 */
[----:B------:R-:W-:Y:S01]  /*3de0*/  ISETP.GT.AND P3, PT, R11, 0x41, PT ;  /* 0x000000410b00780c */ /* 0x000fe20003f64270 */
[----:B------:R-:W-:Y:S01]  /*3df0*/  HGMMA.64x8x16.F32.BF16 R220, gdesc[UR4], RZ, !UPT ;  /* 0x0000000004dc79f0 */ /* 0x000fe2000c7018ff */
[----:B------:R-:W-:Y:S01]  /*3e00*/  R2UR UR6, R7 ;  /* 0x00000000070672ca */ /* 0x000fe200000e0000 */
[----:B------:R-:W-:Y:S01]  /*3e10*/  VIADD R7, R6, 0x2 ;  /* 0x0000000206077836 */ /* 0x000fe20000000000 */
[----:B------:R-:W-:Y:S01]  /*3e20*/  UMOV UR7, 0x40000000 ;  /* 0x4000000000077882 */ /* 0x000fe20000000000 */
[----:B------:R-:W-:Y:S01]  /*3e30*/  UMOV UR5, 0x40000040 ;  /* 0x4000004000057882 */ /* 0x000fe20000000000 */
[----:B------:R-:W-:Y:S01]  /*3e40*/  IADD3 R15, R229, 0x8, R14 ;  /* 0x00000008e50f7810 */ /* 0x000fe20007ffe00e */
[----:B------:R-:W-:Y:S01]  /*3e50*/  IMAD R4, R3, 0x2000, R4 ;  /* 0x0000200003047824 */ /* 0x000fe200078e0204 */
[----:B------:R-:W-:Y:S01]  /*3e60*/  R2UR UR4, R7 ;  /* 0x00000000070472ca */ /* 0x000fe200000e0000 */
[----:B------:R-:W-:Y:S01]  /*3e70*/  VIADD R7, R5, 0x82 ;  /* 0x0000008205077836 */ /* 0x000fe20000000000 */
[----:B------:R-:W-:Y:S01]  /*3e80*/  VIMNMX R19, R230, R15, PT ;  /* 0x0000000fe6137248 */ /* 0x000fe20003fe0100 */
[----:B------:R-:W-:Y:S01]  /*3e90*/  UMOV UR17, UR57 ;  /* 0x0000003900117c82 */ /* 0x000fe20008000000 */
[----:B------:R-:W-:Y:S01]  /*3ea0*/  ISETP.GT.AND P2, PT, R11, 0x40, PT ;  /* 0x000000400b00780c */ /* 0x000fe20003f44270 */
[----:B------:R-:W-:Y:S01]  /*3eb0*/  UMOV UR19, 0x40 ;  /* 0x0000004000137882 */ /* 0x000fe20000000000 */
[----:B------:R-:W-:Y:S01]  /*3ec0*/  R2UR UR8, R7 ;  /* 0x00000000070872ca */ /* 0x000fe200000e0000 */
[----:B------:R-:W-:Y:S01]  /*3ed0*/  VIADD R7, R5, 0x102 ;  /* 0x0000010205077836 */ /* 0x000fe20000000000 */
[C---:B------:R-:W-:Y:S01]  /*3ee0*/  ISETP.GT.AND P4, PT, R19.reuse, 0x11, PT ;  /* 0x000000111300780c */ /* 0x040fe20003f84270 */
[----:B------:R-:W-:Y:S01]  /*3ef0*/  UMOV UR13, UR57 ;  /* 0x00000039000d7c82 */ /* 0x000fe20008000000 */
[----:B------:R-:W-:Y:S01]  /*3f00*/  ISETP.GT.AND P5, PT, R19, 0x40, PT ;  /* 0x000000401300780c */ /* 0x000fe20003fa4270 */
[----:B------:R-:W-:Y:S01]  /*3f10*/  UMOV UR15, 0x40 ;  /* 0x00000040000f7882 */ /* 0x000fe20000000000 */
[----:B------:R-:W-:Y:S01]  /*3f20*/  R2UR UR9, R7 ;  /* 0x00000000070972ca */ /* 0x000fe200000e0000 */
[----:B------:R-:W-:Y:S01]  /*3f30*/  VIADD R7, R5, 0x182 ;  /* 0x0000018205077836 */ /* 0x000fe20000000000 */
[----:B------:R-:W-:Y:S01]  /*3f40*/  ISETP.GT.AND P6, PT, R19, 0x41, PT ;  /* 0x000000411300780c */ /* 0x000fe20003fc4270 */
[----:B------:R-:W-:Y:S01]  /*3f50*/  UMOV UR45, 0x40000040 ;  /* 0x40000040002d7882 */ /* 0x000fe20000000000 */
[----:B------:R-:W-:Y:S01]  /*3f60*/  SHF.R.U32.HI R20, RZ, 0x4, R20 ;  /* 0x00000004ff147819 */ /* 0x000fe20000011614 */
[----:B------:R-:W-:Y:S01]  /*3f70*/  UMOV UR47, 0x40 ;  /* 0x00000040002f7882 */ /* 0x000fe20000000000 */
[----:B------:R-:W-:Y:S01]  /*3f80*/  R2UR UR10, R7 ;  /* 0x00000000070a72ca */ /* 0x000fe200000e0000 */
[----:B------:R-:W-:Y:S01]  /*3f90*/  VIADD R7, R5, 0x202 ;  /* 0x0000020205077836 */ /* 0x000fe20000000000 */
[----:B------:R-:W-:Y:S01]  /*3fa0*/  UMOV UR53, UR45 ;  /* 0x0000002d00357c82 */ /* 0x000fe20008000000 */
        /* <DEDUP_REMOVED lines=36> */
[----:B------:R-:W-:Y:S01]  /*41f0*/  UMOV UR21, UR25 ;  /* 0x0000001900157c82 */ /* 0x000fe20008000000 */
[----:B------:R-:W-:-:S02]  /*4200*/  UMOV UR23, 0x40 ;  /* 0x0000004000177882 */ /* 0x000fc40000000000 */
        /* <DEDUP_REMOVED lines=360> */
[----:B------:R-:W-:Y:S01]  /*5890*/  UMOV UR8, UR4 ;  /* 0x0000000400087c82 */ /* 0x000fe20008000000 */
[----:B------:R-:W-:Y:S01]  /*58a0*/  HGMMA.64x8x16.F32.BF16 R48, gdesc[UR4], R48 ;  /* 0x00000000043079f0 */ /* 0x000fe20008701830 */
[----:B------:R-:W-:Y:S01]  /*58b0*/  UMOV UR6, UR9 ;  /* 0x0000000900067c82 */ /* 0x000fe20008000000 */
[----:B------:R-:W-:Y:S01]  /*58c0*/  UMOV UR7, 0x40000000 ;  /* 0x4000000000077882 */ /* 0x000fe20000000000 */
[----:B------:R-:W-:Y:S01]  /*58d0*/  UMOV UR9, UR5 ;  /* 0x0000000500097c82 */ /* 0x000fe20008000000 */
[----:B------:R-:W-:Y:S04]  /*58e0*/  HGMMA.64x8x16.F32.BF16 R52, gdesc[UR4], R52 ;  /* 0x00000000043479f0 */ /* 0x000fe80008701834 */
[----:B------:R-:W-:Y:S01]  /*58f0*/  UMOV UR6, UR12 ;  /* 0x0000000c00067c82 */ /* 0x000fe20008000000 */
[----:B------:R-:W-:Y:S01]  /*5900*/  UMOV UR7, 0x40000000 ;  /* 0x4000000000077882 */ /* 0x000fe20000000000 */
[----:B------:R-:W-:Y:S01]  /*5910*/  HGMMA.64x8x16.F32.BF16 R216, gdesc[UR8], R216 ;  /* 0x0000000008d879f0 */ /* 0x000fe200087018d8 */
[----:B------:R-:W-:-:S03]  /*5920*/  UMOV UR11, UR19 ;  /* 0x00000013000b7c82 */ /* 0x000fc60008000000 */
[----:B------:R-:W-:Y:S01]  /*5930*/  HGMMA.64x8x16.F32.BF16 R220, gdesc[UR4], R220, gsb0 ;  /* 0x0000000004dc79f0 */ /* 0x000fe200080018dc */
[----:B------:R-:W-:Y:S02]  /*5940*/  ULDC UR4, c[0x0][0x744] ;  /* 0x0001d10000047ab9 */ /* 0x000fe40000000800 */
[----:B------:R-:W-:Y:S02]  /*5950*/  WARPGROUP.DEPBAR.LE gsb0, 0x1 ;  /* 0x00008000000079c5 */ /* 0x000fe40000010100 */
[----:B------:R-:W-:Y:S02]  /*5960*/  FSEL R24, R24, -INF , P1 ;  /* 0xff80000018187808 */ /* 0x000fe40000800000 */
[----:B------:R-:W-:Y:S02]  /*5970*/  ISETP.GT.AND P1, PT, R11, 0x1, PT ;  /* 0x000000010b00780c */ /* 0x000fe40003f24270 */
[----:B------:R-:W-:Y:S01]  /*5980*/  FSEL R40, R40, -INF , P2 ;  /* 0xff80000028287808 */ /* 0x000fe20001000000 */
[----:B-1----:R-:W-:Y:S01]  /*5990*/  FFMA.FTZ R7, R24, UR4, -R13 ;  /* 0x0000000418077c23 */ /* 0x002fe2000801080d */
[----:B------:R-:W-:-:S02]  /*59a0*/  FSEL R6, R25, -INF , P1 ;  /* 0xff80000019067808 */ /* 0x000fc40000800000 */
[----:B------:R-:W-:Y:S01]  /*59b0*/  ISETP.GT.AND P1, PT, R11, 0x10, PT ;  /* 0x000000100b00780c */ /* 0x000fe20003f24270 */
[--C-:B------:R-:W-:Y:S01]  /*59c0*/  FFMA.FTZ R40, R40, UR4, -R13.reuse ;  /* 0x0000000428287c23 */ /* 0x100fe2000801080d */
[----:B------:R-:W-:Y:S01]  /*59d0*/  ISETP.GT.AND P2, PT, R19, 0x1, PT ;  /* 0x000000011300780c */ /* 0x000fe20003f44270 */
[--C-:B------:R-:W-:Y:S01]  /*59e0*/  FFMA.FTZ R12, R6, UR4, -R13.reuse ;  /* 0x00000004060c7c23 */ /* 0x100fe2000801080d */
[----:B------:R-:W-:Y:S01]  /*59f0*/  FSEL R28, R28, -INF , P1 ;  /* 0xff8000001c1c7808 */ /* 0x000fe20000800000 */
[----:B------:R-:W-:Y:S01]  /*5a00*/  MUFU.EX2 R7, R7 ;  /* 0x0000000700077308 */ /* 0x000fe20000000800 */
[----:B------:R-:W-:Y:S02]  /*5a10*/  ISETP.GT.AND P1, PT, R11, 0x11, PT ;  /* 0x000000110b00780c */ /* 0x000fe40003f24270 */
[----:B------:R-:W-:Y:S01]  /*5a20*/  FSEL R27, R27, -INF , P2 ;  /* 0xff8000001b1b7808 */ /* 0x000fe20001000000 */
[----:B------:R-:W-:Y:S01]  /*5a30*/  FFMA.FTZ R6, R28, UR4, -R13 ;  /* 0x000000041c067c23 */ /* 0x000fe2000801080d */
[----:B------:R-:W-:-:S02]  /*5a40*/  FSEL R8, R29, -INF , P1 ;  /* 0xff8000001d087808 */ /* 0x000fc40000800000 */
[----:B------:R-:W-:Y:S01]  /*5a50*/  ISETP.GT.AND P1, PT, R11, 0x20, PT ;  /* 0x000000200b00780c */ /* 0x000fe20003f24270 */
[--C-:B--2---:R-:W-:Y:S01]  /*5a60*/  FFMA.FTZ R22, R27, UR4, -R10.reuse ;  /* 0x000000041b167c23 */ /* 0x104fe2000801080a */
[----:B------:R-:W-:Y:S01]  /*5a70*/  FSEL R31, R31, -INF , P4 ;  /* 0xff8000001f1f7808 */ /* 0x000fe20002000000 */
[--C-:B------:R-:W-:Y:S01]  /*5a80*/  FFMA.FTZ R9, R8, UR4, -R13.reuse ;  /* 0x0000000408097c23 */ /* 0x100fe2000801080d */
[----:B------:R-:W-:Y:S01]  /*5a90*/  FSEL R32, R32, -INF , P1 ;  /* 0xff80000020207808 */ /* 0x000fe20000800000 */
[----:B------:R-:W0:Y:S01]  /*5aa0*/  MUFU.EX2 R12, R12 ;  /* 0x0000000c000c7308 */ /* 0x000e220000000800 */
[----:B------:R-:W-:Y:S01]  /*5ab0*/  ISETP.GT.AND P1, PT, R11, 0x21, PT ;  /* 0x000000210b00780c */ /* 0x000fe20003f24270 */
[----:B------:R-:W-:Y:S01]  /*5ac0*/  FFMA.FTZ R24, R31, UR4, -R10 ;  /* 0x000000041f187c23 */ /* 0x000fe2000801080a */
[----:B------:R-:W-:Y:S01]  /*5ad0*/  ISETP.GT.AND P2, PT, R19, 0x21, PT ;  /* 0x000000211300780c */ /* 0x000fe20003f44270 */
[----:B------:R-:W-:Y:S01]  /*5ae0*/  FFMA.FTZ R5, R32, UR4, -R13 ;  /* 0x0000000420057c23 */ /* 0x000fe2000801080d */
[----:B------:R-:W-:-:S02]  /*5af0*/  FSEL R8, R33, -INF , P1 ;  /* 0xff80000021087808 */ /* 0x000fc40000800000 */
[----:B------:R-:W-:Y:S01]  /*5b00*/  ISETP.GT.AND P1, PT, R11, 0x30, PT ;  /* 0x000000300b00780c */ /* 0x000fe20003f24270 */
[----:B------:R-:W-:Y:S01]  /*5b10*/  MUFU.EX2 R22, R22 ;  /* 0x0000001600167308 */ /* 0x000fe20000000800 */
[----:B------:R-:W-:Y:S01]  /*5b20*/  ISETP.GT.AND P4, PT, R19, 0x31, PT ;  /* 0x000000311300780c */ /* 0x000fe20003f84270 */
[--C-:B------:R-:W-:Y:S01]  /*5b30*/  FFMA.FTZ R8, R8, UR4, -R13.reuse ;  /* 0x0000000408087c23 */ /* 0x100fe2000801080d */
[----:B------:R-:W-:Y:S02]  /*5b40*/  FSEL R36, R36, -INF , P1 ;  /* 0xff80000024247808 */ /* 0x000fe40000800000 */
[----:B------:R-:W-:Y:S02]  /*5b50*/  ISETP.GT.AND P1, PT, R11, 0x31, PT ;  /* 0x000000310b00780c */ /* 0x000fe40003f24270 */
[----:B------:R-:W-:Y:S01]  /*5b60*/  FSEL R29, R35, -INF , P2 ;  /* 0xff800000231d7808 */ /* 0x000fe20001000000 */
[--C-:B------:R-:W-:Y:S01]  /*5b70*/  FFMA.FTZ R11, R36, UR4, -R13.reuse ;  /* 0x00000004240b7c23 */ /* 0x100fe2000801080d */
[----:B------:R-:W-:Y:S01]  /*5b80*/  FSEL R16, R37, -INF , P1 ;  /* 0xff80000025107808 */ /* 0x000fe20000800000 */
[----:B------:R-:W-:Y:S01]  /*5b90*/  MUFU.EX2 R6, R6 ;  /* 0x0000000600067308 */ /* 0x000fe20000000800 */
[----:B------:R-:W-:Y:S01]  /*5ba0*/  ISETP.GT.AND P1, PT, R19, RZ, PT ;  /* 0x000000ff1300720c */ /* 0x000fe20003f24270 */
[----:B------:R-:W-:Y:S01]  /*5bb0*/  FFMA.FTZ R29, R29, UR4, -R10 ;  /* 0x000000041d1d7c23 */ /* 0x000fe2000801080a */
[----:B------:R-:W-:Y:S01]  /*5bc0*/  FSEL R25, R39, -INF , P4 ;  /* 0xff80000027197808 */ /* 0x000fe20002000000 */
[----:B------:R-:W-:Y:S01]  /*5bd0*/  FFMA.FTZ R14, R16, UR4, -R13 ;  /* 0x00000004100e7c23 */ /* 0x000fe2000801080d */
[----:B------:R-:W-:-:S02]  /*5be0*/  FSEL R16, R41, -INF , P3 ;  /* 0xff80000029107808 */ /* 0x000fc40001800000 */
[----:B------:R-:W-:Y:S01]  /*5bf0*/  ISETP.GT.AND P3, PT, R19, 0x10, PT ;  /* 0x000000101300780c */ /* 0x000fe20003f64270 */
[--C-:B------:R-:W-:Y:S01]  /*5c00*/  FFMA.FTZ R25, R25, UR4, -R10.reuse ;  /* 0x0000000419197c23 */ /* 0x100fe2000801080a */
[----:B------:R-:W-:Y:S01]  /*5c10*/  FSEL R21, R26, -INF , P1 ;  /* 0xff8000001a157808 */ /* 0x000fe20000800000 */
[----:B------:R-:W-:Y:S01]  /*5c20*/  FFMA.FTZ R18, R16, UR4, -R13 ;  /* 0x0000000410127c23 */ /* 0x000fe2000801080d */
[----:B------:R-:W-:Y:S01]  /*5c30*/  IMAD R16, R227, 0x4, R225 ;  /* 0x00000004e3107824 */ /* 0x000fe200078e02e1 */
[----:B------:R-:W-:Y:S01]  /*5c40*/  FSEL R17, R30, -INF , P3 ;  /* 0xff8000001e117808 */ /* 0x000fe20001800000 */
[----:B------:R-:W-:Y:S01]  /*5c50*/  MUFU.EX2 R9, R9 ;  /* 0x0000000900097308 */ /* 0x000fe20000000800 */
[C---:B------:R-:W-:Y:S02]  /*5c60*/  ISETP.GT.AND P3, PT, R19.reuse, 0x30, PT ;  /* 0x000000301300780c */ /* 0x040fe40003f64270 */
[----:B------:R-:W1:Y:S01]  /*5c70*/  LDS R15, [R16+0x2c300] ;  /* 0x02c30000100f7984 */ /* 0x000e620000000800 */
[----:B------:R-:W-:Y:S01]  /*5c80*/  ISETP.GT.AND P1, PT, R19, 0x20, PT ;  /* 0x000000201300780c */ /* 0x000fe20003f24270 */
[----:B------:R-:W-:Y:S01]  /*5c90*/  FFMA.FTZ R19, R21, UR4, -R10 ;  /* 0x0000000415137c23 */ /* 0x000fe2000801080a */
[----:B------:R-:W-:Y:S01]  /*5ca0*/  FSEL R23, R38, -INF , P3 ;  /* 0xff80000026177808 */ /* 0x000fe20001800000 */
[----:B------:R-:W2:Y:S01]  /*5cb0*/  LDS R16, [R16+0x2c320] ;  /* 0x02c3200010107984 */ /* 0x000ea20000000800 */
[----:B------:R-:W-:Y:S01]  /*5cc0*/  FSEL R21, R34, -INF , P1 ;  /* 0xff80000022157808 */ /* 0x000fe20000800000 */
[----:B------:R-:W-:-:S02]  /*5cd0*/  WARPGROUP.DEPBAR.LE gsb0, 0x0 ;  /* 0x00008000000079c5 */ /* 0x000fc40000010000 */
[----:B------:R-:W-:Y:S01]  /*5ce0*/  FSEL R27, R42, -INF , P5 ;  /* 0xff8000002a1b7808 */ /* 0x000fe20002800000 */
[--C-:B------:R-:W-:Y:S01]  /*5cf0*/  FFMA.FTZ R30, R23, UR4, -R10.reuse ;  /* 0x00000004171e7c23 */ /* 0x100fe2000801080a */
[----:B------:R-:W-:Y:S01]  /*5d00*/  FSEL R43, R43, -INF , P6 ;  /* 0xff8000002b2b7808 */ /* 0x000fe20003000000 */
[--C-:B------:R-:W-:Y:S01]  /*5d10*/  FFMA.FTZ R17, R17, UR4, -R10.reuse ;  /* 0x0000000411117c23 */ /* 0x100fe2000801080a */
[----:B------:R-:W-:Y:S01]  /*5d20*/  LOP3.LUT R26, R20, 0x3fff, RZ, 0xc0, !PT ;  /* 0x00003fff141a7812 */ /* 0x000fe200078ec0ff */
[--C-:B------:R-:W-:Y:S01]  /*5d30*/  FFMA.FTZ R28, R21, UR4, -R10.reuse ;  /* 0x00000004151c7c23 */ /* 0x100fe2000801080a */
[--C-:B------:R-:W-:Y:S01]  /*5d40*/  FFMA.FTZ R23, R27, UR4, -R10.reuse ;  /* 0x000000041b177c23 */ /* 0x100fe2000801080a */
[----:B------:R-:W-:Y:S01]  /*5d50*/  FFMA.FTZ R20, R43, UR4, -R10 ;  /* 0x000000042b147c23 */ /* 0x000fe2000801080a */
[----:B------:R-:W3:Y:S01]  /*5d60*/  MUFU.EX2 R19, R19 ;  /* 0x0000001300137308 */ /* 0x000ee20000000800 */
[----:B------:R-:W-:-:S04]  /*5d70*/  LOP3.LUT R10, R26, 0x80000, RZ, 0xfc, !PT ;  /* 0x000800001a0a7812 */ /* 0x000fc800078efcff */
[C---:B------:R-:W-:Y:S01]  /*5d80*/  R2UR UR58, R10.reuse ;  /* 0x000000000a3a72ca */ /* 0x040fe200000e0000 */
[----:B------:R-:W-:Y:S02]  /*5d90*/  VIADD R31, R10, 0x180 ;  /* 0x000001800a1f7836 */ /* 0x000fe40000000000 */
[----:B------:R-:W-:Y:S03]  /*5da0*/  MUFU.EX2 R8, R8 ;  /* 0x0000000800087308 */ /* 0x000fe60000000800 */
[----:B------:R-:W-:-:S05]  /*5db0*/  R2UR UR6, R31 ;  /* 0x000000001f0672ca */ /* 0x000fca00000e0000 */
[----:B------:R4:W-:Y:S08]  /*5dc0*/  MUFU.EX2 R21, R17 ;  /* 0x0000001100157308 */ /* 0x0009f00000000800 */
[----:B------:R-:W5:Y:S01]  /*5dd0*/  MUFU.EX2 R24, R24 ;  /* 0x0000001800187308 */ /* 0x000f620000000800 */
[----:B----4-:R-:W-:Y:S02]  /*5de0*/  VIADD R17, R10, 0x80 ;  /* 0x000000800a117836 */ /* 0x010fe40000000000 */
[--C-:B-1----:R-:W-:Y:S01]  /*5df0*/  FADD.FTZ R44, R44, -R15.reuse ;  /* 0x8000000f2c2c7221 */ /* 0x102fe20000010000 */
[--C-:B------:R-:W-:Y:S01]  /*5e00*/  FADD.FTZ R27, R48, -R15.reuse ;  /* 0x8000000f301b7221 */ /* 0x100fe20000010000 */
[--C-:B--2---:R-:W-:Y:S01]  /*5e10*/  FADD.FTZ R46, R46, -R16.reuse ;  /* 0x800000102e2e7221 */ /* 0x104fe20000010000 */
[--C-:B------:R-:W-:Y:S01]  /*5e20*/  FADD.FTZ R47, R47, -R16.reuse ;  /* 0x800000102f2f7221 */ /* 0x100fe20000010000 */
[----:B------:R-:W-:Y:S01]  /*5e30*/  R2UR UR4, R17 ;  /* 0x00000000110472ca */ /* 0x000fe200000e0000 */
[----:B------:R-:W-:Y:S01]  /*5e40*/  VIADD R17, R10, 0x100 ;  /* 0x000001000a117836 */ /* 0x000fe20000000000 */
[----:B------:R-:W1:Y:S01]  /*5e50*/  MUFU.EX2 R5, R5 ;  /* 0x0000000500057308 */ /* 0x000e620000000800 */
[--C-:B------:R-:W-:Y:S01]  /*5e60*/  FADD.FTZ R50, R50, -R16.reuse ;  /* 0x8000001032327221 */ /* 0x100fe20000010000 */
[--C-:B------:R-:W-:Y:S01]  /*5e70*/  FADD.FTZ R51, R51, -R16.reuse ;  /* 0x8000001033337221 */ /* 0x100fe20000010000 */
[--C-:B------:R-:W-:Y:S01]  /*5e80*/  FADD.FTZ R33, R54, -R16.reuse ;  /* 0x8000001036217221 */ /* 0x100fe20000010000 */
[----:B------:R-:W-:Y:S01]  /*5e90*/  R2UR UR5, R17 ;  /* 0x00000000110572ca */ /* 0x000fe200000e0000 */
[--C-:B------:R-:W-:Y:S01]  /*5ea0*/  FADD.FTZ R32, R55, -R16.reuse ;  /* 0x8000001037207221 */ /* 0x100fe20000010000 */
[--C-:B------:R-:W-:Y:S01]  /*5eb0*/  FADD.FTZ R31, R218, -R16.reuse ;  /* 0x80000010da1f7221 */ /* 0x100fe20000010000 */
[--C-:B------:R-:W-:Y:S01]  /*5ec0*/  FADD.FTZ R219, R219, -R16.reuse ;  /* 0x80000010dbdb7221 */ /* 0x100fe20000010000 */
[----:B------:R-:W-:Y:S01]  /*5ed0*/  MUFU.EX2 R28, R28 ;  /* 0x0000001c001c7308 */ /* 0x000fe20000000800 */
[--C-:B------:R-:W-:Y:S01]  /*5ee0*/  FADD.FTZ R222, R222, -R16.reuse ;  /* 0x80000010dede7221 */ /* 0x100fe20000010000 */
[----:B------:R-:W-:Y:S01]  /*5ef0*/  FADD.FTZ R223, R223, -R16 ;  /* 0x80000010dfdf7221 */ /* 0x000fe20000010000 */
[--C-:B------:R-:W-:Y:S01]  /*5f00*/  FADD.FTZ R26, R49, -R15.reuse ;  /* 0x8000000f311a7221 */ /* 0x100fe20000010000 */
[--C-:B------:R-:W-:Y:S01]  /*5f10*/  FADD.FTZ R53, R53, -R15.reuse ;  /* 0x8000000f35357221 */ /* 0x100fe20000010000 */
[----:B0-----:R-:W-:Y:S01]  /*5f20*/  F2FP.BF16.F32.PACK_AB R16, R12, R7 ;  /* 0x000000070c10723e */ /* 0x001fe200000010ff */
[--C-:B------:R-:W-:Y:S01]  /*5f30*/  FADD.FTZ R45, R45, -R15.reuse ;  /* 0x8000000f2d2d7221 */ /* 0x100fe20000010000 */
[----:B---3--:R-:W-:Y:S01]  /*5f40*/  F2FP.BF16.F32.PACK_AB R17, R22, R19 ;  /* 0x000000131611723e */ /* 0x008fe200000010ff */
[----:B------:R-:W-:Y:S01]  /*5f50*/  BAR.SYNC.DEFER_BLOCKING 0x9, 0x100 ;  /* 0x0244000000007b1d */ /* 0x000fe20000010000 */
[--C-:B------:R-:W-:Y:S01]  /*5f60*/  FADD.FTZ R220, R220, -R15.reuse ;  /* 0x8000000fdcdc7221 */ /* 0x100fe20000010000 */
[----:B------:R-:W-:Y:S01]  /*5f70*/  FMUL.FTZ R44, R7, R44 ;  /* 0x0000002c072c7220 */ /* 0x000fe20000410000 */
[----:B------:R-:W-:Y:S01]  /*5f80*/  FMUL.FTZ R27, R6, R27 ;  /* 0x0000001b061b7220 */ /* 0x000fe20000410000 */
[C---:B------:R-:W-:Y:S01]  /*5f90*/  FMUL.FTZ R26, R9.reuse, R26 ;  /* 0x0000001a091a7220 */ /* 0x040fe20000410000 */
[----:B------:R-:W-:Y:S01]  /*5fa0*/  F2FP.BF16.F32.PACK_AB R6, R9, R6 ;  /* 0x000000060906723e */ /* 0x000fe200000010ff */
[----:B------:R-:W0:Y:S01]  /*5fb0*/  MUFU.EX2 R29, R29 ;  /* 0x0000001d001d7308 */ /* 0x000e220000000800 */
[----:B-----5:R-:W-:Y:S01]  /*5fc0*/  F2FP.BF16.F32.PACK_AB R7, R24, R21 ;  /* 0x000000151807723e */ /* 0x020fe200000010ff */
[----:B------:R-:W-:Y:S01]  /*5fd0*/  FMUL.FTZ R53, R8, R53 ;  /* 0x0000003508357220 */ /* 0x000fe20000410000 */
[----:B------:R-:W-:Y:S01]  /*5fe0*/  FMUL.FTZ R45, R12, R45 ;  /* 0x0000002d0c2d7220 */ /* 0x000fe20000410000 */
[----:B-1----:R-:W-:Y:S01]  /*5ff0*/  F2FP.BF16.F32.PACK_AB R8, R8, R5 ;  /* 0x000000050808723e */ /* 0x002fe200000010ff */
[--C-:B------:R-:W-:Y:S01]  /*6000*/  FADD.FTZ R52, R52, -R15.reuse ;  /* 0x8000000f34347221 */ /* 0x100fe20000010000 */
[--C-:B------:R-:W-:Y:S01]  /*6010*/  FADD.FTZ R217, R217, -R15.reuse ;  /* 0x8000000fd9d97221 */ /* 0x100fe20000010000 */
[--C-:B------:R-:W-:Y:S01]  /*6020*/  FADD.FTZ R216, R216, -R15.reuse ;  /* 0x8000000fd8d87221 */ /* 0x100fe20000010000 */
[----:B------:R-:W1:Y:S01]  /*6030*/  MUFU.EX2 R11, R11 ;  /* 0x0000000b000b7308 */ /* 0x000e620000000800 */
[----:B------:R-:W-:Y:S01]  /*6040*/  FMUL.FTZ R52, R5, R52 ;  /* 0x0000003405347220 */ /* 0x000fe20000410000 */
[----:B------:R-:W-:Y:S01]  /*6050*/  SHF.R.U32.HI R5, RZ, 0x4, R4 ;  /* 0x00000004ff057819 */ /* 0x000fe20000011604 */
[----:B------:R-:W-:Y:S01]  /*6060*/  FADD.FTZ R15, R221, -R15 ;  /* 0x8000000fdd0f7221 */ /* 0x000fe20000010000 */
[----:B------:R-:W-:Y:S01]  /*6070*/  FMUL.FTZ R19, R19, R46 ;  /* 0x0000002e13137220 */ /* 0x000fe20000410000 */
[----:B------:R-:W-:Y:S01]  /*6080*/  FMUL.FTZ R22, R22, R47 ;  /* 0x0000002f16167220 */ /* 0x000fe20000410000 */
[----:B------:R-:W-:Y:S01]  /*6090*/  FMUL.FTZ R50, R21, R50 ;  /* 0x0000003215327220 */ /* 0x000fe20000410000 */
[----:B------:R-:W-:Y:S01]  /*60a0*/  FMUL.FTZ R51, R24, R51 ;  /* 0x0000003318337220 */ /* 0x000fe20000410000 */
[----:B------:R-:W2:Y:S01]  /*60b0*/  MUFU.EX2 R14, R14 ;  /* 0x0000000e000e7308 */ /* 0x000ea20000000800 */
[C---:B0-----:R-:W-:Y:S01]  /*60c0*/  F2FP.BF16.F32.PACK_AB R9, R29.reuse, R28 ;  /* 0x0000001c1d09723e */ /* 0x041fe200000010ff */
[----:B------:R2:W-:Y:S01]  /*60d0*/  STSM.16.M88.2 [R0+0x2c500], R16 ;  /* 0x02c5001000007844 */ /* 0x0005e20000000100 */
[----:B------:R-:W-:Y:S01]  /*60e0*/  FMUL.FTZ R33, R28, R33 ;  /* 0x000000211c217220 */ /* 0x000fe20000410000 */
[----:B------:R-:W-:Y:S01]  /*60f0*/  FMUL.FTZ R32, R29, R32 ;  /* 0x000000201d207220 */ /* 0x000fe20000410000 */
[----:B------:R-:W-:Y:S01]  /*6100*/  LOP3.LUT R5, R5, 0x3fff, RZ, 0xc0, !PT ;  /* 0x00003fff05057812 */ /* 0x000fe200078ec0ff */
[----:B------:R0:W-:Y:S01]  /*6110*/  STSM.16.M88.2 [R0+0x2cd00], R6 ;  /* 0x02cd000600007844 */ /* 0x0001e20000000100 */
[----:B------:R-:W-:Y:S01]  /*6120*/  F2FP.BF16.F32.PACK_AB R19, R22, R19 ;  /* 0x000000131613723e */ /* 0x000fe200000010ff */
[----:B------:R-:W3:Y:S01]  /*6130*/  MUFU.EX2 R13, R40 ;  /* 0x00000028000d7308 */ /* 0x000ee20000000800 */
[----:B-1----:R-:W-:Y:S01]  /*6140*/  FMUL.FTZ R216, R11, R216 ;  /* 0x000000d80bd87220 */ /* 0x002fe20000410000 */
[----:B------:R1:W-:Y:S01]  /*6150*/  STSM.16.M88.2 [R0+0x2d500], R8 ;  /* 0x02d5000800007844 */ /* 0x0003e20000000100 */
[----:B------:R-:W-:Y:S01]  /*6160*/  F2FP.BF16.F32.PACK_AB R26, R26, R27 ;  /* 0x0000001b1a1a723e */ /* 0x000fe200000010ff */
[----:B------:R-:W-:Y:S01]  /*6170*/  UMOV UR18, UR4 ;  /* 0x0000000400127c82 */ /* 0x000fe20008000000 */
[----:B------:R-:W-:Y:S01]  /*6180*/  F2FP.BF16.F32.PACK_AB R27, R51, R50 ;  /* 0x00000032331b723e */ /* 0x000fe200000010ff */
[----:B------:R-:W-:Y:S01]  /*6190*/  UMOV UR10, UR18 ;  /* 0x00000012000a7c82 */ /* 0x000fe20008000000 */
[----:B------:R-:W-:Y:S01]  /*61a0*/  F2FP.BF16.F32.PACK_AB R52, R53, R52 ;  /* 0x000000343534723e */ /* 0x000fe200000010ff */
[----:B------:R-:W4:Y:S01]  /*61b0*/  MUFU.EX2 R18, R18 ;  /* 0x0000001200127308 */ /* 0x000f220000000800 */
[C---:B--2---:R-:W-:Y:S01]  /*61c0*/  F2FP.BF16.F32.PACK_AB R16, R14.reuse, R11 ;  /* 0x0000000b0e10723e */ /* 0x044fe200000010ff */
[----:B------:R-:W-:Y:S01]  /*61d0*/  FMUL.FTZ R217, R14, R217 ;  /* 0x000000d90ed97220 */ /* 0x000fe20000410000 */
[----:B------:R-:W-:Y:S01]  /*61e0*/  F2FP.BF16.F32.PACK_AB R53, R32, R33 ;  /* 0x000000212035723e */ /* 0x000fe200000010ff */
[C---:B0-----:R-:W-:Y:S01]  /*61f0*/  VIADD R6, R10.reuse, 0x200 ;  /* 0x000002000a067836 */ /* 0x041fe20000000000 */
[----:B------:R-:W-:Y:S01]  /*6200*/  R2UR UR56, R5 ;  /* 0x00000000053872ca */ /* 0x000fe200000e0000 */
[----:B------:R-:W-:Y:S01]  /*6210*/  UMOV UR14, UR5 ;  /* 0x00000005000e7c82 */ /* 0x000fe20008000000 */
[----:B------:R-:W-:Y:S01]  /*6220*/  VIADD R7, R10, 0x10 ;  /* 0x000000100a077836 */ /* 0x000fe20000000000 */
[----:B------:R-:W0:Y:S01]  /*6230*/  MUFU.EX2 R30, R30 ;  /* 0x0000001e001e7308 */ /* 0x000e220000000800 */
[----:B---3--:R-:W-:Y:S01]  /*6240*/  FMUL.FTZ R220, R13, R220 ;  /* 0x000000dc0ddc7220 */ /* 0x008fe20000410000 */
[----:B------:R-:W-:Y:S01]  /*6250*/  R2UR UR7, R6 ;  /* 0x00000000060772ca */ /* 0x000fe200000e0000 */
[----:B------:R-:W-:Y:S01]  /*6260*/  VIADD R6, R5, 0x80 ;  /* 0x0000008005067836 */ /* 0x000fe20000000000 */
[----:B------:R-:W-:Y:S01]  /*6270*/  R2UR UR46, R7 ;  /* 0x00000000072e72ca */ /* 0x000fe200000e0000 */
[----:B------:R-:W-:Y:S01]  /*6280*/  VIADD R7, R10, 0x110 ;  /* 0x000001100a077836 */ /* 0x000fe20000000000 */
[----:B------:R-:W-:Y:S01]  /*6290*/  MOV R11, UR59 ;  /* 0x0000003b000b7c02 */ /* 0x000fe20008000f00 */
[----:B-1----:R-:W-:Y:S01]  /*62a0*/  VIADD R8, R5, 0x180 ;  /* 0x0000018005087836 */ /* 0x002fe20000000000 */
[----:B------:R-:W1:Y:S01]  /*62b0*/  MUFU.EX2 R25, R25 ;  /* 0x0000001900197308 */ /* 0x000e620000000800 */
[C---:B----4-:R-:W-:Y:S01]  /*62c0*/  F2FP.BF16.F32.PACK_AB R12, R18.reuse, R13 ;  /* 0x0000000d120c723e */ /* 0x050fe200000010ff */
[----:B------:R-:W-:Y:S01]  /*62d0*/  FMUL.FTZ R15, R18, R15 ;  /* 0x0000000f120f7220 */ /* 0x000fe20000410000 */
[----:B------:R-:W-:Y:S01]  /*62e0*/  F2FP.BF16.F32.PACK_AB R18, R45, R44 ;  /* 0x0000002c2d12723e */ /* 0x000fe200000010ff */
[----:B------:R-:W-:Y:S01]  /*62f0*/  UMOV UR16, UR56 ;  /* 0x0000003800107c82 */ /* 0x000fe20008000000 */
[----:B------:R-:W-:Y:S01]  /*6300*/  UMOV UR12, UR56 ;  /* 0x00000038000c7c82 */ /* 0x000fe20008000000 */
[----:B------:R-:W-:Y:S01]  /*6310*/  R2UR UR44, R6 ;  /* 0x00000000062c72ca */ /* 0x000fe200000e0000 */
[----:B------:R-:W-:Y:S01]  /*6320*/  VIADD R6, R10, 0x90 ;  /* 0x000000900a067836 */ /* 0x000fe20000000000 */
[----:B------:R-:W2:Y:S01]  /*6330*/  MUFU.EX2 R23, R23 ;  /* 0x0000001700177308 */ /* 0x000ea20000000800 */
[----:B0-----:R-:W-:Y:S01]  /*6340*/  FMUL.FTZ R31, R30, R31 ;  /* 0x0000001f1e1f7220 */ /* 0x001fe20000410000 */
[----:B------:R-:W-:Y:S01]  /*6350*/  F2FP.BF16.F32.PACK_AB R220, R15, R220 ;  /* 0x000000dc0fdc723e */ /* 0x000fe200000010ff */
[----:B------:R-:W-:Y:S01]  /*6360*/  VIADD R4, R4, 0xffff0000 ;  /* 0xffff000004047836 */ /* 0x000fe20000000000 */
[----:B------:R-:W-:Y:S01]  /*6370*/  R2UR UR4, R6 ;  /* 0x00000000060472ca */ /* 0x000fe200000e0000 */
[C---:B------:R-:W-:Y:S01]  /*6380*/  VIADD R6, R10.reuse, 0x190 ;  /* 0x000001900a067836 */ /* 0x040fe20000000000 */
[----:B------:R-:W-:Y:S01]  /*6390*/  R2UR UR54, R7 ;  /* 0x00000000073672ca */ /* 0x000fe200000e0000 */
[----:B------:R-:W-:Y:S01]  /*63a0*/  VIADD R7, R10, 0x20 ;  /* 0x000000200a077836 */ /* 0x000fe20000000000 */
[----:B------:R-:W0:Y:S01]  /*63b0*/  MUFU.EX2 R20, R20 ;  /* 0x0000001400147308 */ /* 0x000e220000000800 */
[C---:B-1----:R-:W-:Y:S01]  /*63c0*/  F2FP.BF16.F32.PACK_AB R17, R25.reuse, R30 ;  /* 0x0000001e1911723e */ /* 0x042fe200000010ff */
[----:B------:R-:W-:Y:S01]  /*63d0*/  FMUL.FTZ R14, R25, R219 ;  /* 0x000000db190e7220 */ /* 0x000fe20000410000 */
[----:B------:R-:W-:Y:S01]  /*63e0*/  F2FP.BF16.F32.PACK_AB R30, R217, R216 ;  /* 0x000000d8d91e723e */ /* 0x000fe200000010ff */
[----:B------:R-:W-:Y:S01]  /*63f0*/  UMOV UR52, UR44 ;  /* 0x0000002c00347c82 */ /* 0x000fe20008000000 */
[----:B------:R-:W-:Y:S01]  /*6400*/  R2UR UR50, R6 ;  /* 0x00000000063272ca */ /* 0x000fe200000e0000 */
[----:B------:R-:W-:Y:S01]  /*6410*/  STSM.16.M88.2 [R0+0x2dd00], R16 ;  /* 0x02dd001000007844 */ /* 0x000fe20000000100 */
[----:B------:R-:W-:Y:S01]  /*6420*/  F2FP.BF16.F32.PACK_AB R31, R14, R31 ;  /* 0x0000001f0e1f723e */ /* 0x000fe200000010ff */
[----:B------:R-:W-:-:S02]  /*6430*/  VIADD R6, R10, 0x210 ;  /* 0x000002100a067836 */ /* 0x000fc40000000000 */
[----:B--2---:R-:W-:Y:S01]  /*6440*/  FMUL.FTZ R222, R23, R222 ;  /* 0x000000de17de7220 */ /* 0x004fe20000410000 */
[----:B------:R-:W-:Y:S01]  /*6450*/  MOV R9, UR58 ;  /* 0x0000003a00097c02 */ /* 0x000fe20008000f00 */
[----:B------:R-:W-:Y:S01]  /*6460*/  UMOV UR48, UR44 ;  /* 0x0000002c00307c82 */ /* 0x000fe20008000000 */
[----:B------:R-:W-:Y:S01]  /*6470*/  UMOV UR40, UR44 ;  /* 0x0000002c00287c82 */ /* 0x000fe20008000000 */
[----:B------:R-:W-:Y:S01]  /*6480*/  R2UR UR42, R6 ;  /* 0x00000000062a72ca */ /* 0x000fe200000e0000 */
[----:B------:R-:W-:Y:S01]  /*6490*/  VIADD R6, R5, 0x100 ;  /* 0x0000010005067836 */ /* 0x000fe20000000000 */
[----:B------:R-:W-:Y:S01]  /*64a0*/  R2UR UR26, R7 ;  /* 0x00000000071a72ca */ /* 0x000fe200000e0000 */
[----:B------:R-:W-:Y:S01]  /*64b0*/  VIADD R7, R10, 0x120 ;  /* 0x000001200a077836 */ /* 0x000fe20000000000 */
[C---:B0-----:R-:W-:Y:S01]  /*64c0*/  F2FP.BF16.F32.PACK_AB R13, R20.reuse, R23 ;  /* 0x00000017140d723e */ /* 0x041fe200000010ff */
[----:B------:R-:W-:Y:S01]  /*64d0*/  FMUL.FTZ R223, R20, R223 ;  /* 0x000000df14df7220 */ /* 0x000fe20000410000 */
[----:B------:R-:W-:Y:S01]  /*64e0*/  R2UR UR24, R6 ;  /* 0x00000000061872ca */ /* 0x000fe200000e0000 */
[----:B------:R-:W-:Y:S01]  /*64f0*/  VIADD R6, R10, 0xa0 ;  /* 0x000000a00a067836 */ /* 0x000fe20000000000 */
[----:B------:R-:W-:Y:S01]  /*6500*/  R2UR UR34, R7 ;  /* 0x00000000072272ca */ /* 0x000fe200000e0000 */
[----:B------:R0:W-:Y:S01]  /*6510*/  STSM.16.M88.2 [R0+0x2e500], R12 ;  /* 0x02e5000c00007844 */ /* 0x0001e20000000100 */
[----:B------:R-:W-:Y:S01]  /*6520*/  F2FP.BF16.F32.PACK_AB R221, R223, R222 ;  /* 0x000000dedfdd723e */ /* 0x000fe200000010ff */
[----:B------:R-:W-:Y:S01]  /*6530*/  VIADD R7, R225, 0x2ed00 ;  /* 0x0002ed00e1077836 */ /* 0x000fe20000000000 */
[----:B------:R-:W-:Y:S01]  /*6540*/  R2UR UR38, R6 ;  /* 0x00000000062672ca */ /* 0x000fe200000e0000 */
[----:B------:R1:W-:Y:S06]  /*6550*/  MEMBAR.ALL.CTA ;  /* 0x0000000000007992 */ /* 0x0003ec0000008000 */
[----:B-1----:R-:W1:Y:S01]  /*6560*/  FENCE.VIEW.ASYNC.S ;  /* 0x00000000000073c6 */ /* 0x002e620000000000 */
[C---:B------:R-:W-:Y:S01]  /*6570*/  VIADD R6, R10.reuse, 0x1a0 ;  /* 0x000001a00a067836 */ /* 0x040fe20000000000 */
[----:B------:R-:W-:Y:S01]  /*6580*/  MOV R21, UR55 ;  /* 0x0000003700157c02 */ /* 0x000fe20008000f00 */
[----:B------:R-:W-:Y:S01]  /*6590*/  VIADD R25, R10, 0xb0 ;  /* 0x000000b00a197836 */ /* 0x000fe20000000000 */
[----:B------:R-:W-:-:S02]  /*65a0*/  SHF.R.U32.HI R7, RZ, 0x4, R7 ;  /* 0x00000004ff077819 */ /* 0x000fc40000011607 */
        /* <DEDUP_REMOVED lines=8> */
[----:B------:R-:W-:Y:S01]  /*6630*/  MOV R22, UR54 ;  /* 0x0000003600167c02 */ /* 0x000fe20008000f00 */
[----:B0-----:R-:W-:Y:S01]  /*6640*/  VIADD R13, R10, 0x30 ;  /* 0x000000300a0d7836 */ /* 0x001fe20000000000 */
[----:B------:R-:W-:-:S02]  /*6650*/  SHF.R.U32.HI R4, RZ, 0x4, R4 ;  /* 0x00000004ff047819 */ /* 0x000fc40000011604 */
[----:B------:R-:W-:Y:S01]  /*6660*/  SHF.R.U32.HI R6, RZ, 0x4, R6 ;  /* 0x00000004ff067819 */ /* 0x000fe20000011606 */
[----:B-1----:R-:W-:Y:S06]  /*6670*/  BAR.SYNC.DEFER_BLOCKING 0x9, 0x100 ;  /* 0x0244000000007b1d */ /* 0x002fec0000010000 */
[----:B------:R0:W-:Y:S04]  /*6680*/  STSM.16.M88.2 [R0+0x2ed00], R18 ;  /* 0x02ed001200007844 */ /* 0x0001e80000000100 */
        /* <DEDUP_REMOVED lines=28> */
[----:B------:R-:W-:Y:S01]  /*6850*/  VIADD R25, R10, 0x130 ;  /* 0x000001300a197836 */ /* 0x000fe20000000000 */
[----:B------:R-:W-:Y:S01]  /*6860*/  UMOV UR12, UR14 ;  /* 0x0000000e000c7c82 */ /* 0x000fe20008000000 */
[----:B------:R-:W-:Y:S01]  /*6870*/  MOV R12, UR56 ;  /* 0x00000038000c7c02 */ /* 0x000fe20008000f00 */
[----:B------:R-:W-:Y:S01]  /*6880*/  UMOV UR56, UR12 ;  /* 0x0000000c00387c82 */ /* 0x000fe20008000000 */
[----:B------:R-:W-:Y:S01]  /*6890*/  MOV R15, UR58 ;  /* 0x0000003a000f7c02 */ /* 0x000fe20008000f00 */
[----:B------:R-:W-:Y:S01]  /*68a0*/  UMOV UR58, UR10 ;  /* 0x0000000a003a7c82 */ /* 0x000fe20008000000 */
[----:B------:R-:W-:Y:S01]  /*68b0*/  R2UR UR10, R25 ;  /* 0x00000000190a72ca */ /* 0x000fe200000e0000 */
[----:B------:R-:W-:Y:S01]  /*68c0*/  UMOV UR57, UR19 ;  /* 0x0000001300397c82 */ /* 0x000fe20008000000 */
[----:B------:R-:W-:Y:S01]  /*68d0*/  UMOV UR13, UR15 ;  /* 0x0000000f000d7c82 */ /* 0x000fe20008000000 */
[----:B------:R-:W-:Y:S01]  /*68e0*/  MOV R16, UR59 ;  /* 0x0000003b00107c02 */ /* 0x000fe20008000f00 */
[----:B------:R-:W-:Y:S01]  /*68f0*/  UMOV UR59, UR11 ;  /* 0x0000000b003b7c82 */ /* 0x000fe20008000000 */
[----:B------:R-:W-:Y:S01]  /*6900*/  MOV R14, UR57 ;  /* 0x00000039000e7c02 */ /* 0x000fe20008000f00 */
[----:B------:R-:W-:Y:S01]  /*6910*/  UMOV UR7, 0x40 ;  /* 0x0000004000077882 */ /* 0x000fe20000000000 */
[----:B------:R-:W-:Y:S01]  /*6920*/  MOV R17, UR56 ;  /* 0x0000003800117c02 */ /* 0x000fe20008000f00 */
[----:B------:R-:W-:Y:S01]  /*6930*/  UMOV UR57, UR13 ;  /* 0x0000000d00397c82 */ /* 0x000fe20008000000 */
[----:B------:R-:W-:Y:S01]  /*6940*/  UMOV UR11, 0x40 ;  /* 0x00000040000b7882 */ /* 0x000fe20000000000 */
[----:B------:R-:W-:Y:S01]  /*6950*/  UMOV UR15, 0x40 ;  /* 0x00000040000f7882 */ /* 0x000fe20000000000 */
[----:B0-----:R-:W-:Y:S01]  /*6960*/  MOV R19, UR59 ;  /* 0x0000003b00137c02 */ /* 0x001fe20008000f00 */
[----:B------:R-:W-:Y:S01]  /*6970*/  UMOV UR59, 0x8 ;  /* 0x00000008003b7882 */ /* 0x000fe20000000000 */
[----:B------:R-:W-:Y:S01]  /*6980*/  MOV R20, UR58 ;  /* 0x0000003a00147c02 */ /* 0x000fe20008000f00 */
[----:B------:R-:W-:Y:S01]  /*6990*/  IMAD.U32 R223, RZ, RZ, UR59 ;  /* 0x0000003bffdf7e24 */ /* 0x000fe2000f8e00ff */
[----:B------:R-:W-:Y:S01]  /*69a0*/  MOV R18, UR57 ;  /* 0x0000003900127c02 */ /* 0x000fe20008000f00 */
[----:B------:R-:W-:Y:S01]  /*69b0*/  UMOV UR57, 0x40000040 ;  /* 0x4000004000397882 */ /* 0x000fe20000000000 */
[----:B------:R-:W-:Y:S04]  /*69c0*/  HGMMA.64x16x16.F32.BF16 R136, gdesc[UR44].tnspA.tnspB, R136 ;  /* 0x602000002c8879f0 */ /* 0x000fe80008701888 */
[----:B------:R-:W-:Y:S01]  /*69d0*/  HGMMA.64x16x16.F32.BF16 R152, gdesc[UR16].tnspA.tnspB, R152 ;  /* 0x60200000109879f0 */ /* 0x000fe20008701898 */
[----:B------:R-:W-:Y:S01]  /*69e0*/  R2UR UR16, R8 ;  /* 0x00000000081072ca */ /* 0x000fe200000e0000 */
[----:B------:R-:W-:Y:S01]  /*69f0*/  UMOV UR17, 0x40000040 ;  /* 0x4000004000117882 */ /* 0x000fe20000000000 */
[----:B------:R-:W-:Y:S01]  /*6a00*/  R2UR UR18, R13 ;  /* 0x000000000d1272ca */ /* 0x000fe200000e0000 */
[----:B------:R-:W-:Y:S01]  /*6a10*/  UMOV UR19, 0x40 ;  /* 0x0000004000137882 */ /* 0x000fe20000000000 */
[----:B------:R-:W-:Y:S01]  /*6a20*/  HGMMA.64x16x16.F32.BF16 R168, gdesc[UR52].tnspA.tnspB, R168 ;  /* 0x6020000034a879f0 */ /* 0x000fe200087018a8 */
[----:B------:R-:W-:Y:S01]  /*6a30*/  LOP3.LUT R8, R7, 0x3fff, RZ, 0xc0, !PT ;  /* 0x00003fff07087812 */ /* 0x000fe200078ec0ff */
[----:B------:R-:W-:Y:S01]  /*6a40*/  VIADD R7, R10, 0x1b0 ;  /* 0x000001b00a077836 */ /* 0x000fe20000000000 */
[----:B------:R-:W-:Y:S01]  /*6a50*/  LOP3.LUT R13, R6, 0x3fff, RZ, 0xc0, !PT ;  /* 0x00003fff060d7812 */ /* 0x000fe200078ec0ff */
[----:B------:R-:W-:Y:S01]  /*6a60*/  HGMMA.64x16x16.F32.BF16 R184, gdesc[UR48].tnspA.tnspB, R184 ;  /* 0x6020000030b879f0 */ /* 0x000fe200087018b8 */
[----:B------:R-:W-:Y:S01]  /*6a70*/  VIADD R10, R10, 0x230 ;  /* 0x000002300a0a7836 */ /* 0x000fe20000000000 */
[----:B------:R-:W-:Y:S01]  /*6a80*/  UMOV UR52, UR8 ;  /* 0x0000000800347c82 */ /* 0x000fe20008000000 */
[----:B------:R-:W-:Y:S01]  /*6a90*/  R2UR UR12, R13 ;  /* 0x000000000d0c72ca */ /* 0x000fe200000e0000 */
[----:B------:R-:W-:Y:S01]  /*6aa0*/  UMOV UR53, UR9 ;  /* 0x0000000900357c82 */ /* 0x000fe20008000000 */
[----:B------:R-:W-:Y:S01]  /*6ab0*/  R2UR UR14, R7 ;  /* 0x00000000070e72ca */ /* 0x000fe200000e0000 */
[----:B------:R-:W-:Y:S01]  /*6ac0*/  HGMMA.64x16x16.F32.BF16 R200, gdesc[UR40].tnspA.tnspB, R200 ;  /* 0x6020000028c879f0 */ /* 0x000fe200087018c8 */
[----:B------:R-:W-:Y:S01]  /*6ad0*/  UMOV UR4, UR16 ;  /* 0x0000001000047c82 */ /* 0x000fe20008000000 */
        /* <DEDUP_REMOVED lines=9> */
[----:B------:R-:W-:Y:S01]  /*6b70*/  UMOV UR12, UR16 ;  /* 0x00000010000c7c82 */ /* 0x000fe20008000000 */
[----:B------:R-:W-:Y:S01]  /*6b80*/  UMOV UR55, 0x40 ;  /* 0x0000004000377882 */ /* 0x000fe20000000000 */
[C---:B------:R-:W-:Y:S01]  /*6b90*/  LOP3.LUT R6, R8.reuse, 0x400000, RZ, 0xfc, !PT ;  /* 0x0040000008067812 */ /* 0x040fe200078efcff */
[----:B------:R-:W-:Y:S01]  /*6ba0*/  VIADD R7, R13, 0x80 ;  /* 0x000000800d077836 */ /* 0x000fe20000000000 */
[----:B------:R-:W-:Y:S01]  /*6bb0*/  LOP3.LUT R8, R8, 0x80000, RZ, 0xfc, !PT ;  /* 0x0008000008087812 */ /* 0x000fe200078efcff */
[----:B------:R-:W-:Y:S01]  /*6bc0*/  HGMMA.64x16x16.F32.BF16 R136, gdesc[UR24].tnspA.tnspB, R136 ;  /* 0x60200000188879f0 */ /* 0x000fe20008701888 */
[----:B------:R-:W-:-:S03]  /*6bd0*/  UMOV UR25, 0x40000040 ;  /* 0x4000004000197882 */ /* 0x000fc60000000000 */
        /* <DEDUP_REMOVED lines=35> */
[----:B-1----:R-:W-:-:S06]  /*6e10*/  WARPGROUP.ARRIVE ;  /* 0x00000000000079c5 */ /* 0x002fcc0000000000 */
[----:B------:R-:W-:Y:S01]  /*6e20*/  HGMMA.64x64x16.F32.BF16 R24, gdesc[UR56].tnspA, RZ, !UPT ;  /* 0x20e00000381879f0 */ /* 0x000fe2000c7018ff */
[----:B------:R-:W-:Y:S01]  /*6e30*/  UMOV UR56, UR4 ;  /* 0x0000000400387c82 */ /* 0x000fe20008000000 */
[----:B------:R-:W-:Y:S01]  /*6e40*/  UMOV UR57, 0x40000040 ;  /* 0x4000004000397882 */ /* 0x000fe20000000000 */
[----:B------:R-:W-:Y:S01]  /*6e50*/  UMOV UR58, UR5 ;  /* 0x00000005003a7c82 */ /* 0x000fe20008000000 */
[----:B------:R-:W-:Y:S01]  /*6e60*/  UMOV UR59, 0x8 ;  /* 0x00000008003b7882 */ /* 0x000fe20000000000 */
[----:B--2---:R-:W-:Y:S01]  /*6e70*/  IMAD.U32 R220, RZ, RZ, UR58 ;  /* 0x0000003affdc7e24 */ /* 0x004fe2000f8e00ff */
        /* <DEDUP_REMOVED lines=23> */
[----:B------:R-:W-:Y:S01]  /*6ff0*/  VIADD R7, R13, 0x200 ;  /* 0x000002000d077836 */ /* 0x000fe20000000000 */
[----:B------:R-:W-:Y:S01]  /*7000*/  HGMMA.64x64x16.F32.BF16 R24, gdesc[UR56].tnspA, R24 ;  /* 0x20e00000381879f0 */ /* 0x000fe20008701818 */
[----:B------:R-:W-:-:S08]  /*7010*/  R2UR UR59, R16 ;  /* 0x00000000103b72ca */ /* 0x000fd000000e0000 */
        /* <DEDUP_REMOVED lines=30> */
[----:B------:R-:W-:-:S02]  /*7200*/  VIADD R6, R5, 0x480 ;  /* 0x0000048005067836 */ /* 0x000fc40000000000 */
[----:B------:R-:W-:-:S10]  /*7210*/  VIADD R9, R8, 0x210 ;  /* 0x0000021008097836 */ /* 0x000fd40000000000 */
        /* <DEDUP_REMOVED lines=25> */
[----:B------:R-:W-:Y:S01]  /*73b0*/  R2UR UR24, R6 ;  /* 0x00000000061872ca */ /* 0x000fe200000e0000 */
[----:B------:R-:W-:Y:S01]  /*73c0*/  VIADD R6, R8, 0x100 ;  /* 0x0000010008067836 */ /* 0x000fe20000000000 */
[----:B------:R-:W-:-:S02]  /*73d0*/  R2UR UR16, R5 ;  /* 0x00000000051072ca */ /* 0x000fc400000e0000 */
        /* <DEDUP_REMOVED lines=36> */
[----:B------:R-:W-:Y:S01]  /*7620*/  VIADD R9, R8, 0xa0 ;  /* 0x000000a008097836 */ /* 0x000fe20000000000 */
        /* <DEDUP_REMOVED lines=140> */
[----:B------:R-:W-:-:S04]  /*7ef0*/  LEA.HI.X.SX32 R236, R236, R234, 0x1, P1 ;  /* 0x000000eaecec7211 */ /* 0x000fc800008f0eff */
        /* <DEDUP_REMOVED lines=14> */
.L_x_1945:
        /* <DEDUP_REMOVED lines=112> */
.L_x_1946:
        /* <DEDUP_REMOVED lines=95> */
.L_x_1934:
        /* <DEDUP_REMOVED lines=17> */
[----:B--2---:R-:W-:Y:S01]  /*8de0*/  ULEA UR5, UR5, UR4, 0x18 ;  /* 0x0000000405057291 */ /* 0x004fe2000f8ec03f */
[----:B------:R-:W-:Y:S02]  /*8df0*/  F2FP.BF16.F32.PACK_AB R154, R157, R156 ;  /* 0x0000009c9d9a723e */ /* 0x000fe400000010ff */
[----:B------:R-:W-:-:S02]  /*8e00*/  F2FP.BF16.F32.PACK_AB R155, R159, R158 ;  /* 0x0000009e9f9b723e */ /* 0x000fc400000010ff */
[----:B------:R-:W-:Y:S01]  /*8e10*/  F2FP.BF16.F32.PACK_AB R161, R163, R162 ;  /* 0x000000a2a3a1723e */ /* 0x000fe200000010ff */
[----:B-1----:R-:W-:Y:S01]  /*8e20*/  VIADD R4, R4, 0xffffff80 ;  /* 0xffffff8004047836 */ /* 0x002fe20000000000 */
[----:B------:R-:W-:Y:S02]  /*8e30*/  F2FP.BF16.F32.PACK_AB R168, R169, R168 ;  /* 0x000000a8a9a8723e */ /* 0x000fe400000010ff */
[----:B------:R-:W-:Y:S01]  /*8e40*/  F2FP.BF16.F32.PACK_AB R162, R165, R164 ;  /* 0x000000a4a5a2723e */ /* 0x000fe200000010ff */
[----:B0-----:R-:W-:Y:S01]  /*8e50*/  IMAD.SHL.U32 R2, R4, 0x40, RZ ;  /* 0x0000004004027824 */ /* 0x001fe200078e00ff */
        /* <DEDUP_REMOVED lines=15> */
[----:B------:R-:W0:Y:S01]  /*8f50*/  LDC.64 R2, c[0x0][0x878] ;  /* 0x00021e00ff027b82 */ /* 0x000e220000000a00 */
        /* <DEDUP_REMOVED lines=12> */
[----:B------:R-:W1:Y:S01]  /*9020*/  LDC.64 R8, c[0x0][0x870] ;  /* 0x00021c00ff087b82 */ /* 0x000e620000000a00 */
[----:B------:R-:W-:Y:S02]  /*9030*/  F2FP.BF16.F32.PACK_AB R179, R183, R182 ;  /* 0x000000b6b7b3723e */ /* 0x000fe400000010ff */
[----:B------:R-:W-:Y:S02]  /*9040*/  LEA R10, R6, UR5, 0x1 ;  /* 0x00000005060a7c11 */ /* 0x000fe4000f8e08ff */
[----:B------:R-:W-:Y:S02]  /*9050*/  F2FP.BF16.F32.PACK_AB R185, R187, R186 ;  /* 0x000000babbb9723e */ /* 0x000fe400000010ff */
[----:B0-----:R-:W-:Y:S01]  /*9060*/  ISETP.NE.U32.AND P1, PT, R2, RZ, PT ;  /* 0x000000ff0200720c */ /* 0x001fe20003f25070 */
        /* <DEDUP_REMOVED lines=17> */
[----:B------:R-:W2:Y:S01]  /*9180*/  LDC.64 R2, c[0x0][0x870] ;  /* 0x00021c00ff027b82 */ /* 0x000ea20000000a00 */
        /* <DEDUP_REMOVED lines=58> */
[----:B-1----:R-:W-:-:S03]  /*9530*/  ISETP.NE.U32.AND P0, PT, R8, RZ, PT ;  /* 0x000000ff0800720c */ /* 0x002fc60003f05070 */
[----:B------:R0:W-:Y:S01]  /*9540*/  STSM.16.MT88.4 [R10+0x7000], R128 ;  /* 0x007000800a007844 */ /* 0x0001e20000004200 */
[----:B------:R-:W-:Y:S01]  /*9550*/  BAR.SYNC.DEFER_BLOCKING 0x1, 0x100 ;  /* 0x0044000000007b1d */ /* 0x000fe20000010000 */
[----:B------:R-:W-:Y:S01]  /*9560*/  ISETP.NE.AND.EX P0, PT, R9, RZ, PT, P0 ;  /* 0x000000ff0900720c */ /* 0x000fe20003f05300 */
[----:B--2---:R-:W-:-:S04]  /*9570*/  IMAD.WIDE R8, R231, 0x4, R2 ;  /* 0x00000004e7087825 */ /* 0x004fc800078e0202 */
        /* <DEDUP_REMOVED lines=27> */
.L_x_1949:
[----:B------:R-:W2:Y:S01]  /*9730*/  LDL.LU R4, [R1] ;  /* 0x0000000001047983 */ /* 0x000ea20000300800 */
[----:B------:R-:W-:Y:S01]  /*9740*/  LEA R30, R11, UR5, 0x1 ;  /* 0x000000050b1e7c11 */ /* 0x000fe2000f8e08ff */
[----:B------:R-:W-:Y:S01]  /*9750*/  @P0 IMAD.MOV.U32 R2, RZ, RZ, R6 ;  /* 0x000000ffff020224 */ /* 0x000fe200078e0006 */
[----:B------:R-:W-:Y:S01]  /*9760*/  ULDC.64 UR6, c[0x0][0x850] ;  /* 0x0002140000067ab9 */ /* 0x000fe20000000a00 */
[----:B------:R-:W3:Y:S01]  /*9770*/  LDL R224, [R1+0x4] ;  /* 0x0000040001e07983 */ /* 0x000ee20000100800 */
[----:B------:R-:W-:Y:S01]  /*9780*/  @P0 IMAD.MOV.U32 R3, RZ, RZ, R5 ;  /* 0x000000ffff030224 */ /* 0x000fe200078e0005 */
[--C-:B------:R-:W-:Y:S01]  /*9790*/  SHF.R.S32.HI R29, RZ, 0x1f, R28.reuse ;  /* 0x0000001fff1d7819 */ /* 0x100fe2000001141c */
[C---:B------:R-:W-:Y:S01]  /*97a0*/  VIADD R31, R0.reuse, 0x8 ;  /* 0x00000008001f7836 */ /* 0x040fe20000000000 */
[----:B------:R0:W1:Y:S01]  /*97b0*/  LDS.128 R36, [R30+0xa400] ;  /* 0x00a400001e247984 */ /* 0x0000620000000c00 */
[C---:B------:R-:W-:Y:S01]  /*97c0*/  IADD3 R2, P1, R0.reuse, R2, RZ ;  /* 0x0000000200027210 */ /* 0x040fe20007f3e0ff */
[----:B------:R-:W-:Y:S01]  /*97d0*/  ULDC UR5, c[0x0][0x83c] ;  /* 0x00020f0000057ab9 */ /* 0x000fe20000000800 */
[----:B------:R-:W-:Y:S01]  /*97e0*/  SHF.R.S32.HI R48, RZ, 0x1f, R231 ;  /* 0x0000001fff307819 */ /* 0x000fe200000114e7 */
[----:B------:R0:W4:Y:S01]  /*97f0*/  LDS.128 R8, [R30+0x1400] ;  /* 0x001400001e087984 */ /* 0x0001220000000c00 */
[----:B------:R-:W-:Y:S01]  /*9800*/  LEA.HI.X.SX32 R3, R0, R3, 0x1, P1 ;  /* 0x0000000300037211 */ /* 0x000fe200008f0eff */
[----:B------:R-:W-:Y:S01]  /*9810*/  IMAD.WIDE.U32 R32, R237, UR6, R28 ;  /* 0x00000006ed207c25 */ /* 0x000fe2000f8e001c */
[----:B------:R-:W-:Y:S01]  /*9820*/  SEL R48, R48, RZ, !P0 ;  /* 0x000000ff30307207 */ /* 0x000fe20004000000 */
[----:B------:R0:W0:Y:S01]  /*9830*/  LDS.128 R12, [R30+0x1800] ;  /* 0x001800001e0c7984 */ /* 0x0000220000000c00 */
[----:B------:R-:W-:Y:S01]  /*9840*/  SEL R231, R231, RZ, !P0 ;  /* 0x000000ffe7e77207 */ /* 0x000fe20004000000 */
[----:B------:R-:W-:Y:S01]  /*9850*/  VIADD R40, R0, 0x20 ;  /* 0x0000002000287836 */ /* 0x000fe20000000000 */
[----:B------:R-:W-:Y:S01]  /*9860*/  BSSY B1, `(.L_x_1950) ;  /* 0x000002c000017945 */ /* 0x000fe20003800000 */
[----:B------:R0:W0:Y:S04]  /*9870*/  LDS.128 R16, [R30+0x1c00] ;  /* 0x001c00001e107984 */ /* 0x0000280000000c00 */
[----:B------:R0:W0:Y:S04]  /*9880*/  LDS.128 R20, [R30+0x2000] ;  /* 0x002000001e147984 */ /* 0x0000280000000c00 */
[----:B------:R0:W0:Y:S01]  /*9890*/  LDS.128 R24, [R30+0x2400] ;  /* 0x002400001e187984 */ /* 0x0000220000000c00 */
[----:B--2---:R-:W-:-:S03]  /*98a0*/  R2UR UR8, R4 ;  /* 0x00000000040872ca */ /* 0x004fc600000e0000 */
[----:B------:R2:W0:Y:S01]  /*98b0*/  LDS.128 R4, [R30+0x1000] ;  /* 0x001000001e047984 */ /* 0x0004220000000c00 */
[----:B---3--:R-:W-:-:S04]  /*98c0*/  IMAD R34, R224, UR6, RZ ;  /* 0x00000006e0227c24 */ /* 0x008fc8000f8e02ff */
[----:B------:R-:W-:Y:S01]  /*98d0*/  IMAD R35, R237, UR7, R34 ;  /* 0x00000007ed237c24 */ /* 0x000fe2000f8e0222 */
[----:B------:R-:W-:Y:S01]  /*98e0*/  ULDC.64 UR6, c[0x0][0x858] ;  /* 0x0002160000067ab9 */ /* 0x000fe20000000a00 */
[----:B------:R-:W-:Y:S02]  /*98f0*/  VIADD R34, R0, 0x18 ;  /* 0x0000001800227836 */ /* 0x000fe40000000000 */
[----:B------:R-:W-:Y:S01]  /*9900*/  IMAD.IADD R33, R33, 0x1, R35 ;  /* 0x0000000121217824 */ /* 0x000fe200078e0223 */
[----:B------:R-:W-:Y:S02]  /*9910*/  UIMAD UR4, UR8, -0x50, UR4 ;  /* 0xffffffb0080478a4 */ /* 0x000fe4000f8e0204 */
[----:B------:R-:W-:Y:S02]  /*9920*/  IMAD.U32 R35, RZ, RZ, UR8 ;  /* 0x00000008ff237e24 */ /* 0x000fe4000f8e00ff */
[----:B------:R-:W-:Y:S01]  /*9930*/  IMAD.WIDE.U32 R32, R231, UR6, R32 ;  /* 0x00000006e7207c25 */ /* 0x000fe2000f8e0020 */
[----:B------:R-:W-:-:S03]  /*9940*/  UISETP.LT.AND UP0, UPT, UR4, 0x50, UPT ;  /* 0x000000500400788c */ /* 0x000fc6000bf01270 */
[----:B------:R-:W-:Y:S01]  /*9950*/  IMAD.WIDE R2, R35, 0x50, R2 ;  /* 0x0000005023027825 */ /* 0x000fe200078e0202 */
[----:B------:R-:W-:-:S06]  /*9960*/  USEL UR4, UR4, 0x50, UP0 ;  /* 0x0000005004047887 */ /* 0x000fcc0008000000 */
        /* <DEDUP_REMOVED lines=14> */
[----:B012-4-:R-:W-:-:S12]  /*9a50*/  @P1 BRA `(.L_x_1951) ;  /* 0x0000000000301947 */ /* 0x017fd80003800000 */
        /* <DEDUP_REMOVED lines=12> */
.L_x_1951:
[----:B------:R-:W-:Y:S05]  /*9b20*/  BSYNC B1 ;  /* 0x0000000000017941 */ /* 0x000fea0003800000 */
.L_x_1950:
        /* <DEDUP_REMOVED lines=16> */
.L_x_1953:
[----:B------:R-:W-:Y:S05]  /*9c30*/  BSYNC B1 ;  /* 0x0000000000017941 */ /* 0x000fea0003800000 */
.L_x_1952:
        /* <DEDUP_REMOVED lines=19> */
.L_x_1955:
[----:B------:R-:W-:Y:S05]  /*9d70*/  BSYNC B1 ;  /* 0x0000000000017941 */ /* 0x000fea0003800000 */
.L_x_1954:
        /* <DEDUP_REMOVED lines=18> */
.L_x_1957:
[----:B------:R-:W-:Y:S05]  /*9ea0*/  BSYNC B1 ;  /* 0x0000000000017941 */ /* 0x000fea0003800000 */
.L_x_1956:
        /* <DEDUP_REMOVED lines=19> */
.L_x_1959:
[----:B------:R-:W-:Y:S05]  /*9fe0*/  BSYNC B1 ;  /* 0x0000000000017941 */ /* 0x000fea0003800000 */
.L_x_1958:
        /* <DEDUP_REMOVED lines=19> */
.L_x_1961:
[----:B------:R-:W-:Y:S05]  /*a120*/  BSYNC B1 ;  /* 0x0000000000017941 */ /* 0x000fea0003800000 */
.L_x_1960:
        /* <DEDUP_REMOVED lines=20> */
.L_x_1963:
[----:B------:R-:W-:Y:S05]  /*a270*/  BSYNC B1 ;  /* 0x0000000000017941 */ /* 0x000fea0003800000 */
.L_x_1962:
        /* <DEDUP_REMOVED lines=20> */
.L_x_1965:
[----:B------:R-:W-:Y:S05]  /*a3c0*/  BSYNC B1 ;  /* 0x0000000000017941 */ /* 0x000fea0003800000 */
.L_x_1964:
        /* <DEDUP_REMOVED lines=20> */
.L_x_1967:
[----:B------:R-:W-:Y:S05]  /*a510*/  BSYNC B1 ;  /* 0x0000000000017941 */ /* 0x000fea0003800000 */
.L_x_1966:
        /* <DEDUP_REMOVED lines=19> */
.L_x_1969:
[----:B------:R-:W-:Y:S05]  /*a650*/  BSYNC B1 ;  /* 0x0000000000017941 */ /* 0x000fea0003800000 */
.L_x_1968:
        /* <DEDUP_REMOVED lines=23> */
[C---:B------:R-:W-:Y:S01]  /*a7d0*/  ISETP.GE.OR P4, PT, R28.reuse, UR6, P4 ;  /* 0x000000061c007c0c */ /* 0x040fe2000a786670 */
        /* <DEDUP_REMOVED lines=24> */
.L_x_1971:
[----:B------:R-:W-:Y:S05]  /*a960*/  BSYNC B1 ;  /* 0x0000000000017941 */ /* 0x000fea0003800000 */
.L_x_1970:
        /* <DEDUP_REMOVED lines=18> */
.L_x_1973:
[----:B------:R-:W-:Y:S05]  /*aa90*/  BSYNC B1 ;  /* 0x0000000000017941 */ /* 0x000fea0003800000 */
.L_x_1972:
        /* <DEDUP_REMOVED lines=18> */
.L_x_1975:
[----:B------:R-:W-:Y:S05]  /*abc0*/  BSYNC B1 ;  /* 0x0000000000017941 */ /* 0x000fea0003800000 */
.L_x_1974:
        /* <DEDUP_REMOVED lines=18> */
.L_x_1977:
[----:B------:R-:W-:Y:S05]  /*acf0*/  BSYNC B1 ;  /* 0x0000000000017941 */ /* 0x000fea0003800000 */
.L_x_1976:
        /* <DEDUP_REMOVED lines=16> */
.L_x_1979:
[----:B------:R-:W-:Y:S05]  /*ae00*/  BSYNC B1 ;  /* 0x0000000000017941 */ /* 0x000fea0003800000 */
.L_x_1978:
        /* <DEDUP_REMOVED lines=16> */
.L_x_1981:
[----:B------:R-:W-:Y:S05]  /*af10*/  BSYNC B1 ;  /* 0x0000000000017941 */ /* 0x000fea0003800000 */
.L_x_1980:
        /* <DEDUP_REMOVED lines=16> */
.L_x_1983:
[----:B------:R-:W-:Y:S05]  /*b020*/  BSYNC B1 ;  /* 0x0000000000017941 */ /* 0x000fea0003800000 */
.L_x_1982:
        /* <DEDUP_REMOVED lines=16> */
.L_x_1985:
[----:B------:R-:W-:Y:S05]  /*b130*/  BSYNC B1 ;  /* 0x0000000000017941 */ /* 0x000fea0003800000 */
.L_x_1984:
        /* <DEDUP_REMOVED lines=16> */
.L_x_1987:
[----:B------:R-:W-:Y:S05]  /*b240*/  BSYNC B1 ;  /* 0x0000000000017941 */ /* 0x000fea0003800000 */
.L_x_1986:
        /* <DEDUP_REMOVED lines=16> */
.L_x_1948:
[----:B------:R-:W1:Y:S01]  /*b350*/  LDC.64 R4, c[0x0][0x878] ;  /* 0x00021e00ff047b82 */ /* 0x000e620000000a00 */
[----:B------:R-:W-:-:S07]  /*b360*/  ULDC.64 UR4, c[0x0][0x208] ;  /* 0x0000820000047ab9 */ /* 0x000fce0000000a00 */
[----:B------:R-:W2:Y:S08]  /*b370*/  LDC.64 R6, c[0x0][0x870] ;  /* 0x00021c00ff067b82 */ /* 0x000eb00000000a00 */
[----:B0-----:R-:W0:Y:S01]  /*b380*/  LDC.64 R2, c[0x0][0x870] ;  /* 0x00021c00ff027b82 */ /* 0x001e220000000a00 */
[----:B-1----:R-:W-:-:S04]  /*b390*/  ISETP.NE.U32.AND P0, PT, R4, RZ, PT ;  /* 0x000000ff0400720c */ /* 0x002fc80003f05070 */
[----:B------:R-:W-:Y:S02]  /*b3a0*/  ISETP.NE.AND.EX P0, PT, R5, RZ, PT, P0 ;  /* 0x000000ff0500720c */ /* 0x000fe40003f05300 */
[----:B--2---:R-:W-:-:S04]  /*b3b0*/  ISETP.NE.U32.AND P1, PT, R6, RZ, PT ;  /* 0x000000ff0600720c */ /* 0x004fc80003f25070 */
[----:B------:R-:W-:Y:S01]  /*b3c0*/  ISETP.NE.AND.EX P1, PT, R7, RZ, PT, P1 ;  /* 0x000000ff0700720c */ /* 0x000fe20003f25310 */
[----:B0-----:R-:W-:-:S06]  /*b3d0*/  IMAD.WIDE R8, R231, 0x4, R2 ;  /* 0x00000004e7087825 */ /* 0x001fcc00078e0202 */
[----:B------:R-:W0:Y:S06]  /*b3e0*/  @P0 LDC.64 R4, c[0x0][0x878] ;  /* 0x00021e00ff040b82 */ /* 0x000e2c0000000a00 */
[----:B------:R-:W2:Y:S01]  /*b3f0*/  @P1 LDG.E R7, desc[UR4][R8.64] ;  /* 0x0000000408071981 */ /* 0x000ea2000c1e1900 */
[----:B0-----:R-:W-:-:S05]  /*b400*/  @P0 IMAD.WIDE R4, R231, 0x4, R4 ;  /* 0x00000004e7040825 */ /* 0x001fca00078e0204 */
[----:B------:R0:W3:Y:S01]  /*b410*/  @P0 LDG.E R0, desc[UR4][R4.64] ;  /* 0x0000000404000981 */ /* 0x0000e2000c1e1900 */
[----:B------:R-:W-:Y:S01]  /*b420*/  ULDC UR4, c[0x0][0x808] ;  /* 0x0002020000047ab9 */ /* 0x000fe20000000800 */
[----:B------:R-:W1:Y:S02]  /*b430*/  S2R R2, SR_TID.X ;  /* 0x0000000000027919 */ /* 0x000e640000002100 */
[----:B-1----:R-:W-:-:S05]  /*b440*/  VIADD R11, R2, 0xffffff80 ;  /* 0xffffff80020b7836 */ /* 0x002fca0000000000 */
[----:B------:R-:W-:-:S04]  /*b450*/  SHF.R.S32.HI R2, RZ, 0x1f, R11 ;  /* 0x0000001fff027819 */ /* 0x000fc8000001140b */
[----:B------:R-:W-:Y:S02]  /*b460*/  LEA.HI R10, R2, R11, RZ, 0x5 ;  /* 0x0000000b020a7211 */ /* 0x000fe400078f28ff */
[----:B------:R-:W-:Y:S02]  /*b470*/  CS2R R2, SRZ ;  /* 0x0000000000027805 */ /* 0x000fe4000001ff00 */
[----:B------:R-:W-:Y:S02]  /*b480*/  LOP3.LUT R6, R10, 0x1fffffe0, RZ, 0xc0, !PT ;  /* 0x1fffffe00a067812 */ /* 0x000fe400078ec0ff */
[----:B------:R-:W-:-:S03]  /*b490*/  SHF.R.S32.HI R15, RZ, 0x5, R10 ;  /* 0x00000005ff0f7819 */ /* 0x000fc6000001140a */
[----:B------:R-:W-:-:S04]  /*b4a0*/  IMAD.IADD R10, R11, 0x1, -R6 ;  /* 0x000000010b0a7824 */ /* 0x000fc800078e0a06 */
[----:B0-----:R-:W-:-:S05]  /*b4b0*/  IMAD.SHL.U32 R4, R10, 0x8, RZ ;  /* 0x000000080a047824 */ /* 0x001fca00078e00ff */
        /* <DEDUP_REMOVED lines=13> */
.L_x_1988:
[----:B------:R-:W2:Y:S01]  /*b590*/  LDL.LU R0, [R1] ;  /* 0x0000000001007983 */ /* 0x000ea20000300800 */
[----:B------:R-:W-:Y:S01]  /*b5a0*/  ULDC.64 UR6, c[0x0][0x820] ;  /* 0x0002080000067ab9 */ /* 0x000fe20000000a00 */
[----:B------:R-:W-:Y:S02]  /*b5b0*/  ULDC UR5, c[0x0][0x80c] ;  /* 0x0002030000057ab9 */ /* 0x000fe40000000800 */
[----:B------:R-:W3:Y:S01]  /*b5c0*/  LDL R23, [R1+0x4] ;  /* 0x0000040001177983 */ /* 0x000ee20000100800 */
[C---:B------:R-:W-:Y:S01]  /*b5d0*/  LEA.HI.X.SX32 R7, R15.reuse, R3, 0x1, P2 ;  /* 0x000000030f077211 */ /* 0x040fe200010f0eff */
[----:B------:R-:W-:Y:S01]  /*b5e0*/  VIADD R8, R15, 0x8 ;  /* 0x000000080f087836 */ /* 0x000fe20000000000 */
[----:B------:R-:W-:Y:S01]  /*b5f0*/  BSSY B1, `(.L_x_1989) ;  /* 0x000002b000017945 */ /* 0x000fe20003800000 */
[----:B------:R-:W-:-:S04]  /*b600*/  IMAD.WIDE.U32 R2, R237, UR6, R4 ;  /* 0x00000006ed027c25 */ /* 0x000fc8000f8e0004 */
[----:B------:R-:W-:Y:S01]  /*b610*/  VIADD R10, R15, 0x20 ;  /* 0x000000200f0a7836 */ /* 0x000fe20000000000 */
[----:B--2---:R-:W-:Y:S01]  /*b620*/  R2UR UR8, R0 ;  /* 0x00000000000872ca */ /* 0x004fe200000e0000 */
[----:B---3--:R-:W-:-:S04]  /*b630*/  IMAD R0, R23, UR6, RZ ;  /* 0x0000000617007c24 */ /* 0x008fc8000f8e02ff */
[----:B------:R-:W-:Y:S01]  /*b640*/  IMAD R9, R237, UR7, R0 ;  /* 0x00000007ed097c24 */ /* 0x000fe2000f8e0200 */
[----:B------:R-:W-:Y:S01]  /*b650*/  ULDC.64 UR6, c[0x0][0x828] ;  /* 0x00020a0000067ab9 */ /* 0x000fe20000000a00 */
[----:B------:R-:W-:Y:S02]  /*b660*/  VIADD R0, R15, 0x10 ;  /* 0x000000100f007836 */ /* 0x000fe40000000000 */
[----:B------:R-:W-:-:S04]  /*b670*/  IMAD.IADD R3, R9, 0x1, R3 ;  /* 0x0000000109037824 */ /* 0x000fc800078e0203 */
[----:B------:R-:W-:Y:S02]  /*b680*/  UIMAD UR4, UR8, -0x50, UR4 ;  /* 0xffffffb0080478a4 */ /* 0x000fe4000f8e0204 */
[----:B------:R-:W-:-:S04]  /*b690*/  IMAD.U32 R13, RZ, RZ, UR8 ;  /* 0x00000008ff0d7e24 */ /* 0x000fc8000f8e00ff */
[C---:B------:R-:W-:Y:S02]  /*b6a0*/  ISETP.GE.AND P0, PT, R15.reuse, UR4, PT ;  /* 0x000000040f007c0c */ /* 0x040fe4000bf06270 */
[----:B------:R-:W-:Y:S02]  /*b6b0*/  ISETP.GE.AND P5, PT, R0, UR4, PT ;  /* 0x0000000400007c0c */ /* 0x000fe4000bfa6270 */
[----:B------:R-:W-:Y:S02]  /*b6c0*/  SHF.R.S32.HI R0, RZ, 0x1f, R231 ;  /* 0x0000001fff007819 */ /* 0x000fe400000114e7 */
[----:B------:R-:W-:Y:S02]  /*b6d0*/  ISETP.GE.OR P2, PT, R4, UR5, P0 ;  /* 0x0000000504007c0c */ /* 0x000fe40008746670 */
[----:B------:R-:W-:Y:S02]  /*b6e0*/  SEL R12, R0, RZ, !P1 ;  /* 0x000000ff000c7207 */ /* 0x000fe40004800000 */
[----:B------:R-:W-:Y:S01]  /*b6f0*/  ISETP.GE.AND P6, PT, R8, UR4, PT ;  /* 0x0000000408007c0c */ /* 0x000fe2000bfc6270 */
[----:B------:R-:W-:Y:S01]  /*b700*/  VIADD R8, R15, 0x18 ;  /* 0x000000180f087836 */ /* 0x000fe20000000000 */
[----:B------:R-:W-:Y:S01]  /*b710*/  SEL R231, R231, RZ, !P1 ;  /* 0x000000ffe7e77207 */ /* 0x000fe20004800000 */
[----:B------:R-:W-:Y:S01]  /*b720*/  IMAD R0, R12, UR6, RZ ;  /* 0x000000060c007c24 */ /* 0x000fe2000f8e02ff */
[----:B------:R-:W-:-:S02]  /*b730*/  ISETP.GE.AND P3, PT, R10, UR4, PT ;  /* 0x000000040a007c0c */ /* 0x000fc4000bf66270 */
[----:B------:R-:W-:Y:S01]  /*b740*/  ISETP.GE.AND P4, PT, R8, UR4, PT ;  /* 0x0000000408007c0c */ /* 0x000fe2000bf86270 */
[C---:B------:R-:W-:Y:S01]  /*b750*/  IMAD R9, R231.reuse, UR7, R0 ;  /* 0x00000007e7097c24 */ /* 0x040fe2000f8e0200 */
[----:B------:R-:W-:Y:S01]  /*b760*/  P2R R14, PR, RZ, 0x40 ;  /* 0x00000040ff0e7803 */ /* 0x000fe20000000000 */
[----:B------:R-:W-:Y:S01]  /*b770*/  IMAD.WIDE.U32 R10, R231, UR6, R2 ;  /* 0x00000006e70a7c25 */ /* 0x000fe2000f8e0002 */
[----:B------:R-:W-:Y:S02]  /*b780*/  P2R R16, PR, RZ, 0x20 ;  /* 0x00000020ff107803 */ /* 0x000fe40000000000 */
        /* <DEDUP_REMOVED lines=17> */
.L_x_1990:
[----:B------:R-:W-:Y:S05]  /*b8a0*/  BSYNC B1 ;  /* 0x0000000000017941 */ /* 0x000fea0003800000 */
.L_x_1989:
        /* <DEDUP_REMOVED lines=17> */
.L_x_1992:
[----:B------:R-:W-:Y:S05]  /*b9c0*/  BSYNC B1 ;  /* 0x0000000000017941 */ /* 0x000fea0003800000 */
.L_x_1991:
        /* <DEDUP_REMOVED lines=17> */
.L_x_1994:
[----:B------:R-:W-:Y:S05]  /*bae0*/  BSYNC B1 ;  /* 0x0000000000017941 */ /* 0x000fea0003800000 */
.L_x_1993:
        /* <DEDUP_REMOVED lines=18> */
.L_x_1996:
[----:B------:R-:W-:Y:S05]  /*bc10*/  BSYNC B1 ;  /* 0x0000000000017941 */ /* 0x000fea0003800000 */
.L_x_1995:
        /* <DEDUP_REMOVED lines=17> */
.L_x_1998:
[----:B------:R-:W-:Y:S05]  /*bd30*/  BSYNC B1 ;  /* 0x0000000000017941 */ /* 0x000fea0003800000 */
.L_x_1997:
        /* <DEDUP_REMOVED lines=18> */
.L_x_2000:
[----:B------:R-:W-:Y:S05]  /*be60*/  BSYNC B1 ;  /* 0x0000000000017941 */ /* 0x000fea0003800000 */
.L_x_1999:
        /* <DEDUP_REMOVED lines=21> */
.L_x_2002:
[----:B------:R-:W-:Y:S05]  /*bfc0*/  BSYNC B1 ;  /* 0x0000000000017941 */ /* 0x000fea0003800000 */
.L_x_2001:
        /* <DEDUP_REMOVED lines=18> */
.L_x_2004:
[----:B------:R-:W-:Y:S05]  /*c0f0*/  BSYNC B1 ;  /* 0x0000000000017941 */ /* 0x000fea0003800000 */
.L_x_2003:
        /* <DEDUP_REMOVED lines=18> */
.L_x_2006:
[----:B------:R-:W-:Y:S05]  /*c220*/  BSYNC B1 ;  /* 0x0000000000017941 */ /* 0x000fea0003800000 */
.L_x_2005:
        /* <DEDUP_REMOVED lines=18> */
.L_x_2008:
[----:B------:R-:W-:Y:S05]  /*c350*/  BSYNC B1 ;  /* 0x0000000000017941 */ /* 0x000fea0003800000 */
.L_x_2007:
[----:B------:R-:W-:Y:S01]  /*c360*/  ULDC.64 UR4, c[0x0][0x850] ;  /* 0x0002140000047ab9 */ /* 0x000fe20000000a00 */
[----:B------:R-:W-:Y:S01]  /*c370*/  ULDC UR6, c[0x0][0x83c] ;  /* 0x00020f0000067ab9 */ /* 0x000fe20000000800 */
[----:B------:R-:W-:Y:S01]  /*c380*/  IMAD R0, R23, UR4, RZ ;  /* 0x0000000417007c24 */ /* 0x000fe2000f8e02ff */
[----:B0-----:R-:W-:Y:S01]  /*c390*/  P2R R8, PR, RZ, 0x8 ;  /* 0x00000008ff087803 */ /* 0x001fe20000000000 */
[C---:B------:R-:W-:Y:S01]  /*c3a0*/  IMAD.WIDE.U32 R6, R237.reuse, UR4, R4 ;  /* 0x00000004ed067c25 */ /* 0x040fe2000f8e0004 */
        /* <DEDUP_REMOVED lines=42> */
.L_x_2010:
[----:B------:R-:W-:Y:S05]  /*c650*/  BSYNC B1 ;  /* 0x0000000000017941 */ /* 0x000fea0003800000 */
.L_x_2009:
        /* <DEDUP_REMOVED lines=17> */
.L_x_2012:
[----:B------:R-:W-:Y:S05]  /*c770*/  BSYNC B1 ;  /* 0x0000000000017941 */ /* 0x000fea0003800000 */
.L_x_2011:
        /* <DEDUP_REMOVED lines=17> */
.L_x_2014:
[----:B------:R-:W-:Y:S05]  /*c890*/  BSYNC B1 ;  /* 0x0000000000017941 */ /* 0x000fea0003800000 */
.L_x_2013:
        /* <DEDUP_REMOVED lines=17> */
.L_x_2016:
[----:B------:R-:W-:Y:S05]  /*c9b0*/  BSYNC B1 ;  /* 0x0000000000017941 */ /* 0x000fea0003800000 */
.L_x_2015:
        /* <DEDUP_REMOVED lines=16> */
.L_x_2018:
[----:B------:R-:W-:Y:S05]  /*cac0*/  BSYNC B1 ;  /* 0x0000000000017941 */ /* 0x000fea0003800000 */
.L_x_2017:
        /* <DEDUP_REMOVED lines=16> */
.L_x_2020:
[----:B------:R-:W-:Y:S05]  /*cbd0*/  BSYNC B1 ;  /* 0x0000000000017941 */ /* 0x000fea0003800000 */
.L_x_2019:
        /* <DEDUP_REMOVED lines=16> */
.L_x_2022:
[----:B------:R-:W-:Y:S05]  /*cce0*/  BSYNC B1 ;  /* 0x0000000000017941 */ /* 0x000fea0003800000 */
.L_x_2021:
        /* <DEDUP_REMOVED lines=16> */
.L_x_2024:
[----:B------:R-:W-:Y:S05]  /*cdf0*/  BSYNC B1 ;  /* 0x0000000000017941 */ /* 0x000fea0003800000 */
.L_x_2023:
        /* <DEDUP_REMOVED lines=16> */
.L_x_2026:
[----:B------:R-:W-:Y:S05]  /*cf00*/  BSYNC B1 ;  /* 0x0000000000017941 */ /* 0x000fea0003800000 */
.L_x_2025:
        /* <DEDUP_REMOVED lines=16> */
.L_x_1923:
        /* <DEDUP_REMOVED lines=28> */
.L_x_2027:
[----:B------:R-:W-:Y:S01]  /*d1d0*/  ULDC UR5, c[0x0][0x8c4] ;  /* 0x0002310000057ab9 */ /* 0x000fe20000000800 */
[----:B------:R-:W-:Y:S01]  /*d1e0*/  UMOV UR4, UR9 ;  /* 0x0000000900047c82 */ /* 0x000fe20008000000 */
[----:B------:R-:W-:-:S11]  /*d1f0*/  UISETP.NE.AND UP0, UPT, UR5, 0x1, UPT ;  /* 0x000000010500788c */ /* 0x000fd6000bf05270 */
[----:B------:R-:W-:Y:S02]  /*d200*/  @UP0 ULDC.64 UR10, c[0x0][0x8c8] ;  /* 0x00023200000a0ab9 */ /* 0x000fe40000000a00 */
[----:B------:R-:W-:-:S04]  /*d210*/  UIMAD.WIDE.U32 UR6, UR9, UR10, URZ ;  /* 0x0000000a090672a5 */ /* 0x000fc8000f8e003f */
[----:B------:R-:W-:-:S04]  /*d220*/  @UP0 USHF.R.U32.HI UR4, URZ, UR11, UR7 ;  /* 0x0000000b3f040299 */ /* 0x000fc80008011607 */
[----:B------:R-:W-:-:S12]  /*d230*/  UIMAD UR5, UR4, UR5, URZ ;  /* 0x00000005040572a4 */ /* 0x000fd8000f8e023f */
.L_x_2028:
        /* <DEDUP_REMOVED lines=24> */
.L_x_2029:
        /* <DEDUP_REMOVED lines=15> */
.L_x_2031:
[----:B------:R-:W-:-:S05]  /*d4b0*/  ULDC UR5, c[0x0][0x8ec] ;  /* 0x00023b0000057ab9 */ /* 0x000fca0000000800 */
.L_x_2030:
        /* <DEDUP_REMOVED lines=65> */
.L_x_2033:
        /* <DEDUP_REMOVED lines=14> */
.L_x_2034:
        /* <DEDUP_REMOVED lines=9> */
.L_x_2035:
        /* <DEDUP_REMOVED lines=40> */
.L_x_2051:
        /* <DEDUP_REMOVED lines=10> */
.L_x_2037:
        /* <DEDUP_REMOVED lines=154> */
.L_x_2043:
[----:B------:R-:W-:-:S04]  /*e700*/  SHF.L.U32 R5, R9, 0x1f, RZ ;  /* 0x0000001f09057819 */ /* 0x000fc800000006ff */
[----:B------:R-:W0:Y:S02]  /*e710*/  SYNCS.PHASECHK.TRANS64.TRYWAIT P1, [R6+URZ+0x31638], R5 ;  /* 0x03163805060075a7 */ /* 0x000e24000802017f */
[----:B0-----:R-:W-:Y:S05]  /*e720*/  @!P1 BRA `(.L_x_2039) ;  /* 0x0000000c00d89947 */ /* 0x001fea0003800000 */
.L_x_2052:
[----:B------:R-:W-:Y:S05]  /*e730*/  @P0 BRA `(.L_x_2040) ;  /* 0x0000000000140947 */ /* 0x000fea0003800000 */
[----:B------:R-:W-:Y:S01]  /*e740*/  ISETP.NE.AND P1, PT, R15, RZ, PT ;  /* 0x000000ff0f00720c */ /* 0x000fe20003f25270 */
[----:B0-----:R-:W-:-:S04]  /*e750*/  IMAD.MOV.U32 R5, RZ, RZ, 0x8100 ;  /* 0x00008100ff057424 */ /* 0x001fc800078e00ff */
[----:B------:R1:W-:Y:S08]  /*e760*/  SYNCS.ARRIVE.TRANS64 RZ, [R6+URZ+0x31630], R5 ;  /* 0x0316300506ff79a7 */ /* 0x0003f0000800003f */
[----:B------:R-:W-:Y:S05]  /*e770*/  @!P1 BRA `(.L_x_2040) ;  /* 0x0000000000049947 */ /* 0x000fea0003800000 */
[----:B------:R-:W-:Y:S01]  /*e780*/  BPT.TRAP 0x1 ;  /* 0x000000040000795c */ /* 0x000fe20000300000 */
.L_x_2040:
        /* <DEDUP_REMOVED lines=47> */
.L_x_2054:
[----:B------:R-:W-:Y:S01]  /*ea80*/  LOP3.LUT R9, R9, 0x1, RZ, 0x3c, !PT ;  /* 0x0000000109097812 */ /* 0x000fe200078e3cff */
[----:B------:R-:W-:Y:S06]  /*ea90*/  @P2 BRA `(.L_x_2042) ;  /* 0x0000000000142947 */ /* 0x000fec0003800000 */
[----:B------:R-:W-:Y:S01]  /*eaa0*/  ISETP.NE.AND P1, PT, R15, RZ, PT ;  /* 0x000000ff0f00720c */ /* 0x000fe20003f25270 */
[----:B0-----:R-:W-:-:S04]  /*eab0*/  IMAD.MOV.U32 R2, RZ, RZ, 0x8100 ;  /* 0x00008100ff027424 */ /* 0x001fc800078e00ff */
[----:B------:R1:W-:Y:S08]  /*eac0*/  SYNCS.ARRIVE.TRANS64 RZ, [R20+URZ+0x31610], R2 ;  /* 0x0316100214ff79a7 */ /* 0x0003f0000800003f */
[----:B------:R-:W-:Y:S05]  /*ead0*/  @!P1 BRA `(.L_x_2042) ;  /* 0x0000000000049947 */ /* 0x000fea0003800000 */
[----:B------:R-:W-:Y:S01]  /*eae0*/  BPT.TRAP 0x1 ;  /* 0x000000040000795c */ /* 0x000fe20000300000 */
.L_x_2042:
        /* <DEDUP_REMOVED lines=53> */
.L_x_2038:
        /* <DEDUP_REMOVED lines=17> */
.L_x_2055:
[----:B------:R-:W-:Y:S01]  /*ef50*/  IMAD.IADD R10, R11, 0x1, R3 ;  /* 0x000000010b0a7824 */ /* 0x000fe200078e0203 */
[----:B------:R-:W-:Y:S06]  /*ef60*/  @P0 BRA `(.L_x_2045) ;  /* 0x0000000000140947 */ /* 0x000fec0003800000 */
[----:B------:R-:W-:Y:S01]  /*ef70*/  LOP3.LUT P0, RZ, R21, 0x1f, RZ, 0xc0, !PT ;  /* 0x0000001f15ff7812 */ /* 0x000fe2000780c0ff */
[----:B------:R-:W-:-:S04]  /*ef80*/  IMAD.MOV.U32 R11, RZ, RZ, 0x8100 ;  /* 0x00008100ff0b7424 */ /* 0x000fc800078e00ff */
[----:B------:R1:W-:Y:S08]  /*ef90*/  SYNCS.ARRIVE.TRANS64 RZ, [R6+URZ+0x31630], R11 ;  /* 0x0316300b06ff79a7 */ /* 0x0003f0000800003f */
[----:B------:R-:W-:Y:S05]  /*efa0*/  @!P0 BRA `(.L_x_2045) ;  /* 0x0000000000048947 */ /* 0x000fea0003800000 */
[----:B------:R-:W-:Y:S01]  /*efb0*/  BPT.TRAP 0x1 ;  /* 0x000000040000795c */ /* 0x000fe20000300000 */
.L_x_2045:
        /* <DEDUP_REMOVED lines=53> */
.L_x_2032:
        /* <DEDUP_REMOVED lines=10> */
.L_x_2046:
        /* <DEDUP_REMOVED lines=8> */
.L_x_2056:
        /* <DEDUP_REMOVED lines=9> */
.L_x_2057:
[----:B------:R-:W-:Y:S05]  /*f4c0*/  @!P1 BRA `(.L_x_2049) ;  /* 0x0000000000049947 */ /* 0x000fea0003800000 */
[----:B------:R-:W-:Y:S01]  /*f4d0*/  BPT.TRAP 0x1 ;  /* 0x000000040000795c */ /* 0x000fe20000300000 */
.L_x_2049:
[----:B------:R-:W-:-:S07]  /*f4e0*/  SHF.L.U32 R9, R9, 0x1f, RZ ;  /* 0x0000001f09097819 */ /* 0x000fce00000006ff */
.L_x_2050:
[----:B---3--:R3:W4:Y:S02]  /*f4f0*/  SYNCS.PHASECHK.TRANS64.TRYWAIT P0, [R2+URZ+0x31638], R9 ;  /* 0x03163809020075a7 */ /* 0x008724000800017f */
[----:B----4-:R-:W-:Y:S05]  /*f500*/  @!P0 NANOSLEEP.SYNCS 0x989680 ;  /* 0x009896800000895d */ /* 0x010fea0003900000 */
[----:B------:R-:W4:Y:S02]  /*f510*/  @!P0 SYNCS.PHASECHK.TRANS64 P0, [R2+URZ+0x31638], R9 ;  /* 0x03163809020085a7 */ /* 0x000f24000800007f */
[----:B----4-:R-:W-:Y:S05]  /*f520*/  @!P0 BRA `(.L_x_2050) ;  /* 0xfffffffc00f08947 */ /* 0x010fea000383ffff */
.L_x_1930:
[----:B------:R-:W-:Y:S05]  /*f530*/  BSYNC B0 ;  /* 0x0000000000007941 */ /* 0x000fea0003800000 */
.L_x_1922:
[----:B------:R-:W-:Y:S05]  /*f540*/  EXIT ;  /* 0x000000000000794d */ /* 0x000fea0003800000 */
.L_x_1936:
[----:B0-----:R0:W1:Y:S02]  /*f550*/  SYNCS.PHASECHK.TRANS64.TRYWAIT P0, [R225+URZ+0x31600], R10 ;  /* 0x0316000ae10075a7 */ /* 0x001064000800017f */
[----:B-1----:R-:W-:Y:S05]  /*f560*/  @!P0 NANOSLEEP.SYNCS 0x989680 ;  /* 0x009896800000895d */ /* 0x002fea0003900000 */
[----:B------:R-:W1:Y:S02]  /*f570*/  @!P0 SYNCS.PHASECHK.TRANS64 P0, [R225+URZ+0x31600], R10 ;  /* 0x0316000ae10085a7 */ /* 0x000e64000800007f */
[----:B-1----:R-:W-:Y:S05]  /*f580*/  @!P0 BRA `(.L_x_1936) ;  /* 0xfffffffc00f08947 */ /* 0x002fea000383ffff */
[----:B------:R-:W-:Y:S05]  /*f590*/  BRA `(.L_x_1935) ;  /* 0xffffff20002c7947 */ /* 0x000fea000383ffff */
.L_x_1940:
[----:B-1----:R1:W2:Y:S02]  /*f5a0*/  SYNCS.PHASECHK.TRANS64.TRYWAIT P1, [R224+URZ+0x31610], R7 ;  /* 0x03161007e00075a7 */ /* 0x0022a4000802017f */
[----:B--2---:R-:W-:Y:S05]  /*f5b0*/  @!P1 NANOSLEEP.SYNCS 0x989680 ;  /* 0x009896800000995d */ /* 0x004fea0003900000 */
[----:B------:R-:W2:Y:S02]  /*f5c0*/  @!P1 SYNCS.PHASECHK.TRANS64 P1, [R224+URZ+0x31610], R7 ;  /* 0x03161007e00095a7 */ /* 0x000ea4000802007f */
[----:B--2---:R-:W-:Y:S05]  /*f5d0*/  @!P1 BRA `(.L_x_1940) ;  /* 0xfffffffc00f09947 */ /* 0x004fea000383ffff */
[----:B------:R-:W-:Y:S05]  /*f5e0*/  BRA `(.L_x_1939) ;  /* 0xffffff2800647947 */ /* 0x000fea000383ffff */
.L_x_1944:
[----:B---3--:R3:W4:Y:S02]  /*f5f0*/  SYNCS.PHASECHK.TRANS64.TRYWAIT P1, [R225+URZ+0x31630], R8 ;  /* 0x03163008e10075a7 */ /* 0x008724000802017f */
[----:B----4-:R-:W-:Y:S05]  /*f600*/  @!P1 NANOSLEEP.SYNCS 0x989680 ;  /* 0x009896800000995d */ /* 0x010fea0003900000 */
[----:B------:R-:W4:Y:S02]  /*f610*/  @!P1 SYNCS.PHASECHK.TRANS64 P1, [R225+URZ+0x31630], R8 ;  /* 0x03163008e10095a7 */ /* 0x000f24000802007f */
[----:B----4-:R-:W-:Y:S05]  /*f620*/  @!P1 BRA `(.L_x_1944) ;  /* 0xfffffffc00f09947 */ /* 0x010fea000383ffff */
[----:B------:R-:W-:Y:S05]  /*f630*/  BRA `(.L_x_1943) ;  /* 0xffffff4400647947 */ /* 0x000fea000383ffff */
.L_x_2036:
[----:B0-----:R0:W1:Y:S02]  /*f640*/  SYNCS.PHASECHK.TRANS64.TRYWAIT P0, [R6+URZ+0x31620], R3 ;  /* 0x03162003060075a7 */ /* 0x001064000800017f */
[----:B-1----:R-:W-:Y:S05]  /*f650*/  @!P0 NANOSLEEP.SYNCS 0x989680 ;  /* 0x009896800000895d */ /* 0x002fea0003900000 */
[----:B------:R-:W1:Y:S02]  /*f660*/  @!P0 SYNCS.PHASECHK.TRANS64 P0, [R6+URZ+0x31620], R3 ;  /* 0x03162003060085a7 */ /* 0x000e64000800007f */
[----:B-1----:R-:W-:Y:S05]  /*f670*/  @!P0 BRA `(.L_x_2036) ;  /* 0xfffffffc00f08947 */ /* 0x002fea000383ffff */
[----:B------:R-:W-:Y:S05]  /*f680*/  BRA `(.L_x_2051) ;  /* 0xffffffe4008c7947 */ /* 0x000fea000383ffff */
.L_x_2039:
[----:B0-----:R0:W1:Y:S02]  /*f690*/  SYNCS.PHASECHK.TRANS64.TRYWAIT P1, [R6+URZ+0x31638], R5 ;  /* 0x03163805060075a7 */ /* 0x001064000802017f */
[----:B-1----:R-:W-:Y:S05]  /*f6a0*/  @!P1 NANOSLEEP.SYNCS 0x989680 ;  /* 0x009896800000995d */ /* 0x002fea0003900000 */
[----:B------:R-:W1:Y:S02]  /*f6b0*/  @!P1 SYNCS.PHASECHK.TRANS64 P1, [R6+URZ+0x31638], R5 ;  /* 0x03163805060095a7 */ /* 0x000e64000802007f */
[----:B-1----:R-:W-:Y:S05]  /*f6c0*/  @!P1 BRA `(.L_x_2039) ;  /* 0xfffffffc00f09947 */ /* 0x002fea000383ffff */
[----:B------:R-:W-:Y:S05]  /*f6d0*/  BRA `(.L_x_2052) ;  /* 0xfffffff000147947 */ /* 0x000fea000383ffff */
.L_x_2041:
[----:B------:R-:W-:-:S07]  /*f6e0*/  SHF.L.U32 R2, R4, 0x1f, RZ ;  /* 0x0000001f04027819 */ /* 0x000fce00000006ff */
.L_x_2053:
[----:B0-----:R0:W1:Y:S02]  /*f6f0*/  SYNCS.PHASECHK.TRANS64.TRYWAIT P1, [R20+URZ+0x31620], R2 ;  /* 0x03162002140075a7 */ /* 0x001064000802017f */
[----:B-1----:R-:W-:Y:S05]  /*f700*/  @!P1 NANOSLEEP.SYNCS 0x989680 ;  /* 0x009896800000995d */ /* 0x002fea0003900000 */
[----:B------:R-:W1:Y:S02]  /*f710*/  @!P1 SYNCS.PHASECHK.TRANS64 P1, [R20+URZ+0x31620], R2 ;  /* 0x03162002140095a7 */ /* 0x000e64000802007f */
[----:B-1----:R-:W-:Y:S05]  /*f720*/  @!P1 BRA `(.L_x_2053) ;  /* 0xfffffffc00f09947 */ /* 0x002fea000383ffff */
[----:B------:R-:W-:Y:S05]  /*f730*/  BRA `(.L_x_2054) ;  /* 0xfffffff000d07947 */ /* 0x000fea000383ffff */
.L_x_2044:
[----:B0-----:R0:W1:Y:S02]  /*f740*/  SYNCS.PHASECHK.TRANS64.TRYWAIT P1, [R6+URZ+0x31638], R15 ;  /* 0x0316380f060075a7 */ /* 0x001064000802017f */
[----:B-1----:R-:W-:Y:S05]  /*f750*/  @!P1 NANOSLEEP.SYNCS 0x989680 ;  /* 0x009896800000995d */ /* 0x002fea0003900000 */
[----:B------:R-:W1:Y:S02]  /*f760*/  @!P1 SYNCS.PHASECHK.TRANS64 P1, [R6+URZ+0x31638], R15 ;  /* 0x0316380f060095a7 */ /* 0x000e64000802007f */
[----:B-1----:R-:W-:Y:S05]  /*f770*/  @!P1 BRA `(.L_x_2044) ;  /* 0xfffffffc00f09947 */ /* 0x002fea000383ffff */
[----:B------:R-:W-:Y:S05]  /*f780*/  BRA `(.L_x_2055) ;  /* 0xfffffff400f07947 */ /* 0x000fea000383ffff */
.L_x_2047:
[----:B--2---:R2:W3:Y:S02]  /*f790*/  SYNCS.PHASECHK.TRANS64.TRYWAIT P0, [R5+URZ], R0 ;  /* 0x00000000050075a7 */ /* 0x0044e4000800017f */
[----:B---3--:R-:W-:Y:S05]  /*f7a0*/  @!P0 NANOSLEEP.SYNCS 0x989680 ;  /* 0x009896800000895d */ /* 0x008fea0003900000 */
[----:B------:R-:W3:Y:S02]  /*f7b0*/  @!P0 SYNCS.PHASECHK.TRANS64 P0, [R5+URZ], R0 ;  /* 0x00000000050085a7 */ /* 0x000ee4000800007f */
[----:B---3--:R-:W-:Y:S05]  /*f7c0*/  @!P0 BRA `(.L_x_2047) ;  /* 0xfffffffc00f08947 */ /* 0x008fea000383ffff */
[----:B------:R-:W-:Y:S05]  /*f7d0*/  BRA `(.L_x_2056) ;  /* 0xfffffffc00147947 */ /* 0x000fea000383ffff */
.L_x_2048:
[----:B--2---:R2:W3:Y:S02]  /*f7e0*/  SYNCS.PHASECHK.TRANS64.TRYWAIT P0, [R3+URZ], R0 ;  /* 0x00000000030075a7 */ /* 0x0044e4000800017f */
[----:B---3--:R-:W-:Y:S05]  /*f7f0*/  @!P0 NANOSLEEP.SYNCS 0x989680 ;  /* 0x009896800000895d */ /* 0x008fea0003900000 */
[----:B------:R-:W3:Y:S02]  /*f800*/  @!P0 SYNCS.PHASECHK.TRANS64 P0, [R3+URZ], R0 ;  /* 0x00000000030085a7 */ /* 0x000ee4000800007f */
[----:B---3--:R-:W-:Y:S05]  /*f810*/  @!P0 BRA `(.L_x_2048) ;  /* 0xfffffffc00f08947 */ /* 0x008fea000383ffff */
[----:B------:R-:W-:Y:S05]  /*f820*/  BRA `(.L_x_2057) ;  /* 0xfffffffc00247947 */ /* 0x000fea000383ffff */
.L_x_2058:
        /* <DEDUP_REMOVED lines=13> */
.L_x_2220:


//--------------------- .text._ZN7cutlass13device_kernelIN5flash32FlashAttnBwdPostprocessConvertdQIN4cute5tupleIJNS3_1CILi80EEENS5_ILi256EEEEEENS_10bfloat16_tEfNS_4arch4Sm90ELi256ENS3_8TiledMMAINS3_8MMA_AtomIJNS3_4SM904GMMA27MMA_64x16x16_F32BF16BF16_SSILNSF_5MajorE1ELSH_1ELNSF_7ScaleInE1ELSI_1EEEEEENS3_6LayoutINS4_IJNS5_ILi2EEENS5_ILi1EEESN_EEENS4_IJSN_NS5_ILi0EEESP_EEEEENS4_IJNS3_10UnderscoreESS_SS_EEEEELb1EEEEEvNT_6ParamsE --------------------------
	.section	.text._ZN7cutlass13device_kernelIN5flash32FlashAttnBwdPostprocessConvertdQIN4cute5tupleIJNS3_1CILi80EEENS5_ILi256EEEEEENS_10bfloat16_tEfNS_4arch4Sm90ELi256ENS3_8TiledMMAINS3_8MMA_AtomIJNS3_4SM904GMMA27MMA_64x16x16_F32BF16BF16_SSILNSF_5MajorE1ELSH_1ELNSF_7ScaleInE1ELSI_1EEEEEENS3_6LayoutINS4_IJNS5_ILi2EEENS5_ILi1EEESN_EEENS4_IJSN_NS5_ILi0EEESP_EEEEENS4_IJNS3_10UnderscoreESS_SS_EEEEELb1EEEEEvNT_6ParamsE,"ax",@progbits
	.align	128
.text._ZN7cutlass13device_kernelIN5flash32FlashAttnBwdPostprocessConvertdQIN4cute5tupleIJNS3_1CILi80EEENS5_ILi256EEEEEENS_10bfloat16_tEfNS_4arch4Sm90ELi256ENS3_8TiledMMAINS3_8MMA_AtomIJNS3_4SM904GMMA27MMA_64x16x16_F32BF16BF16_SSILNSF_5MajorE1ELSH_1ELNSF_7ScaleInE1ELSI_1EEEEEENS3_6LayoutINS4_IJNS5_ILi2EEENS5_ILi1EEESN_EEENS4_IJSN_NS5_ILi0EEESP_EEEEENS4_IJNS3_10UnderscoreESS_SS_EEEEELb1EEEEEvNT_6ParamsE:
        .type           _ZN7cutlass13device_kernelIN5flash32FlashAttnBwdPostprocessConvertdQIN4cute5tupleIJNS3_1CILi80EEENS5_ILi256EEEEEENS_10bfloat16_tEfNS_4arch4Sm90ELi256ENS3_8TiledMMAINS3_8MMA_AtomIJNS3_4SM904GMMA27MMA_64x16x16_F32BF16BF16_SSILNSF_5MajorE1ELSH_1ELNSF_7ScaleInE1ELSI_1EEEEEENS3_6LayoutINS4_IJNS5_ILi2EEENS5_ILi1EEESN_EEENS4_IJSN_NS5_ILi0EEESP_EEEEENS4_IJNS3_10UnderscoreESS_SS_EEEEELb1EEEEEvNT_6ParamsE,@function
        .size           _ZN7cutlass13device_kernelIN5flash32FlashAttnBwdPostprocessConvertdQIN4cute5tupleIJNS3_1CILi80EEENS5_ILi256EEEEEENS_10bfloat16_tEfNS_4arch4Sm90ELi256ENS3_8TiledMMAINS3_8MMA_AtomIJNS3_4SM904GMMA27MMA_64x16x16_F32BF16BF16_SSILNSF_5MajorE1ELSH_1ELNSF_7ScaleInE1ELSI_1EEEEEENS3_6LayoutINS4_IJNS5_ILi2EEENS5_ILi1EEESN_EEENS4_IJSN_NS5_ILi0EEESP_EEEEENS4_IJNS3_10UnderscoreESS_SS_EEEEELb1EEEEEvNT_6ParamsE,(.L_x_2221 - _ZN7cutlass13device_kernelIN5flash32FlashAttnBwdPostprocessConvertdQIN4cute5tupleIJNS3_1CILi80EEENS5_ILi256EEEEEENS_10bfloat16_tEfNS_4arch4Sm90ELi256ENS3_8TiledMMAINS3_8MMA_AtomIJNS3_4SM904GMMA27MMA_64x16x16_F32BF16BF16_SSILNSF_5MajorE1ELSH_1ELNSF_7ScaleInE1ELSI_1EEEEEENS3_6LayoutINS4_IJNS5_ILi2EEENS5_ILi1EEESN_EEENS4_IJSN_NS5_ILi0EEESP_EEEEENS4_IJNS3_10UnderscoreESS_SS_EEEEELb1EEEEEvNT_6ParamsE)
        .other          _ZN7cutlass13device_kernelIN5flash32FlashAttnBwdPostprocessConvertdQIN4cute5tupleIJNS3_1CILi80EEENS5_ILi256EEEEEENS_10bfloat16_tEfNS_4arch4Sm90ELi256ENS3_8TiledMMAINS3_8MMA_AtomIJNS3_4SM904GMMA27MMA_64x16x16_F32BF16BF16_SSILNSF_5MajorE1ELSH_1ELNSF_7ScaleInE1ELSI_1EEEEEENS3_6LayoutINS4_IJNS5_ILi2EEENS5_ILi1EEESN_EEENS4_IJSN_NS5_ILi0EEESP_EEEEENS4_IJNS3_10UnderscoreESS_SS_EEEEELb1EEEEEvNT_6ParamsE,@"STO_CUDA_ENTRY STV_DEFAULT"
_ZN7cutlass13device_kernelIN5flash32FlashAttnBwdPostprocessConvertdQIN4cute5tupleIJNS3_1CILi80EEENS5_ILi256EEEEEENS_10bfloat16_tEfNS_4arch4Sm90ELi256ENS3_8TiledMMAINS3_8MMA_AtomIJNS3_4SM904GMMA27MMA_64x16x16_F32BF16BF16_SSILNSF_5MajorE1ELSH_1ELNSF_7ScaleInE1ELSI_1EEEEEENS3_6LayoutINS4_IJNS5_ILi2EEENS5_ILi1EEESN_EEENS4_IJSN_NS5_ILi0EEESP_EEEEENS4_IJNS3_10UnderscoreESS_SS_EEEEELb1EEEEEvNT_6ParamsE:
[----:B------:R-:W-:Y:S08]  /*0000*/  LDC R1, c[0x0][0x28] ;  /* 0x00000a00ff017b82 */ /* 0x000ff00000000800 */
[----:B------:R-:W0:Y:S01]  /*0010*/  LDC.64 R4, c[0x0][0x278] ;  /* 0x00009e00ff047b82 */ /* 0x000e220000000a00 */
[----:B------:R-:W1:Y:S01]  /*0020*/  S2R R15, SR_CTAID.Z ;  /* 0x00000000000f7919 */ /* 0x000e620000002700 */
[----:B------:R-:W-:-:S06]  /*0030*/  ULDC.64 UR8, c[0x0][0x208] ;  /* 0x0000820000087ab9 */ /* 0x000fcc0000000a00 */
[----:B------:R-:W2:Y:S08]  /*0040*/  LDC.64 R10, c[0x0][0x270] ;  /* 0x00009c00ff0a7b82 */ /* 0x000eb00000000a00 */
[----:B------:R-:W1:Y:S01]  /*0050*/  LDC.64 R2, c[0x0][0x270] ;  /* 0x00009c00ff027b82 */ /* 0x000e620000000a00 */
[----:B0-----:R-:W-:-:S04]  /*0060*/  ISETP.NE.U32.AND P2, PT, R4, RZ, PT ;  /* 0x000000ff0400720c */ /* 0x001fc80003f45070 */
[----:B------:R-:W-:-:S03]  /*0070*/  ISETP.NE.AND.EX P2, PT, R5, RZ, PT, P2 ;  /* 0x000000ff0500720c */ /* 0x000fc60003f45320 */
[----:B------:R-:W0:Y:S01]  /*0080*/  LDC R9, c[0x0][0x240] ;  /* 0x00009000ff097b82 */ /* 0x000e220000000800 */
[----:B--2---:R-:W-:-:S04]  /*0090*/  ISETP.NE.U32.AND P1, PT, R10, RZ, PT ;  /* 0x000000ff0a00720c */ /* 0x004fc80003f25070 */
[----:B------:R-:W-:Y:S01]  /*00a0*/  ISETP.NE.AND.EX P1, PT, R11, RZ, PT, P1 ;  /* 0x000000ff0b00720c */ /* 0x000fe20003f25310 */
[----:B-1----:R-:W-:-:S04]  /*00b0*/  IMAD.WIDE R2, R15, 0x4, R2 ;  /* 0x000000040f027825 */ /* 0x002fc800078e0202 */
[----:B------:R-:W1:Y:S08]  /*00c0*/  @P2 LDC.64 R6, c[0x0][0x278] ;  /* 0x00009e00ff062b82 */ /* 0x000e700000000a00 */
[----:B------:R2:W5:Y:S01]  /*00d0*/  @P1 LDG.E R13, desc[UR8][R2.64] ;  /* 0x00000008020d1981 */ /* 0x000562000c1e1900 */
[----:B-1----:R-:W-:-:S05]  /*00e0*/  @P2 IMAD.WIDE R6, R15, 0x4, R6 ;  /* 0x000000040f062825 */ /* 0x002fca00078e0206 */
[----:B0-----:R2:W5:Y:S01]  /*00f0*/  @P2 LDG.E R9, desc[UR8][R6.64] ;  /* 0x0000000806092981 */ /* 0x001562000c1e1900 */
[----:B------:R-:W-:Y:S01]  /*0100*/  ISETP.NE.U32.AND P0, PT, R10, RZ, PT ;  /* 0x000000ff0a00720c */ /* 0x000fe20003f05070 */
[----:B------:R-:W0:Y:S03]  /*0110*/  S2R R4, SR_CTAID.X ;  /* 0x0000000000047919 */ /* 0x000e260000002500 */
[----:B------:R-:W-:Y:S01]  /*0120*/  ISETP.NE.AND.EX P0, PT, R11, RZ, PT, P0 ;  /* 0x000000ff0b00720c */ /* 0x000fe20003f05300 */
[----:B0-----:R-:W-:Y:S01]  /*0130*/  IMAD R0, R4, 0x50, RZ ;  /* 0x0000005004007824 */ /* 0x001fe200078e02ff */
[----:B--2---:R-:W-:Y:S11]  /*0140*/  @P2 BRA `(.L_x_2059) ;  /* 0x0000000000102947 */ /* 0x004ff60003800000 */
[----:B------:R-:W-:Y:S05]  /*0150*/  @!P1 BRA `(.L_x_2059) ;  /* 0x00000000000c9947 */ /* 0x000fea0003800000 */
[----:B------:R-:W2:Y:S04]  /*0160*/  LDG.E R6, desc[UR8][R2.64] ;  /* 0x0000000802067981 */ /* 0x000ea8000c1e1900 */
[----:B-----5:R-:W2:Y:S02]  /*0170*/  LDG.E R9, desc[UR8][R2.64+0x4] ;  /* 0x0000040802097981 */ /* 0x020ea4000c1e1900 */
[----:B--2---:R-:W-:-:S07]  /*0180*/  IMAD.IADD R9, R9, 0x1, -R6 ;  /* 0x0000000109097824 */ /* 0x004fce00078e0a06 */
.L_x_2059:
[----:B-----5:R-:W-:-:S13]  /*0190*/  ISETP.GE.AND P2, PT, R0, R9, PT ;  /* 0x000000090000720c */ /* 0x020fda0003f46270 */
[----:B------:R-:W-:Y:S05]  /*01a0*/  @P0 EXIT P2 ;  /* 0x000000000000094d */ /* 0x000fea0001000000 */
[----:B------:R-:W0:Y:S01]  /*01b0*/  S2R R7, SR_CTAID.Y ;  /* 0x0000000000077919 */ /* 0x000e220000002600 */
[C---:B------:R-:W-:Y:S01]  /*01c0*/  @P1 IMAD R0, R15.reuse, 0x50, R13 ;  /* 0x000000500f001824 */ /* 0x040fe200078e020d */
[----:B------:R-:W1:Y:S01]  /*01d0*/  LDC.64 R18, c[0x0][0x228] ;  /* 0x00008a00ff127b82 */ /* 0x000e620000000a00 */
[----:B------:R-:W-:Y:S01]  /*01e0*/  IMAD R11, R4, 0x5000, RZ ;  /* 0x00005000040b7824 */ /* 0x000fe200078e02ff */
[----:B------:R-:W2:Y:S01]  /*01f0*/  S2R R17, SR_TID.X ;  /* 0x0000000000117919 */ /* 0x000ea20000002100 */
[----:B------:R-:W-:Y:S01]  /*0200*/  @P1 IMAD.HI R0, R0, 0x66666667, RZ ;  /* 0x6666666700001827 */ /* 0x000fe200078e02ff */
[----:B------:R-:W-:Y:S01]  /*0210*/  SEL R6, R15, RZ, !P0 ;  /* 0x000000ff0f067207 */ /* 0x000fe20004000000 */
[----:B------:R-:W-:Y:S01]  /*0220*/  BSSY B0, `(.L_x_2060) ;  /* 0x0000030000007945 */ /* 0x000fe20003800000 */
[----:B------:R-:W3:Y:S02]  /*0230*/  S2R R25, SR_CgaCtaId ;  /* 0x0000000000197919 */ /* 0x000ee40000008800 */
[----:B------:R-:W-:Y:S01]  /*0240*/  @P1 SHF.R.U32.HI R3, RZ, 0x1f, R0 ;  /* 0x0000001fff031819 */ /* 0x000fe20000011600 */
[----:B------:R-:W4:Y:S03]  /*0250*/  LDC.64 R20, c[0x0][0x230] ;  /* 0x00008c00ff147b82 */ /* 0x000f260000000a00 */
[----:B------:R-:W-:-:S05]  /*0260*/  @P1 LEA.HI.SX32 R3, R0, R3, 0x1b ;  /* 0x0000000300031211 */ /* 0x000fca00078fdaff */
[----:B------:R-:W-:Y:S01]  /*0270*/  @P1 IMAD R5, R3, 0x5000, RZ ;  /* 0x0000500003051824 */ /* 0x000fe200078e02ff */
[----:B------:R-:W-:Y:S01]  /*0280*/  CS2R R2, SRZ ;  /* 0x0000000000027805 */ /* 0x000fe2000001ff00 */
[----:B------:R-:W5:Y:S02]  /*0290*/  LDC.64 R22, c[0x0][0x210] ;  /* 0x00008400ff167b82 */ /* 0x000f640000000a00 */
[--C-:B------:R-:W-:Y:S01]  /*02a0*/  @P1 IMAD.MOV.U32 R2, RZ, RZ, R5.reuse ;  /* 0x000000ffff021224 */ /* 0x100fe200078e0005 */
[----:B------:R-:W-:-:S04]  /*02b0*/  @P1 SHF.R.S32.HI R3, RZ, 0x1f, R5 ;  /* 0x0000001fff031819 */ /* 0x000fc80000011405 */
[C---:B------:R-:W-:Y:S02]  /*02c0*/  IADD3 R10, P2, R11.reuse, R2, RZ ;  /* 0x000000020b0a7210 */ /* 0x040fe40007f5e0ff */
[----:B0-----:R-:W-:Y:S02]  /*02d0*/  SHF.R.S32.HI R5, RZ, 0x1f, R7 ;  /* 0x0000001fff057819 */ /* 0x001fe40000011407 */
[----:B------:R-:W-:Y:S02]  /*02e0*/  LEA.HI.X.SX32 R11, R11, R3, 0x1, P2 ;  /* 0x000000030b0b7211 */ /* 0x000fe400010f0eff */
[----:B------:R-:W-:Y:S01]  /*02f0*/  SHF.R.S32.HI R3, RZ, 0x1f, R15 ;  /* 0x0000001fff037819 */ /* 0x000fe2000001140f */
[-C--:B-1----:R-:W-:Y:S02]  /*0300*/  IMAD R0, R5, R18.reuse, RZ ;  /* 0x0000001205007224 */ /* 0x082fe400078e02ff */
[----:B------:R-:W-:Y:S01]  /*0310*/  IMAD.WIDE.U32 R10, R7, R18, R10 ;  /* 0x00000012070a7225 */ /* 0x000fe200078e000a */
[----:B------:R-:W-:-:S02]  /*0320*/  SEL R3, R3, RZ, !P0 ;  /* 0x000000ff03037207 */ /* 0x000fc40004000000 */
[----:B--2---:R-:W-:Y:S01]  /*0330*/  ISETP.NE.AND P0, PT, R17, RZ, PT ;  /* 0x000000ff1100720c */ /* 0x004fe20003f05270 */
[----:B------:R-:W-:Y:S02]  /*0340*/  IMAD R19, R7, R19, R0 ;  /* 0x0000001307137224 */ /* 0x000fe400078e0200 */
[----:B----4-:R-:W-:-:S03]  /*0350*/  IMAD R0, R3, R20, RZ ;  /* 0x0000001403007224 */ /* 0x010fc600078e02ff */
[----:B------:R-:W-:Y:S01]  /*0360*/  IADD3 R11, R11, R19, RZ ;  /* 0x000000130b0b7210 */ /* 0x000fe20007ffe0ff */
[C---:B------:R-:W-:Y:S02]  /*0370*/  IMAD R15, R6.reuse, R21, R0 ;  /* 0x00000015060f7224 */ /* 0x040fe400078e0200 */
[----:B------:R-:W-:-:S04]  /*0380*/  IMAD.WIDE.U32 R10, R6, R20, R10 ;  /* 0x00000014060a7225 */ /* 0x000fc800078e000a */
[----:B------:R-:W-:Y:S01]  /*0390*/  IMAD.IADD R0, R11, 0x1, R15 ;  /* 0x000000010b007824 */ /* 0x000fe200078e020f */
[----:B-----5:R-:W-:-:S04]  /*03a0*/  LEA R22, P2, R10, R22, 0x2 ;  /* 0x000000160a167211 */ /* 0x020fc800078410ff */
[----:B------:R-:W-:Y:S01]  /*03b0*/  LEA.HI.X R0, R10, R23, R0, 0x2, P2 ;  /* 0x000000170a007211 */ /* 0x000fe200010f1400 */
[----:B---3--:R-:W-:Y:S08]  /*03c0*/  @P0 BRA `(.L_x_2061) ;  /* 0x0000000000540947 */ /* 0x008ff00003800000 */
[----:B------:R-:W0:Y:S01]  /*03d0*/  S2UR UR7, SR_CgaCtaId ;  /* 0x00000000000779c3 */ /* 0x000e220000008800 */
[----:B------:R-:W-:Y:S01]  /*03e0*/  UMOV UR6, 0x400 ;  /* 0x0000040000067882 */ /* 0x000fe20000000000 */
[----:B------:R-:W-:Y:S01]  /*03f0*/  UMOV UR4, 0x1 ;  /* 0x0000000100047882 */ /* 0x000fe20000000000 */
[----:B------:R-:W-:Y:S01]  /*0400*/  IMAD.MOV.U32 R2, RZ, RZ, 0x14000 ;  /* 0x00014000ff027424 */ /* 0x000fe200078e00ff */
[----:B------:R-:W-:-:S04]  /*0410*/  UIADD3 UR4, -UR4, 0x100000, URZ ;  /* 0x0010000004047890 */ /* 0x000fc8000fffe13f */
[----:B------:R-:W-:Y:S02]  /*0420*/  USHF.L.U32 UR5, UR4, 0xb, URZ ;  /* 0x0000000b04057899 */ /* 0x000fe4000800063f */
[----:B------:R-:W-:Y:S01]  /*0430*/  USHF.L.U32 UR4, UR4, 0x1, URZ ;  /* 0x0000000104047899 */ /* 0x000fe2000800063f */
[----:B------:R-:W-:Y:S01]  /*0440*/  PLOP3.LUT P0, PT, PT, PT, PT, 0x80, 0x0 ;  /* 0x000000000000781c */ /* 0x000fe20003f0f070 */
[----:B------:R-:W-:Y:S01]  /*0450*/  UMOV UR10, 0x1400 ;  /* 0x00001400000a7882 */ /* 0x000fe20000000000 */
[----:B0-----:R-:W-:-:S04]  /*0460*/  ULEA UR6, UR7, UR6, 0x18 ;  /* 0x0000000607067291 */ /* 0x001fc8000f8ec03f */
[----:B------:R-:W-:Y:S01]  /*0470*/  UIADD3 UR7, UR6, 0x1e000, URZ ;  /* 0x0001e00006077890 */ /* 0x000fe2000fffe03f */
[----:B------:R-:W0:Y:S07]  /*0480*/  FENCE.VIEW.ASYNC.S ;  /* 0x00000000000073c6 */ /* 0x000e2e0000000000 */
[----:B0-----:R0:W1:Y:S02]  /*0490*/  SYNCS.EXCH.64 URZ, [UR6+0x1e000], UR4 ;  /* 0x01e00004063f75b2 */ /* 0x0010640008000100 */
[----:B0-----:R-:W-:-:S02]  /*04a0*/  R2UR UR4, R22 ;  /* 0x00000000160472ca */ /* 0x001fc400000e0000 */
[----:B------:R-:W-:Y:S01]  /*04b0*/  R2UR UR5, R0 ;  /* 0x00000000000572ca */ /* 0x000fe200000e0000 */
[----:B-1----:R0:W-:-:S14]  /*04c0*/  SYNCS.ARRIVE.TRANS64 RZ, [UR6+0x1e000], R2 ;  /* 0x01e00002ffff79a7 */ /* 0x0021dc0008000006 */
.L_x_2062:
[----:B------:R-:W-:Y:S01]  /*04d0*/  @P0 ELECT P2, URZ, PT ;  /* 0x00000000003f082f */ /* 0x000fe20003840000 */
[----:B------:R1:W-:-:S12]  /*04e0*/  UBLKCP.S.G [UR6], [UR4], UR10 ;  /* 0x00000006040073ba */ /* 0x0003d8000800020a */
[----:B------:R-:W-:Y:S02]  /*04f0*/  @P2 PLOP3.LUT P0, PT, P2, PT, PT, 0x8, 0x0 ;  /* 0x000000000000281c */ /* 0x000fe4000170e170 */
[----:B------:R-:W-:-:S11]  /*0500*/  PLOP3.LUT P2, PT, PT, PT, PT, 0x8, 0x0 ;  /* 0x000000000000781c */ /* 0x000fd60003f4e170 */
[----:B-1----:R-:W-:Y:S05]  /*0510*/  @P0 BRA.U.ANY `(.L_x_2062) ;  /* 0xfffffffd00ec0947 */ /* 0x002fea000393ffff */
.L_x_2061:
[----:B------:R-:W-:Y:S05]  /*0520*/  BSYNC B0 ;  /* 0x0000000000007941 */ /* 0x000fea0003800000 */
.L_x_2060:
[----:B------:R-:W-:Y:S01]  /*0530*/  BAR.SYNC.DEFER_BLOCKING 0x0 ;  /* 0x0000000000007b1d */ /* 0x000fe20000010000 */
[----:B0-----:R-:W-:Y:S02]  /*0540*/  MOV R2, 0x400 ;  /* 0x0000040000027802 */ /* 0x001fe40000000f00 */
[----:B------:R-:W-:Y:S02]  /*0550*/  CS2R R98, SRZ ;  /* 0x0000000000627805 */ /* 0x000fe4000001ff00 */
[----:B------:R-:W-:Y:S02]  /*0560*/  SHF.L.U32 R11, RZ, 0x1f, RZ ;  /* 0x0000001fff0b7819 */ /* 0x000fe400000006ff */
[----:B------:R-:W-:Y:S02]  /*0570*/  LEA R2, R25, R2, 0x18 ;  /* 0x0000000219027211 */ /* 0x000fe400078ec0ff */
[----:B------:R-:W-:Y:S02]  /*0580*/  @P1 SHF.R.S32.HI R99, RZ, 0x1f, R13 ;  /* 0x0000001fff631819 */ /* 0x000fe4000001140d */
[----:B------:R-:W-:-:S07]  /*0590*/  @P1 MOV R98, R13 ;  /* 0x0000000d00621202 */ /* 0x000fce0000000f00 */
.L_x_2063:
[----:B0-----:R0:W1:Y:S02]  /*05a0*/  SYNCS.PHASECHK.TRANS64.TRYWAIT P0, [R2+URZ+0x1e000], R11 ;  /* 0x01e0000b020075a7 */ /* 0x001064000800017f */
[----:B-1----:R-:W-:Y:S05]  /*05b0*/  @!P0 NANOSLEEP.SYNCS 0x989680 ;  /* 0x009896800000895d */ /* 0x002fea0003900000 */
[----:B------:R-:W1:Y:S02]  /*05c0*/  @!P0 SYNCS.PHASECHK.TRANS64 P0, [R2+URZ+0x1e000], R11 ;  /* 0x01e0000b020085a7 */ /* 0x000e64000800007f */
[----:B-1----:R-:W-:Y:S05]  /*05d0*/  @!P0 BRA `(.L_x_2063) ;  /* 0xfffffffc00f08947 */ /* 0x002fea000383ffff */
[----:B------:R-:W-:Y:S01]  /*05e0*/  SHF.R.S32.HI R0, RZ, 0x1f, R17 ;  /* 0x0000001fff007819 */ /* 0x000fe20000011411 */
[----:B------:R-:W-:Y:S01]  /*05f0*/  ULDC UR4, c[0x0][0x268] ;  /* 0x00009a0000047ab9 */ /* 0x000fe20000000800 */
[----:B------:R-:W-:Y:S01]  /*0600*/  IMAD R9, R4, -0x50, R9 ;  /* 0xffffffb004097824 */ /* 0x000fe200078e0209 */
[----:B------:R-:W-:Y:S01]  /*0610*/  ULDC.64 UR6, c[0x0][0x258] ;  /* 0x0000960000067ab9 */ /* 0x000fe20000000a00 */
[CC--:B------:R-:W-:Y:S01]  /*0620*/  LEA.HI R8, R0.reuse, R17.reuse, RZ, 0x7 ;  /* 0x0000001100087211 */ /* 0x0c0fe200078f38ff */
[----:B------:R-:W-:Y:S01]  /*0630*/  BSSY B0, `(.L_x_2064) ;  /* 0x00000f1000007945 */ /* 0x000fe20003800000 */
[----:B------:R-:W-:Y:S02]  /*0640*/  LEA.HI R12, R0, R17, RZ, 0x4 ;  /* 0x00000011000c7211 */ /* 0x000fe400078f20ff */
[----:B------:R-:W-:Y:S02]  /*0650*/  LOP3.LUT R10, R8, 0x3fffff80, RZ, 0xc0, !PT ;  /* 0x3fffff80080a7812 */ /* 0x000fe400078ec0ff */
[----:B0-----:R-:W-:-:S02]  /*0660*/  SHF.R.S32.HI R11, RZ, 0x7, R8 ;  /* 0x00000007ff0b7819 */ /* 0x001fc40000011408 */
[CC--:B------:R-:W-:Y:S01]  /*0670*/  LEA.HI R8, R0.reuse, R17.reuse, RZ, 0x3 ;  /* 0x0000001100087211 */ /* 0x0c0fe200078f18ff */
[----:B------:R-:W-:Y:S01]  /*0680*/  IMAD.IADD R10, R17, 0x1, -R10 ;  /* 0x00000001110a7824 */ /* 0x000fe200078e0a0a */
[----:B------:R-:W-:Y:S02]  /*0690*/  LEA.HI R16, R0, R17, RZ, 0x5 ;  /* 0x0000001100107211 */ /* 0x000fe400078f28ff */
[----:B------:R-:W-:Y:S01]  /*06a0*/  SHF.R.S32.HI R15, RZ, 0x4, R12 ;  /* 0x00000004ff0f7819 */ /* 0x000fe2000001140c */
[C---:B------:R-:W-:Y:S01]  /*06b0*/  IMAD R10, R11.reuse, 0xa00, R10 ;  /* 0x00000a000b0a7824 */ /* 0x040fe200078e020a */
[----:B------:R-:W-:Y:S01]  /*06c0*/  SHF.R.S32.HI R0, RZ, 0x5, R16 ;  /* 0x00000005ff007819 */ /* 0x000fe20000011410 */
[----:B------:R-:W-:Y:S01]  /*06d0*/  IMAD.SHL.U32 R11, R11, 0x40, RZ ;  /* 0x000000400b0b7824 */ /* 0x000fe200078e00ff */
[----:B------:R-:W-:Y:S01]  /*06e0*/  LEA.HI R12, R12, R15, RZ, 0x1 ;  /* 0x0000000f0c0c7211 */ /* 0x000fe200078f08ff */
[----:B------:R-:W-:Y:S01]  /*06f0*/  IMAD.SHL.U32 R13, R10, 0x4, RZ ;  /* 0x000000040a0d7824 */ /* 0x000fe200078e00ff */
[----:B------:R-:W-:-:S02]  /*0700*/  LOP3.LUT R10, R8, 0xfffffff8, RZ, 0xc0, !PT ;  /* 0xfffffff8080a7812 */ /* 0x000fc400078ec0ff */
[----:B------:R-:W-:Y:S02]  /*0710*/  LOP3.LUT R12, R12, 0x1fffffe, RZ, 0xc0, !PT ;  /* 0x01fffffe0c0c7812 */ /* 0x000fe400078ec0ff */
[----:B------:R-:W-:Y:S01]  /*0720*/  LEA R14, R13, R2, 0x2 ;  /* 0x000000020d0e7211 */ /* 0x000fe200078e10ff */
[----:B------:R-:W-:Y:S01]  /*0730*/  IMAD.IADD R10, R17, 0x1, -R10 ;  /* 0x00000001110a7824 */ /* 0x000fe200078e0a0a */
[----:B------:R-:W-:Y:S02]  /*0740*/  SHF.R.S32.HI R13, RZ, 0x1f, R16 ;  /* 0x0000001fff0d7819 */ /* 0x000fe40000011410 */
[----:B------:R-:W-:Y:S01]  /*0750*/  LOP3.LUT R16, R16, 0xffffffe0, RZ, 0xc0, !PT ;  /* 0xffffffe010107812 */ /* 0x000fe200078ec0ff */
[----:B------:R-:W0:Y:S01]  /*0760*/  LDS.128 R40, [R14+0x800] ;  /* 0x000800000e287984 */ /* 0x000e220000000c00 */
[----:B------:R-:W-:Y:S02]  /*0770*/  LEA.HI R13, R13, R0, RZ, 0x2 ;  /* 0x000000000d0d7211 */ /* 0x000fe400078f10ff */
[----:B------:R-:W-:Y:S01]  /*0780*/  IADD3 R15, R15, -R12, RZ ;  /* 0x8000000c0f0f7210 */ /* 0x000fe20007ffe0ff */
[----:B------:R-:W-:Y:S01]  /*0790*/  IMAD.IADD R16, R17, 0x1, -R16 ;  /* 0x0000000111107824 */ /* 0x000fe200078e0a10 */
[----:B------:R-:W-:Y:S01]  /*07a0*/  LOP3.LUT R17, R13, 0xffffffc, RZ, 0xc0, !PT ;  /* 0x0ffffffc0d117812 */ /* 0x000fe200078ec0ff */
[----:B------:R-:W1:Y:S01]  /*07b0*/  LDS.128 R36, [R14+0x1000] ;  /* 0x001000000e247984 */ /* 0x000e620000000c00 */
[----:B------:R-:W-:-:S02]  /*07c0*/  SHF.R.S32.HI R13, RZ, 0x1f, R10 ;  /* 0x0000001fff0d7819 */ /* 0x000fc4000001140a */
[----:B------:R-:W-:Y:S01]  /*07d0*/  LEA.HI R12, R16, R16, RZ, 0x1 ;  /* 0x00000010100c7211 */ /* 0x000fe200078f08ff */
[----:B------:R-:W-:Y:S01]  /*07e0*/  IMAD.IADD R19, R0, 0x1, -R17 ;  /* 0x0000000100137824 */ /* 0x000fe200078e0a11 */
[----:B------:R-:W-:Y:S01]  /*07f0*/  LEA.HI R13, R13, R10, RZ, 0x2 ;  /* 0x0000000a0d0d7211 */ /* 0x000fe200078f10ff */
[----:B------:R-:W2:Y:S01]  /*0800*/  LDS.128 R32, [R14+0x1800] ;  /* 0x001800000e207984 */ /* 0x000ea20000000c00 */
[----:B------:R-:W-:Y:S02]  /*0810*/  SHF.R.S32.HI R12, RZ, 0x1, R12 ;  /* 0x00000001ff0c7819 */ /* 0x000fe4000001140c */
[----:B------:R-:W-:Y:S01]  /*0820*/  LOP3.LUT R17, R11, 0x40, RZ, 0xc0, !PT ;  /* 0x000000400b117812 */ /* 0x000fe200078ec0ff */
[C---:B------:R-:W-:Y:S01]  /*0830*/  IMAD.SHL.U32 R11, R13.reuse, 0x10, RZ ;  /* 0x000000100d0b7824 */ /* 0x040fe200078e00ff */
[----:B------:R-:W-:Y:S01]  /*0840*/  SHF.L.U32 R96, R16, 0x3, RZ ;  /* 0x0000000310607819 */ /* 0x000fe200000006ff */
[----:B------:R-:W-:Y:S01]  /*0850*/  IMAD R19, R12, 0x50, R19 ;  /* 0x000000500c137824 */ /* 0x000fe200078e0213 */
[----:B------:R-:W3:Y:S01]  /*0860*/  LDS.128 R20, [R14+0x3000] ;  /* 0x003000000e147984 */ /* 0x000ee20000000c00 */
[----:B------:R-:W-:-:S02]  /*0870*/  LOP3.LUT R13, R13, 0x7fffffc, RZ, 0xc0, !PT ;  /* 0x07fffffc0d0d7812 */ /* 0x000fc400078ec0ff */
[----:B------:R-:W-:Y:S01]  /*0880*/  LOP3.LUT R12, R17, 0x8, R96, 0xf8, !PT ;  /* 0x00000008110c7812 */ /* 0x000fe200078ef860 */
[----:B------:R-:W4:Y:S01]  /*0890*/  LDS.128 R28, [R14+0x2000] ;  /* 0x002000000e1c7984 */ /* 0x000f220000000c00 */
[----:B------:R-:W-:Y:S01]  /*08a0*/  LOP3.LUT R11, R11, 0x40, RZ, 0xc0, !PT ;  /* 0x000000400b0b7812 */ /* 0x000fe200078ec0ff */
[----:B------:R-:W-:Y:S01]  /*08b0*/  IMAD.IADD R13, R10, 0x1, -R13 ;  /* 0x000000010a0d7824 */ /* 0x000fe200078e0a0d */
[----:B------:R-:W-:Y:S01]  /*08c0*/  SHF.R.U32.HI R17, RZ, 0x3, R17 ;  /* 0x00000003ff117819 */ /* 0x000fe20000011611 */
[----:B------:R-:W5:Y:S01]  /*08d0*/  LDS.128 R56, [R14+0x3800] ;  /* 0x003800000e387984 */ /* 0x000f620000000c00 */
[----:B------:R-:W-:Y:S01]  /*08e0*/  LOP3.LUT R8, R11, 0x8, R8, 0xf8, !PT ;  /* 0x000000080b087812 */ /* 0x000fe200078ef808 */
[----:B------:R-:W-:Y:S01]  /*08f0*/  IMAD R10, R0, 0xa, R15 ;  /* 0x0000000a000a7824 */ /* 0x000fe200078e020f */
[----:B------:R-:W-:Y:S01]  /*0900*/  LOP3.LUT R12, R12, R17, RZ, 0x3c, !PT ;  /* 0x000000110c0c7212 */ /* 0x000fe200078e3cff */
[----:B------:R-:W5:Y:S01]  /*0910*/  LDS.128 R44, [R14] ;  /* 0x000000000e2c7984 */ /* 0x000f620000000c00 */
[----:B------:R-:W-:-:S02]  /*0920*/  SHF.R.U32.HI R11, RZ, 0x3, R11 ;  /* 0x00000003ff0b7819 */ /* 0x000fc4000001160b */
[----:B------:R-:W-:Y:S01]  /*0930*/  LEA R13, R10, R13, 0x3 ;  /* 0x0000000d0a0d7211 */ /* 0x000fe200078e18ff */
[----:B------:R-:W5:Y:S01]  /*0940*/  LDS.128 R24, [R14+0x2800] ;  /* 0x002800000e187984 */ /* 0x000f620000000c00 */
[----:B------:R-:W-:Y:S01]  /*0950*/  LOP3.LUT R8, R8, R11, RZ, 0x3c, !PT ;  /* 0x0000000b08087212 */ /* 0x000fe200078e3cff */
[----:B------:R-:W-:Y:S02]  /*0960*/  IMAD.U32 R11, R19, 0x10, R12 ;  /* 0x00000010130b7824 */ /* 0x000fe400078e000c */
[----:B------:R-:W5:Y:S01]  /*0970*/  LDS.128 R16, [R14+0x4000] ;  /* 0x004000000e107984 */ /* 0x000f620000000c00 */
[----:B0-----:R-:W-:Y:S01]  /*0980*/  FMUL.FTZ R12, R40, UR4 ;  /* 0x00000004280c7c20 */ /* 0x001fe20008410000 */
[----:B------:R-:W-:Y:S01]  /*0990*/  FMUL.FTZ R63, R41, UR4 ;  /* 0x00000004293f7c20 */ /* 0x000fe20008410000 */
[----:B------:R-:W-:Y:S01]  /*09a0*/  FMUL.FTZ R60, R42, UR4 ;  /* 0x000000042a3c7c20 */ /* 0x000fe20008410000 */
[----:B------:R-:W0:Y:S01]  /*09b0*/  LDS.128 R52, [R14+0x4800] ;  /* 0x004800000e347984 */ /* 0x000e220000000c00 */
[----:B------:R-:W-:Y:S01]  /*09c0*/  FMUL.FTZ R65, R43, UR4 ;  /* 0x000000042b417c20 */ /* 0x000fe20008410000 */
[----:B------:R-:W-:-:S02]  /*09d0*/  IMAD.U32 R13, R13, 0x10, R8 ;  /* 0x000000100d0d7824 */ /* 0x000fc400078e0008 */
[----:B-1----:R-:W-:Y:S01]  /*09e0*/  FMUL.FTZ R62, R36, UR4 ;  /* 0x00000004243e7c20 */ /* 0x002fe20008410000 */
[----:B------:R-:W1:Y:S01]  /*09f0*/  LDS.128 R48, [R14+0x5000] ;  /* 0x005000000e307984 */ /* 0x000e620000000c00 */
[----:B------:R-:W-:Y:S01]  /*0a00*/  FMUL.FTZ R67, R37, UR4 ;  /* 0x0000000425437c20 */ /* 0x000fe20008410000 */
[----:B------:R-:W-:Y:S01]  /*0a10*/  FMUL.FTZ R64, R38, UR4 ;  /* 0x0000000426407c20 */ /* 0x000fe20008410000 */
[----:B------:R-:W-:Y:S01]  /*0a20*/  FMUL.FTZ R69, R39, UR4 ;  /* 0x0000000427457c20 */ /* 0x000fe20008410000 */
[----:B------:R-:W1:Y:S01]  /*0a30*/  LDS.128 R40, [R14+0x6000] ;  /* 0x006000000e287984 */ /* 0x000e620000000c00 */
[----:B--2---:R-:W-:Y:S01]  /*0a40*/  FMUL.FTZ R66, R32, UR4 ;  /* 0x0000000420427c20 */ /* 0x004fe20008410000 */
[----:B------:R-:W-:Y:S01]  /*0a50*/  FMUL.FTZ R71, R33, UR4 ;  /* 0x0000000421477c20 */ /* 0x000fe20008410000 */
[----:B------:R-:W-:Y:S01]  /*0a60*/  FMUL.FTZ R68, R34, UR4 ;  /* 0x0000000422447c20 */ /* 0x000fe20008410000 */
[----:B------:R-:W2:Y:S01]  /*0a70*/  LDS.128 R36, [R14+0x6800] ;  /* 0x006800000e247984 */ /* 0x000ea20000000c00 */
[----:B------:R-:W-:-:S03]  /*0a80*/  FMUL.FTZ R73, R35, UR4 ;  /* 0x0000000423497c20 */ /* 0x000fc60008410000 */
[----:B------:R-:W2:Y:S01]  /*0a90*/  LDS.128 R32, [R14+0x7000] ;  /* 0x007000000e207984 */ /* 0x000ea20000000c00 */
[----:B---3--:R-:W-:Y:S01]  /*0aa0*/  FMUL.FTZ R78, R20, UR4 ;  /* 0x00000004144e7c20 */ /* 0x008fe20008410000 */
[----:B------:R-:W-:Y:S01]  /*0ab0*/  FMUL.FTZ R83, R21, UR4 ;  /* 0x0000000415537c20 */ /* 0x000fe20008410000 */
[----:B------:R-:W-:Y:S01]  /*0ac0*/  FMUL.FTZ R80, R22, UR4 ;  /* 0x0000000416507c20 */ /* 0x000fe20008410000 */
[----:B------:R-:W-:Y:S01]  /*0ad0*/  FMUL.FTZ R85, R23, UR4 ;  /* 0x0000000417557c20 */ /* 0x000fe20008410000 */
[----:B----4-:R-:W-:Y:S01]  /*0ae0*/  FMUL.FTZ R70, R28, UR4 ;  /* 0x000000041c467c20 */ /* 0x010fe20008410000 */
[----:B------:R-:W-:Y:S01]  /*0af0*/  FMUL.FTZ R75, R29, UR4 ;  /* 0x000000041d4b7c20 */ /* 0x000fe20008410000 */
[----:B------:R-:W-:Y:S01]  /*0b00*/  FMUL.FTZ R72, R30, UR4 ;  /* 0x000000041e487c20 */ /* 0x000fe20008410000 */
[----:B------:R-:W-:Y:S01]  /*0b10*/  FMUL.FTZ R77, R31, UR4 ;  /* 0x000000041f4d7c20 */ /* 0x000fe20008410000 */
[----:B------:R-:W3:Y:S01]  /*0b20*/  LDS.128 R20, [R14+0x8800] ;  /* 0x008800000e147984 */ /* 0x000ee20000000c00 */
[----:B-----5:R-:W-:Y:S01]  /*0b30*/  FMUL.FTZ R82, R56, UR4 ;  /* 0x0000000438527c20 */ /* 0x020fe20008410000 */
[----:B------:R-:W-:Y:S01]  /*0b40*/  FMUL.FTZ R87, R57, UR4 ;  /* 0x0000000439577c20 */ /* 0x000fe20008410000 */
[----:B------:R-:W-:Y:S01]  /*0b50*/  FMUL.FTZ R84, R58, UR4 ;  /* 0x000000043a547c20 */ /* 0x000fe20008410000 */
[----:B------:R-:W4:Y:S01]  /*0b60*/  LDS.128 R28, [R14+0x7800] ;  /* 0x007800000e1c7984 */ /* 0x000f220000000c00 */
        /* <DEDUP_REMOVED lines=9> */
[----:B------:R-:W5:Y:S01]  /*0c00*/  LDS.128 R56, [R14+0x9000] ;  /* 0x009000000e387984 */ /* 0x000f620000000c00 */
[----:B------:R-:W-:Y:S01]  /*0c10*/  FMUL.FTZ R86, R16, UR4 ;  /* 0x0000000410567c20 */ /* 0x000fe20008410000 */
[----:B------:R-:W-:Y:S01]  /*0c20*/  FMUL.FTZ R91, R17, UR4 ;  /* 0x00000004115b7c20 */ /* 0x000fe20008410000 */
[----:B------:R-:W-:Y:S01]  /*0c30*/  FMUL.FTZ R88, R18, UR4 ;  /* 0x0000000412587c20 */ /* 0x000fe20008410000 */
[----:B------:R-:W5:Y:S01]  /*0c40*/  LDS.128 R44, [R14+0x5800] ;  /* 0x005800000e2c7984 */ /* 0x000f620000000c00 */
[----:B------:R-:W-:Y:S01]  /*0c50*/  FMUL.FTZ R93, R19, UR4 ;  /* 0x00000004135d7c20 */ /* 0x000fe20008410000 */
[----:B0-----:R-:W-:Y:S01]  /*0c60*/  FMUL.FTZ R90, R53, UR4 ;  /* 0x00000004355a7c20 */ /* 0x001fe20008410000 */
[----:B------:R-:W-:Y:S01]  /*0c70*/  FMUL.FTZ R53, R54, UR4 ;  /* 0x0000000436357c20 */ /* 0x000fe20008410000 */
[----:B------:R-:W0:Y:S01]  /*0c80*/  LDS.128 R24, [R14+0x8000] ;  /* 0x008000000e187984 */ /* 0x000e220000000c00 */
[----:B------:R-:W-:Y:S01]  /*0c90*/  FMUL.FTZ R54, R55, UR4 ;  /* 0x0000000437367c20 */ /* 0x000fe20008410000 */
[----:B-1----:R-:W-:Y:S01]  /*0ca0*/  FMUL.FTZ R55, R49, UR4 ;  /* 0x0000000431377c20 */ /* 0x002fe20008410000 */
[----:B------:R-:W-:Y:S01]  /*0cb0*/  FMUL.FTZ R49, R50, UR4 ;  /* 0x0000000432317c20 */ /* 0x000fe20008410000 */
[----:B------:R-:W1:Y:S01]  /*0cc0*/  LDS.128 R16, [R14+0x9800] ;  /* 0x009800000e107984 */ /* 0x000e620000000c00 */
[----:B------:R-:W-:Y:S01]  /*0cd0*/  FMUL.FTZ R50, R51, UR4 ;  /* 0x0000000433327c20 */ /* 0x000fe20008410000 */
[----:B------:R-:W-:Y:S01]  /*0ce0*/  FMUL.FTZ R51, R41, UR4 ;  /* 0x0000000429337c20 */ /* 0x000fe20008410000 */
[----:B------:R-:W-:Y:S01]  /*0cf0*/  FMUL.FTZ R41, R42, UR4 ;  /* 0x000000042a297c20 */ /* 0x000fe20008410000 */
[----:B------:R-:W-:Y:S01]  /*0d00*/  FMUL.FTZ R42, R43, UR4 ;  /* 0x000000042b2a7c20 */ /* 0x000fe20008410000 */
[----:B--2---:R-:W-:Y:S01]  /*0d10*/  FMUL.FTZ R43, R37, UR4 ;  /* 0x00000004252b7c20 */ /* 0x004fe20008410000 */
        /* <DEDUP_REMOVED lines=8> */
[----:B---3--:R-:W-:Y:S01]  /*0da0*/  FMUL.FTZ R101, R20, UR4 ;  /* 0x0000000414657c20 */ /* 0x008fe20008410000 */
[----:B------:R-:W-:Y:S01]  /*0db0*/  FMUL.FTZ R104, R21, UR4 ;  /* 0x0000000415687c20 */ /* 0x000fe20008410000 */
[----:B------:R-:W-:Y:S01]  /*0dc0*/  FMUL.FTZ R103, R22, UR4 ;  /* 0x0000000416677c20 */ /* 0x000fe20008410000 */
[----:B------:R-:W-:Y:S01]  /*0dd0*/  FMUL.FTZ R106, R23, UR4 ;  /* 0x00000004176a7c20 */ /* 0x000fe20008410000 */
[----:B----4-:R-:W-:Y:S01]  /*0de0*/  FMUL.FTZ R35, R29, UR4 ;  /* 0x000000041d237c20 */ /* 0x010fe20008410000 */
[----:B------:R-:W-:Y:S01]  /*0df0*/  F2FP.BF16.F32.PACK_AB R20, R15, R8 ;  /* 0x000000080f14723e */ /* 0x000fe200000010ff */
[----:B------:R-:W-:Y:S01]  /*0e00*/  FMUL.FTZ R29, R30, UR4 ;  /* 0x000000041e1d7c20 */ /* 0x000fe20008410000 */
[----:B------:R-:W-:Y:S01]  /*0e10*/  FMUL.FTZ R100, R31, UR4 ;  /* 0x000000041f647c20 */ /* 0x000fe20008410000 */
[----:B------:R-:W-:Y:S01]  /*0e20*/  F2FP.BF16.F32.PACK_AB R21, R61, R10 ;  /* 0x0000000a3d15723e */ /* 0x000fe200000010ff */
[----:B------:R-:W-:Y:S01]  /*0e30*/  FMUL.FTZ R40, R40, UR4 ;  /* 0x0000000428287c20 */ /* 0x000fe20008410000 */
[----:B------:R-:W-:Y:S01]  /*0e40*/  F2FP.BF16.F32.PACK_AB R22, R63, R12 ;  /* 0x0000000c3f16723e */ /* 0x000fe200000010ff */
[----:B------:R-:W-:Y:S01]  /*0e50*/  FMUL.FTZ R28, R28, UR4 ;  /* 0x000000041c1c7c20 */ /* 0x000fe20008410000 */
[----:B------:R-:W-:Y:S01]  /*0e60*/  F2FP.BF16.F32.PACK_AB R23, R65, R60 ;  /* 0x0000003c4117723e */ /* 0x000fe200000010ff */
[----:B------:R-:W-:Y:S01]  /*0e70*/  FMUL.FTZ R32, R32, UR4 ;  /* 0x0000000420207c20 */ /* 0x000fe20008410000 */
[----:B-----5:R-:W-:Y:S01]  /*0e80*/  FMUL.FTZ R105, R57, UR4 ;  /* 0x0000000439697c20 */ /* 0x020fe20008410000 */
[----:B------:R-:W-:Y:S01]  /*0e90*/  LEA R8, R13, R2, 0x1 ;  /* 0x000000020d087211 */ /* 0x000fe200078e08ff */
[----:B------:R-:W-:Y:S01]  /*0ea0*/  FMUL.FTZ R57, R58, UR4 ;  /* 0x000000043a397c20 */ /* 0x000fe20008410000 */
[----:B------:R-:W-:Y:S01]  /*0eb0*/  FMUL.FTZ R58, R59, UR4 ;  /* 0x000000043b3a7c20 */ /* 0x000fe20008410000 */
[----:B------:R-:W-:Y:S01]  /*0ec0*/  FMUL.FTZ R44, R44, UR4 ;  /* 0x000000042c2c7c20 */ /* 0x000fe20008410000 */
[----:B------:R-:W-:Y:S01]  /*0ed0*/  FMUL.FTZ R45, R45, UR4 ;  /* 0x000000042d2d7c20 */ /* 0x000fe20008410000 */
[----:B------:R-:W-:Y:S01]  /*0ee0*/  FMUL.FTZ R46, R46, UR4 ;  /* 0x000000042e2e7c20 */ /* 0x000fe20008410000 */
[----:B------:R-:W-:Y:S01]  /*0ef0*/  FMUL.FTZ R47, R47, UR4 ;  /* 0x000000042f2f7c20 */ /* 0x000fe20008410000 */
[----:B0-----:R-:W-:Y:S01]  /*0f00*/  FMUL.FTZ R30, R24, UR4 ;  /* 0x00000004181e7c20 */ /* 0x001fe20008410000 */
[----:B------:R-:W-:Y:S01]  /*0f10*/  FMUL.FTZ R97, R25, UR4 ;  /* 0x0000000419617c20 */ /* 0x000fe20008410000 */
[----:B------:R-:W-:Y:S01]  /*0f20*/  FMUL.FTZ R31, R26, UR4 ;  /* 0x000000041a1f7c20 */ /* 0x000fe20008410000 */
[----:B------:R-:W-:Y:S01]  /*0f30*/  FMUL.FTZ R102, R27, UR4 ;  /* 0x000000041b667c20 */ /* 0x000fe20008410000 */
[----:B------:R-:W-:Y:S01]  /*0f40*/  F2FP.BF16.F32.PACK_AB R24, R67, R62 ;  /* 0x0000003e4318723e */ /* 0x000fe200000010ff */
[----:B-1----:R-:W-:Y:S01]  /*0f50*/  FMUL.FTZ R10, R16, UR4 ;  /* 0x00000004100a7c20 */ /* 0x002fe20008410000 */
[----:B------:R-:W-:Y:S01]  /*0f60*/  F2FP.BF16.F32.PACK_AB R25, R69, R64 ;  /* 0x000000404519723e */ /* 0x000fe200000010ff */
[----:B------:R-:W-:Y:S01]  /*0f70*/  FMUL.FTZ R61, R17, UR4 ;  /* 0x00000004113d7c20 */ /* 0x000fe20008410000 */
[----:B------:R-:W-:Y:S01]  /*0f80*/  F2FP.BF16.F32.PACK_AB R26, R71, R66 ;  /* 0x00000042471a723e */ /* 0x000fe200000010ff */
[----:B------:R-:W-:Y:S01]  /*0f90*/  FMUL.FTZ R59, R18, UR4 ;  /* 0x00000004123b7c20 */ /* 0x000fe20008410000 */
[----:B------:R-:W-:Y:S01]  /*0fa0*/  F2FP.BF16.F32.PACK_AB R27, R73, R68 ;  /* 0x00000044491b723e */ /* 0x000fe200000010ff */
[----:B------:R-:W-:Y:S01]  /*0fb0*/  FMUL.FTZ R60, R19, UR4 ;  /* 0x00000004133c7c20 */ /* 0x000fe20008410000 */
[----:B------:R-:W-:Y:S01]  /*0fc0*/  F2FP.BF16.F32.PACK_AB R12, R75, R70 ;  /* 0x000000464b0c723e */ /* 0x000fe200000010ff */
[----:B------:R-:W-:Y:S01]  /*0fd0*/  FMUL.FTZ R56, R56, UR4 ;  /* 0x0000000438387c20 */ /* 0x000fe20008410000 */
[----:B------:R-:W-:Y:S01]  /*0fe0*/  F2FP.BF16.F32.PACK_AB R13, R77, R72 ;  /* 0x000000484d0d723e */ /* 0x000fe200000010ff */
[----:B------:R0:W-:Y:S01]  /*0ff0*/  STSM.16.MT88.4 [R8+0x14000], R20 ;  /* 0x0140001408007844 */ /* 0x0001e20000004200 */
[----:B------:R-:W-:Y:S01]  /*1000*/  F2FP.BF16.F32.PACK_AB R14, R79, R74 ;  /* 0x0000004a4f0e723e */ /* 0x000fe200000010ff */
[----:B------:R-:W-:Y:S01]  /*1010*/  ULDC UR4, c[0x0][0x244] ;  /* 0x0000910000047ab9 */ /* 0x000fe20000000800 */
[----:B------:R-:W-:Y:S01]  /*1020*/  F2FP.BF16.F32.PACK_AB R15, R81, R76 ;  /* 0x0000004c510f723e */ /* 0x000fe200000010ff */
[----:B------:R-:W-:Y:S01]  /*1030*/  STSM.16.MT88.4 [R8+0x19000], R24 ;  /* 0x0190001808007844 */ /* 0x000fe20000004200 */
[----:B------:R-:W-:-:S02]  /*1040*/  F2FP.BF16.F32.PACK_AB R16, R83, R78 ;  /* 0x0000004e5310723e */ /* 0x000fc400000010ff */
[----:B------:R-:W-:Y:S01]  /*1050*/  F2FP.BF16.F32.PACK_AB R17, R85, R80 ;  /* 0x000000505511723e */ /* 0x000fe200000010ff */
[----:B------:R-:W-:Y:S01]  /*1060*/  STSM.16.MT88.4 [R8+0x14200], R12 ;  /* 0x0142000c08007844 */ /* 0x000fe20000004200 */
        /* <DEDUP_REMOVED lines=8> */
[----:B0-----:R-:W-:Y:S01]  /*10f0*/  F2FP.BF16.F32.PACK_AB R20, R55, R48 ;  /* 0x000000303714723e */ /* 0x001fe200000010ff */
[----:B------:R-:W-:Y:S01]  /*1100*/  STSM.16.MT88.4 [R8+0x14400], R92 ;  /* 0x0144005c08007844 */ /* 0x000fe20000004200 */
[----:B------:R-:W-:Y:S02]  /*1110*/  F2FP.BF16.F32.PACK_AB R21, R50, R49 ;  /* 0x000000313215723e */ /* 0x000fe400000010ff */
[----:B------:R-:W-:Y:S02]  /*1120*/  F2FP.BF16.F32.PACK_AB R22, R45, R44 ;  /* 0x0000002c2d16723e */ /* 0x000fe400000010ff */
[----:B------:R-:W-:-:S02]  /*1130*/  F2FP.BF16.F32.PACK_AB R23, R47, R46 ;  /* 0x0000002e2f17723e */ /* 0x000fc400000010ff */
[----:B------:R-:W-:Y:S01]  /*1140*/  F2FP.BF16.F32.PACK_AB R42, R43, R36 ;  /* 0x000000242b2a723e */ /* 0x000fe200000010ff */
[----:B-1----:R-:W-:Y:S01]  /*1150*/  IMAD R18, R5, UR6, RZ ;  /* 0x0000000605127c24 */ /* 0x002fe2000f8e02ff */
[----:B------:R-:W-:Y:S01]  /*1160*/  F2FP.BF16.F32.PACK_AB R33, R34, R33 ;  /* 0x000000212221723e */ /* 0x000fe200000010ff */
[----:B------:R0:W-:Y:S01]  /*1170*/  STSM.16.MT88.4 [R8+0x19400], R20 ;  /* 0x0194001408007844 */ /* 0x0001e20000004200 */
[----:B------:R-:W-:Y:S02]  /*1180*/  F2FP.BF16.F32.PACK_AB R40, R51, R40 ;  /* 0x000000283328723e */ /* 0x000fe400000010ff */
        /* <DEDUP_REMOVED lines=10> */
[----:B------:R-:W-:Y:S02]  /*1230*/  F2FP.BF16.F32.PACK_AB R57, R58, R57 ;  /* 0x000000393a39723e */ /* 0x000fe400000010ff */
[----:B------:R-:W-:Y:S01]  /*1240*/  F2FP.BF16.F32.PACK_AB R56, R105, R56 ;  /* 0x000000386938723e */ /* 0x000fe200000010ff */
[----:B------:R-:W-:Y:S01]  /*1250*/  STSM.16.MT88.4 [R8+0x14800], R24 ;  /* 0x0148001808007844 */ /* 0x000fe20000004200 */
[----:B------:R-:W-:Y:S01]  /*1260*/  F2FP.BF16.F32.PACK_AB R58, R61, R10 ;  /* 0x0000000a3d3a723e */ /* 0x000fe200000010ff */
[----:B------:R-:W-:Y:S01]  /*1270*/  IMAD R10, R11, 0x2, R2 ;  /* 0x000000020b0a7824 */ /* 0x000fe200078e0202 */
[----:B------:R-:W-:Y:S01]  /*1280*/  F2FP.BF16.F32.PACK_AB R59, R60, R59 ;  /* 0x0000003b3c3b723e */ /* 0x000fe200000010ff */
[----:B------:R-:W-:Y:S01]  /*1290*/  VIADD R2, R2, 0x14000 ;  /* 0x0001400002027836 */ /* 0x000fe20000000000 */
[----:B0-----:R-:W-:Y:S01]  /*12a0*/  VIMNMX R22, R9, 0x50, PT ;  /* 0x0000005009167848 */ /* 0x001fe20003fe0100 */
[----:B------:R-:W-:Y:S01]  /*12b0*/  VIADD R9, R0, 0x8 ;  /* 0x0000000800097836 */ /* 0x000fe20000000000 */
[----:B------:R-:W-:Y:S01]  /*12c0*/  ISETP.GE.AND P0, PT, R96, UR4, PT ;  /* 0x0000000460007c0c */ /* 0x000fe2000bf06270 */
[----:B------:R0:W-:Y:S01]  /*12d0*/  STSM.16.MT88.4 [R8+0x19800], R56 ;  /* 0x0198003808007844 */ /* 0x0001e20000004200 */
[----:B------:R-:W-:Y:S01]  /*12e0*/  SHF.R.S32.HI R97, RZ, 0x1f, R96 ;  /* 0x0000001fff617819 */ /* 0x000fe20000011460 */
[----:B------:R-:W-:Y:S01]  /*12f0*/  ULDC.64 UR4, c[0x0][0x260] ;  /* 0x0000980000047ab9 */ /* 0x000fe20000000a00 */
[-C--:B------:R-:W-:Y:S01]  /*1300*/  ISETP.GE.OR P2, PT, R9, R22.reuse, P0 ;  /* 0x000000160900720c */ /* 0x080fe20000746670 */
[----:B------:R-:W-:Y:S01]  /*1310*/  BAR.SYNC.DEFER_BLOCKING 0x0 ;  /* 0x0000000000007b1d */ /* 0x000fe20000010000 */
[C---:B------:R-:W-:Y:S01]  /*1320*/  IMAD R9, R7.reuse, UR7, R18 ;  /* 0x0000000707097c24 */ /* 0x040fe2000f8e0212 */
[C---:B------:R-:W-:Y:S01]  /*1330*/  ISETP.GE.OR P3, PT, R0.reuse, R22, P0 ;  /* 0x000000160000720c */ /* 0x040fe20000766670 */
[----:B------:R-:W-:Y:S01]  /*1340*/  IMAD.WIDE.U32 R96, R7, UR6, R96 ;  /* 0x0000000607607c25 */ /* 0x000fe2000f8e0060 */
[----:B------:R-:W-:-:S02]  /*1350*/  IADD3 R16, P1, R0, R98, RZ ;  /* 0x0000006200107210 */ /* 0x000fc40007f3e0ff */
[C---:B------:R-:W-:Y:S01]  /*1360*/  IADD3 R5, R0.reuse, 0x10, RZ ;  /* 0x0000001000057810 */ /* 0x040fe20007ffe0ff */
[C---:B------:R-:W-:Y:S01]  /*1370*/  VIADD R7, R0.reuse, 0x28 ;  /* 0x0000002800077836 */ /* 0x040fe20000000000 */
[----:B------:R-:W-:Y:S01]  /*1380*/  IADD3 R97, R97, R9, RZ ;  /* 0x0000000961617210 */ /* 0x000fe20007ffe0ff */
[----:B------:R-:W-:Y:S01]  /*1390*/  IMAD R3, R3, UR4, RZ ;  /* 0x0000000403037c24 */ /* 0x000fe2000f8e02ff */
[----:B------:R-:W-:Y:S02]  /*13a0*/  LEA.HI.X.SX32 R17, R0, R99, 0x1, P1 ;  /* 0x0000006300117211 */ /* 0x000fe400008f0eff */
[-C--:B------:R-:W-:Y:S01]  /*13b0*/  ISETP.GE.OR P1, PT, R5, R22.reuse, P0 ;  /* 0x000000160500720c */ /* 0x080fe20000726670 */
[----:B------:R-:W-:Y:S01]  /*13c0*/  IMAD R3, R6, UR5, R3 ;  /* 0x0000000506037c24 */ /* 0x000fe2000f8e0203 */
[----:B------:R-:W-:Y:S01]  /*13d0*/  ISETP.GE.OR P4, PT, R7, R22, P0 ;  /* 0x000000160700720c */ /* 0x000fe20000786670 */
[C---:B0-----:R-:W-:Y:S01]  /*13e0*/  VIADD R8, R0.reuse, 0x18 ;  /* 0x0000001800087836 */ /* 0x041fe20000000000 */
[----:B------:R-:W-:Y:S01]  /*13f0*/  IADD3 R5, R0, 0x20, RZ ;  /* 0x0000002000057810 */ /* 0x000fe20007ffe0ff */
[----:B------:R-:W-:Y:S01]  /*1400*/  IMAD.WIDE.U32 R6, R6, UR4, R96 ;  /* 0x0000000406067c25 */ /* 0x000fe2000f8e0060 */
[----:B------:R-:W-:-:S02]  /*1410*/  LEA R2, R11, R2, 0x1 ;  /* 0x000000020b027211 */ /* 0x000fc400078e08ff */
[-C--:B------:R-:W-:Y:S01]  /*1420*/  ISETP.GE.OR P5, PT, R5, R22.reuse, P0 ;  /* 0x000000160500720c */ /* 0x080fe200007a6670 */
[----:B------:R-:W-:Y:S01]  /*1430*/  IMAD.WIDE R4, R4, 0x50, R16 ;  /* 0x0000005004047825 */ /* 0x000fe200078e0210 */
[----:B------:R-:W-:Y:S01]  /*1440*/  ISETP.GE.OR P6, PT, R8, R22, P0 ;  /* 0x000000160800720c */ /* 0x000fe200007c6670 */
[----:B------:R0:W1:Y:S02]  /*1450*/  LDS.128 R12, [R10+0x14900] ;  /* 0x014900000a0c7984 */ /* 0x0000640000000c00 */
[----:B------:R-:W-:Y:S01]  /*1460*/  VIADD R11, R0, 0x30 ;  /* 0x00000030000b7836 */ /* 0x000fe20000000000 */
[----:B------:R-:W-:Y:S01]  /*1470*/  IADD3 R3, R7, R3, RZ ;  /* 0x0000000307037210 */ /* 0x000fe20007ffe0ff */
[----:B------:R-:W-:Y:S08]  /*1480*/  @P3 BRA `(.L_x_2065) ;  /* 0x00000000002c3947 */ /* 0x000ff00003800000 */
[----:B------:R2:W3:Y:S01]  /*1490*/  LDS.128 R16, [R2] ;  /* 0x0000000002107984 */ /* 0x0004e20000000c00 */
[----:B------:R-:W-:Y:S02]  /*14a0*/  ULDC.64 UR4, c[0x0][0x250] ;  /* 0x0000940000047ab9 */ /* 0x000fe40000000a00 */
[----:B------:R-:W-:-:S04]  /*14b0*/  IMAD R21, R5, UR4, RZ ;  /* 0x0000000405157c24 */ /* 0x000fc8000f8e02ff */
[----:B------:R-:W-:Y:S02]  /*14c0*/  IMAD R21, R4, UR5, R21 ;  /* 0x0000000504157c24 */ /* 0x000fe4000f8e0215 */
[----:B--2---:R-:W-:-:S04]  /*14d0*/  IMAD.MOV.U32 R2, RZ, RZ, R6 ;  /* 0x000000ffff027224 */ /* 0x004fc800078e0006 */
[----:B------:R-:W-:Y:S01]  /*14e0*/  IMAD.WIDE.U32 R8, R4, UR4, R2 ;  /* 0x0000000404087c25 */ /* 0x000fe2000f8e0002 */
[----:B------:R-:W-:Y:S02]  /*14f0*/  ULDC.64 UR4, c[0x0][0x238] ;  /* 0x00008e0000047ab9 */ /* 0x000fe40000000a00 */
[----:B------:R-:W-:Y:S02]  /*1500*/  LEA R20, P3, R8, UR4, 0x1 ;  /* 0x0000000408147c11 */ /* 0x000fe4000f8608ff */
[----:B------:R-:W-:-:S04]  /*1510*/  IADD3 R9, R9, R21, RZ ;  /* 0x0000001509097210 */ /* 0x000fc80007ffe0ff */
[----:B------:R-:W-:-:S05]  /*1520*/  LEA.HI.X R21, R8, UR5, R9, 0x1, P3 ;  /* 0x0000000508157c11 */ /* 0x000fca00098f0c09 */
[----:B---3--:R2:W-:Y:S02]  /*1530*/  STG.E.128 desc[UR8][R20.64], R16 ;  /* 0x0000001014007986 */ /* 0x0085e4000c101d08 */
.L_x_2065:
[----:B------:R-:W-:Y:S05]  /*1540*/  BSYNC B0 ;  /* 0x0000000000007941 */ /* 0x000fea0003800000 */
.L_x_2064:
[----:B--2---:R2:W3:Y:S01]  /*1550*/  LDS.128 R16, [R10+0x14100] ;  /* 0x014100000a107984 */ /* 0x0044e20000000c00 */
[----:B------:R-:W-:Y:S01]  /*1560*/  BSSY B0, `(.L_x_2066) ;  /* 0x0000011000007945 */ /* 0x000fe20003800000 */
[----:B------:R-:W-:Y:S01]  /*1570*/  ISETP.GE.OR P3, PT, R11, R22, P0 ;  /* 0x000000160b00720c */ /* 0x000fe20000766670 */
[----:B------:R-:W-:Y:S02]  /*1580*/  VIADD R11, R0, 0x38 ;  /* 0x00000038000b7836 */ /* 0x000fe40000000000 */
[----:B------:R-:W-:Y:S10]  /*1590*/  @P2 BRA `(.L_x_2067) ;  /* 0x0000000000342947 */ /* 0x000ff40003800000 */
[----:B------:R-:W-:Y:S01]  /*15a0*/  IADD3 R21, P2, R4, 0x8, RZ ;  /* 0x0000000804157810 */ /* 0x000fe20007f5e0ff */
[----:B------:R-:W-:Y:S01]  /*15b0*/  ULDC.64 UR4, c[0x0][0x250] ;  /* 0x0000940000047ab9 */ /* 0x000fe20000000a00 */
[----:B------:R-:W-:Y:S02]  /*15c0*/  MOV R9, R3 ;  /* 0x0000000300097202 */ /* 0x000fe40000000f00 */
[----:B------:R-:W-:-:S05]  /*15d0*/  IADD3.X R8, RZ, R5, RZ, P2, !PT ;  /* 0x00000005ff087210 */ /* 0x000fca00017fe4ff */
        /* <DEDUP_REMOVED lines=9> */
.L_x_2067:
[----:B------:R-:W-:Y:S05]  /*1670*/  BSYNC B0 ;  /* 0x0000000000007941 */ /* 0x000fea0003800000 */
.L_x_2066:
[----:B---34-:R3:W4:Y:S01]  /*1680*/  LDS.128 R16, [R10+0x14200] ;  /* 0x014200000a107984 */ /* 0x0187220000000c00 */
[----:B------:R-:W-:Y:S01]  /*1690*/  BSSY B0, `(.L_x_2068) ;  /* 0x0000012000007945 */ /* 0x000fe20003800000 */
[----:B------:R-:W-:Y:S02]  /*16a0*/  ISETP.GE.OR P2, PT, R11, R22, P0 ;  /* 0x000000160b00720c */ /* 0x000fe40000746670 */
[C---:B------:R-:W-:Y:S01]  /*16b0*/  IADD3 R11, R0.reuse, 0x40, RZ ;  /* 0x00000040000b7810 */ /* 0x040fe20007ffe0ff */
[----:B------:R-:W-:Y:S01]  /*16c0*/  VIADD R0, R0, 0x48 ;  /* 0x0000004800007836 */ /* 0x000fe20000000000 */
[----:B------:R-:W-:Y:S09]  /*16d0*/  @P1 BRA `(.L_x_2069) ;  /* 0x0000000000341947 */ /* 0x000ff20003800000 */
        /* <DEDUP_REMOVED lines=13> */
.L_x_2069:
[----:B------:R-:W-:Y:S05]  /*17b0*/  BSYNC B0 ;  /* 0x0000000000007941 */ /* 0x000fea0003800000 */
.L_x_2068:
[----:B----4-:R4:W0:Y:S01]  /*17c0*/  LDS.128 R16, [R10+0x14300] ;  /* 0x014300000a107984 */ /* 0x0108220000000c00 */
[----:B------:R-:W-:Y:S01]  /*17d0*/  BSSY B0, `(.L_x_2070) ;  /* 0x0000011000007945 */ /* 0x000fe20003800000 */
[-C--:B------:R-:W-:Y:S02]  /*17e0*/  ISETP.GE.OR P1, PT, R11, R22.reuse, P0 ;  /* 0x000000160b00720c */ /* 0x080fe40000726670 */
[----:B------:R-:W-:Y:S01]  /*17f0*/  ISETP.GE.OR P0, PT, R0, R22, P0 ;  /* 0x000000160000720c */ /* 0x000fe20000706670 */
[----:B------:R-:W-:-:S12]  /*1800*/  @P6 BRA `(.L_x_2071) ;  /* 0x0000000000346947 */ /* 0x000fd80003800000 */
[----:B------:R-:W-:Y:S01]  /*1810*/  IADD3 R11, P6, R4, 0x18, RZ ;  /* 0x00000018040b7810 */ /* 0x000fe20007fde0ff */
[----:B------:R-:W-:Y:S01]  /*1820*/  ULDC.64 UR4, c[0x0][0x250] ;  /* 0x0000940000047ab9 */ /* 0x000fe20000000a00 */
[----:B------:R-:W-:Y:S01]  /*1830*/  MOV R9, R3 ;  /* 0x0000000300097202 */ /* 0x000fe20000000f00 */
[----:B------:R-:W-:Y:S01]  /*1840*/  IMAD.MOV.U32 R8, RZ, RZ, R6 ;  /* 0x000000ffff087224 */ /* 0x000fe200078e0006 */
[----:B------:R-:W-:-:S03]  /*1850*/  IADD3.X R0, RZ, R5, RZ, P6, !PT ;  /* 0x00000005ff007210 */ /* 0x000fc600037fe4ff */
        /* <DEDUP_REMOVED lines=8> */
.L_x_2071:
[----:B------:R-:W-:Y:S05]  /*18e0*/  BSYNC B0 ;  /* 0x0000000000007941 */ /* 0x000fea0003800000 */
.L_x_2070:
[----:B0-----:R0:W0:Y:S01]  /*18f0*/  LDS.128 R16, [R10+0x14400] ;  /* 0x014400000a107984 */ /* 0x0010220000000c00 */
[----:B------:R-:W-:Y:S04]  /*1900*/  BSSY B0, `(.L_x_2072) ;  /* 0x000000f000007945 */ /* 0x000fe80003800000 */
[----:B------:R-:W-:Y:S05]  /*1910*/  @P5 BRA `(.L_x_2073) ;  /* 0x0000000000345947 */ /* 0x000fea0003800000 */
        /* <DEDUP_REMOVED lines=13> */
.L_x_2073:
[----:B------:R-:W-:Y:S05]  /*19f0*/  BSYNC B0 ;  /* 0x0000000000007941 */ /* 0x000fea0003800000 */
.L_x_2072:
        /* <DEDUP_REMOVED lines=16> */
.L_x_2075:
[----:B------:R-:W-:Y:S05]  /*1b00*/  BSYNC B0 ;  /* 0x0000000000007941 */ /* 0x000fea0003800000 */
.L_x_2074:
        /* <DEDUP_REMOVED lines=16> */
.L_x_2077:
[----:B------:R-:W-:Y:S05]  /*1c10*/  BSYNC B0 ;  /* 0x0000000000007941 */ /* 0x000fea0003800000 */
.L_x_2076:
        /* <DEDUP_REMOVED lines=16> */
.L_x_2079:
[----:B------:R-:W-:Y:S05]  /*1d20*/  BSYNC B0 ;  /* 0x0000000000007941 */ /* 0x000fea0003800000 */
.L_x_2078:
[----:B0-234-:R-:W0:Y:S01]  /*1d30*/  LDS.128 R8, [R10+0x14800] ;  /* 0x014800000a087984 */ /* 0x01de220000000c00 */
        /* <DEDUP_REMOVED lines=15> */
.L_x_2081:
[----:B------:R-:W-:Y:S05]  /*1e30*/  BSYNC B0 ;  /* 0x0000000000007941 */ /* 0x000fea0003800000 */
.L_x_2080:
[----:B------:R-:W-:Y:S05]  /*1e40*/  @P0 EXIT ;  /* 0x000000000000094d */ /* 0x000fea0003800000 */
[----:B------:R-:W-:Y:S01]  /*1e50*/  IADD3 R7, P0, R4, 0x48, RZ ;  /* 0x0000004804077810 */ /* 0x000fe20007f1e0ff */
[----:B------:R-:W-:Y:S01]  /*1e60*/  ULDC.64 UR4, c[0x0][0x250] ;  /* 0x0000940000047ab9 */ /* 0x000fe20000000a00 */
[----:B------:R-:W-:Y:S02]  /*1e70*/  IMAD.MOV.U32 R2, RZ, RZ, R6 ;  /* 0x000000ffff027224 */ /* 0x000fe400078e0006 */
[----:B------:R-:W-:Y:S02]  /*1e80*/  IADD3.X R4, RZ, R5, RZ, P0, !PT ;  /* 0x00000005ff047210 */ /* 0x000fe400007fe4ff */
[----:B------:R-:W-:-:S04]  /*1e90*/  IMAD.WIDE.U32 R2, R7, UR4, R2 ;  /* 0x0000000407027c25 */ /* 0x000fc8000f8e0002 */
[----:B------:R-:W-:-:S04]  /*1ea0*/  IMAD R4, R4, UR4, RZ ;  /* 0x0000000404047c24 */ /* 0x000fc8000f8e02ff */
[----:B------:R-:W-:Y:S01]  /*1eb0*/  IMAD R7, R7, UR5, R4 ;  /* 0x0000000507077c24 */ /* 0x000fe2000f8e0204 */
[----:B------:R-:W-:Y:S02]  /*1ec0*/  ULDC.64 UR4, c[0x0][0x238] ;  /* 0x00008e0000047ab9 */ /* 0x000fe40000000a00 */
[----:B------:R-:W-:Y:S02]  /*1ed0*/  LEA R4, P0, R2, UR4, 0x1 ;  /* 0x0000000402047c11 */ /* 0x000fe4000f8008ff */
[----:B------:R-:W-:-:S04]  /*1ee0*/  IADD3 R3, R3, R7, RZ ;  /* 0x0000000703037210 */ /* 0x000fc80007ffe0ff */
[----:B------:R-:W-:-:S05]  /*1ef0*/  LEA.HI.X R5, R2, UR5, R3, 0x1, P0 ;  /* 0x0000000502057c11 */ /* 0x000fca00080f0c03 */
[----:B-1----:R-:W-:Y:S01]  /*1f00*/  STG.E.128 desc[UR8][R4.64], R12 ;  /* 0x0000000c04007986 */ /* 0x002fe2000c101d08 */
[----:B------:R-:W-:Y:S05]  /*1f10*/  EXIT ;  /* 0x000000000000794d */ /* 0x000fea0003800000 */
.L_x_2082:
        /* <DEDUP_REMOVED lines=14> */
.L_x_2221:


//--------------------- .text._ZN7cutlass13device_kernelIN5flash32FlashAttnBwdPostprocessConvertdQIN4cute5tupleIJNS3_1CILi64EEENS5_ILi256EEEEEENS_10bfloat16_tEfNS_4arch4Sm90ELi256ENS3_8TiledMMAINS3_8MMA_AtomIJNS3_4SM904GMMA27MMA_64x64x16_F32BF16BF16_SSILNSF_5MajorE1ELSH_0ELNSF_7ScaleInE1ELSI_1EEEEEENS3_6LayoutINS4_IJNS5_ILi2EEENS5_ILi1EEESN_EEENS4_IJSN_NS5_ILi0EEESP_EEEEENS4_IJNS3_10UnderscoreESS_SS_EEEEELb1EEEEEvNT_6ParamsE --------------------------
	.section	.text._ZN7cutlass13device_kernelIN5flash32FlashAttnBwdPostprocessConvertdQIN4cute5tupleIJNS3_1CILi64EEENS5_ILi256EEEEEENS_10bfloat16_tEfNS_4arch4Sm90ELi256ENS3_8TiledMMAINS3_8MMA_AtomIJNS3_4SM904GMMA27MMA_64x64x16_F32BF16BF16_SSILNSF_5MajorE1ELSH_0ELNSF_7ScaleInE1ELSI_1EEEEEENS3_6LayoutINS4_IJNS5_ILi2EEENS5_ILi1EEESN_EEENS4_IJSN_NS5_ILi0EEESP_EEEEENS4_IJNS3_10UnderscoreESS_SS_EEEEELb1EEEEEvNT_6ParamsE,"ax",@progbits
	.align	128
.text._ZN7cutlass13device_kernelIN5flash32FlashAttnBwdPostprocessConvertdQIN4cute5tupleIJNS3_1CILi64EEENS5_ILi256EEEEEENS_10bfloat16_tEfNS_4arch4Sm90ELi256ENS3_8TiledMMAINS3_8MMA_AtomIJNS3_4SM904GMMA27MMA_64x64x16_F32BF16BF16_SSILNSF_5MajorE1ELSH_0ELNSF_7ScaleInE1ELSI_1EEEEEENS3_6LayoutINS4_IJNS5_ILi2EEENS5_ILi1EEESN_EEENS4_IJSN_NS5_ILi0EEESP_EEEEENS4_IJNS3_10UnderscoreESS_SS_EEEEELb1EEEEEvNT_6ParamsE:
        .type           _ZN7cutlass13device_kernelIN5flash32FlashAttnBwdPostprocessConvertdQIN4cute5tupleIJNS3_1CILi64EEENS5_ILi256EEEEEENS_10bfloat16_tEfNS_4arch4Sm90ELi256ENS3_8TiledMMAINS3_8MMA_AtomIJNS3_4SM904GMMA27MMA_64x64x16_F32BF16BF16_SSILNSF_5MajorE1ELSH_0ELNSF_7ScaleInE1ELSI_1EEEEEENS3_6LayoutINS4_IJNS5_ILi2EEENS5_ILi1EEESN_EEENS4_IJSN_NS5_ILi0EEESP_EEEEENS4_IJNS3_10UnderscoreESS_SS_EEEEELb1EEEEEvNT_6ParamsE,@function
        .size           _ZN7cutlass13device_kernelIN5flash32FlashAttnBwdPostprocessConvertdQIN4cute5tupleIJNS3_1CILi64EEENS5_ILi256EEEEEENS_10bfloat16_tEfNS_4arch4Sm90ELi256ENS3_8TiledMMAINS3_8MMA_AtomIJNS3_4SM904GMMA27MMA_64x64x16_F32BF16BF16_SSILNSF_5MajorE1ELSH_0ELNSF_7ScaleInE1ELSI_1EEEEEENS3_6LayoutINS4_IJNS5_ILi2EEENS5_ILi1EEESN_EEENS4_IJSN_NS5_ILi0EEESP_EEEEENS4_IJNS3_10UnderscoreESS_SS_EEEEELb1EEEEEvNT_6ParamsE,(.L_x_2222 - _ZN7cutlass13device_kernelIN5flash32FlashAttnBwdPostprocessConvertdQIN4cute5tupleIJNS3_1CILi64EEENS5_ILi256EEEEEENS_10bfloat16_tEfNS_4arch4Sm90ELi256ENS3_8TiledMMAINS3_8MMA_AtomIJNS3_4SM904GMMA27MMA_64x64x16_F32BF16BF16_SSILNSF_5MajorE1ELSH_0ELNSF_7ScaleInE1ELSI_1EEEEEENS3_6LayoutINS4_IJNS5_ILi2EEENS5_ILi1EEESN_EEENS4_IJSN_NS5_ILi0EEESP_EEEEENS4_IJNS3_10UnderscoreESS_SS_EEEEELb1EEEEEvNT_6ParamsE)
        .other          _ZN7cutlass13device_kernelIN5flash32FlashAttnBwdPostprocessConvertdQIN4cute5tupleIJNS3_1CILi64EEENS5_ILi256EEEEEENS_10bfloat16_tEfNS_4arch4Sm90ELi256ENS3_8TiledMMAINS3_8MMA_AtomIJNS3_4SM904GMMA27MMA_64x64x16_F32BF16BF16_SSILNSF_5MajorE1ELSH_0ELNSF_7ScaleInE1ELSI_1EEEEEENS3_6LayoutINS4_IJNS5_ILi2EEENS5_ILi1EEESN_EEENS4_IJSN_NS5_ILi0EEESP_EEEEENS4_IJNS3_10UnderscoreESS_SS_EEEEELb1EEEEEvNT_6ParamsE,@"STO_CUDA_ENTRY STV_DEFAULT"
_ZN7cutlass13device_kernelIN5flash32FlashAttnBwdPostprocessConvertdQIN4cute5tupleIJNS3_1CILi64EEENS5_ILi256EEEEEENS_10bfloat16_tEfNS_4arch4Sm90ELi256ENS3_8TiledMMAINS3_8MMA_AtomIJNS3_4SM904GMMA27MMA_64x64x16_F32BF16BF16_SSILNSF_5MajorE1ELSH_0ELNSF_7ScaleInE1ELSI_1EEEEEENS3_6LayoutINS4_IJNS5_ILi2EEENS5_ILi1EEESN_EEENS4_IJSN_NS5_ILi0EEESP_EEEEENS4_IJNS3_10UnderscoreESS_SS_EEEEELb1EEEEEvNT_6ParamsE:
[----:B------:R-:W-:Y:S08]  /*0000*/  LDC R1, c[0x0][0x28] ;  /* 0x00000a00ff017b82 */ /* 0x000ff00000000800 */
[----:B------:R-:W0:Y:S01]  /*0010*/  LDC.64 R4, c[0x0][0x278] ;  /* 0x00009e00ff047b82 */ /* 0x000e220000000a00 */
[----:B------:R-:W1:Y:S01]  /*0020*/  S2R R15, SR_CTAID.Z ;  /* 0x00000000000f7919 */ /* 0x000e620000002700 */
[----:B------:R-:W-:-:S06]  /*0030*/  ULDC.64 UR8, c[0x0][0x208] ;  /* 0x0000820000087ab9 */ /* 0x000fcc0000000a00 */
[----:B------:R-:W2:Y:S08]  /*0040*/  LDC.64 R8, c[0x0][0x270] ;  /* 0x00009c00ff087b82 */ /* 0x000eb00000000a00 */
[----:B------:R-:W1:Y:S01]  /*0050*/  LDC.64 R2, c[0x0][0x270] ;  /* 0x00009c00ff027b82 */ /* 0x000e620000000a00 */
[----:B0-----:R-:W-:-:S04]  /*0060*/  ISETP.NE.U32.AND P2, PT, R4, RZ, PT ;  /* 0x000000ff0400720c */ /* 0x001fc80003f45070 */
[----:B------:R-:W-:Y:S02]  /*0070*/  ISETP.NE.AND.EX P2, PT, R5, RZ, PT, P2 ;  /* 0x000000ff0500720c */ /* 0x000fe40003f45320 */
[----:B--2---:R-:W-:-:S04]  /*0080*/  ISETP.NE.U32.AND P1, PT, R8, RZ, PT ;  /* 0x000000ff0800720c */ /* 0x004fc80003f25070 */
[----:B------:R-:W-:Y:S01]  /*0090*/  ISETP.NE.AND.EX P1, PT, R9, RZ, PT, P1 ;  /* 0x000000ff0900720c */ /* 0x000fe20003f25310 */
[----:B------:R-:W-:Y:S01]  /*00a0*/  ULDC UR4, c[0x0][0x240] ;  /* 0x0000900000047ab9 */ /* 0x000fe20000000800 */
[----:B-1----:R-:W-:-:S05]  /*00b0*/  IMAD.WIDE R2, R15, 0x4, R2 ;  /* 0x000000040f027825 */ /* 0x002fca00078e0202 */
[----:B------:R-:W0:Y:S01]  /*00c0*/  @P2 LDC.64 R6, c[0x0][0x278] ;  /* 0x00009e00ff062b82 */ /* 0x000e220000000a00 */
[----:B------:R-:W-:-:S05]  /*00d0*/  IMAD.U32 R0, RZ, RZ, UR4 ;  /* 0x00000004ff007e24 */ /* 0x000fca000f8e00ff */
[----:B------:R1:W5:Y:S01]  /*00e0*/  @P1 LDG.E R13, desc[UR8][R2.64] ;  /* 0x00000008020d1981 */ /* 0x000362000c1e1900 */
[----:B0-----:R-:W-:-:S05]  /*00f0*/  @P2 IMAD.WIDE R6, R15, 0x4, R6 ;  /* 0x000000040f062825 */ /* 0x001fca00078e0206 */
[----:B------:R1:W5:Y:S01]  /*0100*/  @P2 LDG.E R0, desc[UR8][R6.64] ;  /* 0x0000000806002981 */ /* 0x000362000c1e1900 */
[----:B------:R-:W-:Y:S01]  /*0110*/  ISETP.NE.U32.AND P0, PT, R8, RZ, PT ;  /* 0x000000ff0800720c */ /* 0x000fe20003f05070 */
[----:B------:R-:W0:Y:S03]  /*0120*/  S2R R4, SR_CTAID.X ;  /* 0x0000000000047919 */ /* 0x000e260000002500 */
[----:B------:R-:W-:Y:S01]  /*0130*/  ISETP.NE.AND.EX P0, PT, R9, RZ, PT, P0 ;  /* 0x000000ff0900720c */ /* 0x000fe20003f05300 */
[----:B0-----:R-:W-:Y:S01]  /*0140*/  IMAD.SHL.U32 R9, R4, 0x40, RZ ;  /* 0x0000004004097824 */ /* 0x001fe200078e00ff */
[----:B-1----:R-:W-:Y:S11]  /*0150*/  @P2 BRA `(.L_x_2083) ;  /* 0x0000000000102947 */ /* 0x002ff60003800000 */
[----:B------:R-:W-:Y:S05]  /*0160*/  @!P1 BRA `(.L_x_2083) ;  /* 0x00000000000c9947 */ /* 0x000fea0003800000 */
[----:B------:R-:W2:Y:S04]  /*0170*/  LDG.E R5, desc[UR8][R2.64] ;  /* 0x0000000802057981 */ /* 0x000ea8000c1e1900 */
[----:B-----5:R-:W2:Y:S02]  /*0180*/  LDG.E R0, desc[UR8][R2.64+0x4] ;  /* 0x0000040802007981 */ /* 0x020ea4000c1e1900 */
[----:B--2---:R-:W-:-:S07]  /*0190*/  IADD3 R0, -R5, R0, RZ ;  /* 0x0000000005007210 */ /* 0x004fce0007ffe1ff */
.L_x_2083:
[----:B-----5:R-:W-:-:S13]  /*01a0*/  ISETP.LE.AND P2, PT, R0, R9, PT ;  /* 0x000000090000720c */ /* 0x020fda0003f43270 */
[----:B------:R-:W-:Y:S05]  /*01b0*/  @P0 EXIT P2 ;  /* 0x000000000000094d */ /* 0x000fea0001000000 */
[----:B------:R-:W0:Y:S01]  /*01c0*/  S2R R8, SR_CTAID.Y ;  /* 0x0000000000087919 */ /* 0x000e220000002600 */
[C---:B------:R-:W-:Y:S01]  /*01d0*/  @P1 IMAD R2, R15.reuse, 0x40, R13 ;  /* 0x000000400f021824 */ /* 0x040fe200078e020d */
[----:B------:R-:W1:Y:S01]  /*01e0*/  LDC.64 R18, c[0x0][0x228] ;  /* 0x00008a00ff127b82 */ /* 0x000e620000000a00 */
[----:B------:R-:W-:Y:S01]  /*01f0*/  SHF.L.U32 R7, R4, 0xe, RZ ;  /* 0x0000000e04077819 */ /* 0x000fe200000006ff */
[----:B------:R-:W2:Y:S01]  /*0200*/  S2R R16, SR_TID.X ;  /* 0x0000000000107919 */ /* 0x000ea20000002100 */
[----:B------:R-:W-:Y:S01]  /*0210*/  SEL R6, R15, RZ, !P0 ;  /* 0x000000ff0f067207 */ /* 0x000fe20004000000 */
[----:B------:R-:W-:Y:S01]  /*0220*/  BSSY B0, `(.L_x_2084) ;  /* 0x0000031000007945 */ /* 0x000fe20003800000 */
[----:B------:R-:W-:Y:S01]  /*0230*/  @P1 SHF.R.S32.HI R3, RZ, 0x1f, R2 ;  /* 0x0000001fff031819 */ /* 0x000fe20000011402 */
[----:B------:R-:W3:Y:S02]  /*0240*/  S2R R17, SR_CgaCtaId ;  /* 0x0000000000117919 */ /* 0x000ee40000008800 */
[----:B------:R-:W4:Y:S01]  /*0250*/  LDC.64 R20, c[0x0][0x230] ;  /* 0x00008c00ff147b82 */ /* 0x000f220000000a00 */
[----:B------:R-:W-:-:S05]  /*0260*/  @P1 LEA.HI R3, R3, R2, RZ, 0x6 ;  /* 0x0000000203031211 */ /* 0x000fca00078f30ff */
[----:B------:R-:W-:Y:S02]  /*0270*/  @P1 IMAD.SHL.U32 R3, R3, 0x100, RZ ;  /* 0x0000010003031824 */ /* 0x000fe400078e00ff */
[----:B------:R-:W5:Y:S03]  /*0280*/  LDC.64 R22, c[0x0][0x210] ;  /* 0x00008400ff167b82 */ /* 0x000f660000000a00 */
[----:B------:R-:W-:Y:S02]  /*0290*/  @P1 LOP3.LUT R5, R3, 0xffffc000, RZ, 0xc0, !PT ;  /* 0xffffc00003051812 */ /* 0x000fe400078ec0ff */
[----:B------:R-:W-:Y:S02]  /*02a0*/  CS2R R2, SRZ ;  /* 0x0000000000027805 */ /* 0x000fe4000001ff00 */
[--C-:B------:R-:W-:Y:S01]  /*02b0*/  @P1 SHF.R.S32.HI R3, RZ, 0x1f, R5.reuse ;  /* 0x0000001fff031819 */ /* 0x100fe20000011405 */
[----:B------:R-:W-:-:S05]  /*02c0*/  @P1 IMAD.MOV.U32 R2, RZ, RZ, R5 ;  /* 0x000000ffff021224 */ /* 0x000fca00078e0005 */
        /* <DEDUP_REMOVED lines=9> */
[-C--:B----4-:R-:W-:Y:S02]  /*0360*/  IMAD R2, R3, R20.reuse, RZ ;  /* 0x0000001403027224 */ /* 0x090fe400078e02ff */
[----:B------:R-:W-:Y:S02]  /*0370*/  IMAD.IADD R11, R11, 0x1, R7 ;  /* 0x000000010b0b7824 */ /* 0x000fe400078e0207 */
[C---:B------:R-:W-:Y:S02]  /*0380*/  IMAD R7, R6.reuse, R21, R2 ;  /* 0x0000001506077224 */ /* 0x040fe400078e0202 */
[----:B------:R-:W-:-:S05]  /*0390*/  IMAD.WIDE.U32 R10, R6, R20, R10 ;  /* 0x00000014060a7225 */ /* 0x000fca00078e000a */
[----:B------:R-:W-:Y:S02]  /*03a0*/  IADD3 R2, R11, R7, RZ ;  /* 0x000000070b027210 */ /* 0x000fe40007ffe0ff */
        /* <DEDUP_REMOVED lines=19> */
.L_x_2086:
[----:B------:R-:W-:Y:S01]  /*04e0*/  @P0 ELECT P2, URZ, PT ;  /* 0x00000000003f082f */ /* 0x000fe20003840000 */
[----:B------:R1:W-:-:S12]  /*04f0*/  UBLKCP.S.G [UR6], [UR4], UR10 ;  /* 0x00000006040073ba */ /* 0x0003d8000800020a */
[----:B------:R-:W-:Y:S02]  /*0500*/  @P2 PLOP3.LUT P0, PT, P2, PT, PT, 0x8, 0x0 ;  /* 0x000000000000281c */ /* 0x000fe4000170e170 */
[----:B------:R-:W-:-:S11]  /*0510*/  PLOP3.LUT P2, PT, PT, PT, PT, 0x8, 0x0 ;  /* 0x000000000000781c */ /* 0x000fd60003f4e170 */
[----:B-1----:R-:W-:Y:S05]  /*0520*/  @P0 BRA.U.ANY `(.L_x_2086) ;  /* 0xfffffffd00ec0947 */ /* 0x002fea000393ffff */
.L_x_2085:
[----:B------:R-:W-:Y:S05]  /*0530*/  BSYNC B0 ;  /* 0x0000000000007941 */ /* 0x000fea0003800000 */
.L_x_2084:
[----:B------:R-:W-:Y:S01]  /*0540*/  BAR.SYNC.DEFER_BLOCKING 0x0 ;  /* 0x0000000000007b1d */ /* 0x000fe20000010000 */
[----:B------:R-:W-:Y:S02]  /*0550*/  MOV R2, 0x400 ;  /* 0x0000040000027802 */ /* 0x000fe40000000f00 */
[----:B------:R-:W-:Y:S02]  /*0560*/  CS2R R84, SRZ ;  /* 0x0000000000547805 */ /* 0x000fe4000001ff00 */
[----:B0-----:R-:W-:Y:S01]  /*0570*/  SHF.L.U32 R7, RZ, 0x1f, RZ ;  /* 0x0000001fff077819 */ /* 0x001fe200000006ff */
[--C-:B------:R-:W-:Y:S01]  /*0580*/  @P1 IMAD.MOV.U32 R84, RZ, RZ, R13.reuse ;  /* 0x000000ffff541224 */ /* 0x100fe200078e000d */
[----:B------:R-:W-:Y:S02]  /*0590*/  LEA R2, R17, R2, 0x18 ;  /* 0x0000000211027211 */ /* 0x000fe400078ec0ff */
[----:B------:R-:W-:-:S07]  /*05a0*/  @P1 SHF.R.S32.HI R85, RZ, 0x1f, R13 ;  /* 0x0000001fff551819 */ /* 0x000fce000001140d */
.L_x_2087:
[----:B0-----:R0:W1:Y:S02]  /*05b0*/  SYNCS.PHASECHK.TRANS64.TRYWAIT P0, [R2+URZ+0x18000], R7 ;  /* 0x01800007020075a7 */ /* 0x001064000800017f */
[----:B-1----:R-:W-:Y:S05]  /*05c0*/  @!P0 NANOSLEEP.SYNCS 0x989680 ;  /* 0x009896800000895d */ /* 0x002fea0003900000 */
[----:B------:R-:W1:Y:S02]  /*05d0*/  @!P0 SYNCS.PHASECHK.TRANS64 P0, [R2+URZ+0x18000], R7 ;  /* 0x01800007020085a7 */ /* 0x000e64000800007f */
[----:B-1----:R-:W-:Y:S05]  /*05e0*/  @!P0 BRA `(.L_x_2087) ;  /* 0xfffffffc00f08947 */ /* 0x002fea000383ffff */
[----:B0-----:R-:W-:Y:S01]  /*05f0*/  SHF.R.S32.HI R7, RZ, 0x1f, R16 ;  /* 0x0000001fff077819 */ /* 0x001fe20000011410 */
[----:B------:R-:W-:Y:S01]  /*0600*/  ULDC UR4, c[0x0][0x268] ;  /* 0x00009a0000047ab9 */ /* 0x000fe20000000800 */
[----:B------:R-:W-:Y:S01]  /*0610*/  VIADDMNMX R0, R0, -R9, 0x40, PT ;  /* 0x0000004000007446 */ /* 0x000fe20003800909 */
[----:B------:R-:W-:Y:S01]  /*0620*/  ULDC.64 UR6, c[0x0][0x258] ;  /* 0x0000960000067ab9 */ /* 0x000fe20000000a00 */
[-C--:B------:R-:W-:Y:S01]  /*0630*/  LEA.HI R10, R7, R16.reuse, RZ, 0x7 ;  /* 0x00000010070a7211 */ /* 0x080fe200078f38ff */
[----:B------:R-:W-:Y:S01]  /*0640*/  IMAD R5, R5, UR6, RZ ;  /* 0x0000000605057c24 */ /* 0x000fe2000f8e02ff */
[----:B------:R-:W-:Y:S01]  /*0650*/  LEA.HI R12, R7, R16, RZ, 0x4 ;  /* 0x00000010070c7211 */ /* 0x000fe200078f20ff */
[----:B------:R-:W-:Y:S01]  /*0660*/  BSSY B0, `(.L_x_2088) ;  /* 0x00000c8000007945 */ /* 0x000fe20003800000 */
[----:B------:R-:W-:Y:S02]  /*0670*/  LOP3.LUT R11, R10, 0xfffff80, RZ, 0xc0, !PT ;  /* 0x0fffff800a0b7812 */ /* 0x000fe400078ec0ff */
[----:B------:R-:W-:-:S02]  /*0680*/  SHF.R.S32.HI R10, RZ, 0x7, R10 ;  /* 0x00000007ff0a7819 */ /* 0x000fc4000001140a */
[-C--:B------:R-:W-:Y:S02]  /*0690*/  IADD3 R11, -R11, R16.reuse, RZ ;  /* 0x000000100b0b7210 */ /* 0x080fe40007ffe1ff */
[----:B------:R-:W-:Y:S02]  /*06a0*/  SHF.R.S32.HI R17, RZ, 0x4, R12 ;  /* 0x00000004ff117819 */ /* 0x000fe4000001140c */
[----:B------:R-:W-:Y:S01]  /*06b0*/  LEA.HI R20, R7, R16, RZ, 0x3 ;  /* 0x0000001007147211 */ /* 0x000fe200078f18ff */
[----:B------:R-:W-:Y:S01]  /*06c0*/  IMAD R11, R10, 0x800, R11 ;  /* 0x000008000a0b7824 */ /* 0x000fe200078e020b */
[----:B------:R-:W-:-:S03]  /*06d0*/  LEA.HI R18, R12, R17, RZ, 0x1 ;  /* 0x000000110c127211 */ /* 0x000fc600078f08ff */
[----:B------:R-:W-:Y:S01]  /*06e0*/  IMAD.SHL.U32 R81, R11, 0x4, RZ ;  /* 0x000000040b517824 */ /* 0x000fe200078e00ff */
[----:B------:R-:W-:Y:S02]  /*06f0*/  LEA.HI R11, R7, R16, RZ, 0x5 ;  /* 0x00000010070b7211 */ /* 0x000fe400078f28ff */
[----:B------:R-:W-:Y:S02]  /*0700*/  LOP3.LUT R18, R18, 0x3ffffe, RZ, 0xc0, !PT ;  /* 0x003ffffe12127812 */ /* 0x000fe400078ec0ff */
[----:B------:R-:W-:Y:S02]  /*0710*/  LOP3.LUT R13, R11, 0xffffffe0, RZ, 0xc0, !PT ;  /* 0xffffffe00b0d7812 */ /* 0x000fe400078ec0ff */
[----:B------:R-:W-:Y:S01]  /*0720*/  LEA R81, R81, R2, 0x2 ;  /* 0x0000000251517211 */ /* 0x000fe200078e10ff */
[----:B------:R-:W-:Y:S01]  /*0730*/  IMAD.IADD R25, R17, 0x1, -R18 ;  /* 0x0000000111197824 */ /* 0x000fe200078e0a12 */
[----:B------:R-:W-:Y:S01]  /*0740*/  SHF.R.S32.HI R7, RZ, 0x5, R11 ;  /* 0x00000005ff077819 */ /* 0x000fe2000001140b */
[----:B------:R-:W-:-:S02]  /*0750*/  IMAD.IADD R22, R16, 0x1, -R13 ;  /* 0x0000000110167824 */ /* 0x000fc400078e0a0d */
[----:B------:R-:W-:Y:S01]  /*0760*/  IMAD.SHL.U32 R16, R16, 0x40, RZ ;  /* 0x0000004010107824 */ /* 0x000fe200078e00ff */
[----:B------:R-:W0:Y:S01]  /*0770*/  LDS.128 R40, [R81] ;  /* 0x0000000051287984 */ /* 0x000e220000000c00 */
[C---:B------:R-:W-:Y:S01]  /*0780*/  IMAD.SHL.U32 R19, R7.reuse, 0x40, RZ ;  /* 0x0000004007137824 */ /* 0x040fe200078e00ff */
[----:B------:R-:W-:Y:S01]  /*0790*/  SHF.R.S32.HI R23, RZ, 0x1f, R22 ;  /* 0x0000001fff177819 */ /* 0x000fe20000011416 */
[----:B------:R-:W-:Y:S01]  /*07a0*/  IMAD R32, R10, 0x8, R25 ;  /* 0x000000080a207824 */ /* 0x000fe200078e0219 */
[----:B------:R-:W-:Y:S01]  /*07b0*/  LOP3.LUT R11, R16, 0x1c0, RZ, 0xc0, !PT ;  /* 0x000001c0100b7812 */ /* 0x000fe200078ec0ff */
[----:B------:R-:W1:Y:S01]  /*07c0*/  LDS.128 R44, [R81+0x800] ;  /* 0x00080000512c7984 */ /* 0x000e620000000c00 */
[----:B------:R-:W-:Y:S02]  /*07d0*/  SHF.L.U32 R16, R7, 0x4, RZ ;  /* 0x0000000407107819 */ /* 0x000fe400000006ff */
[----:B------:R-:W-:Y:S01]  /*07e0*/  LOP3.LUT R27, R19, 0x1c0, RZ, 0xc0, !PT ;  /* 0x000001c0131b7812 */ /* 0x000fe200078ec0ff */
[----:B------:R-:W2:Y:S01]  /*07f0*/  LDS.128 R52, [R81+0x1800] ;  /* 0x0018000051347984 */ /* 0x000ea20000000c00 */
[----:B------:R-:W-:-:S02]  /*0800*/  LOP3.LUT R21, R11, 0x30, R16, 0xf8, !PT ;  /* 0x000000300b157812 */ /* 0x000fc400078ef810 */
[----:B------:R-:W-:Y:S01]  /*0810*/  SHF.L.U32 R82, R22, 0x3, RZ ;  /* 0x0000000316527819 */ /* 0x000fe200000006ff */
[----:B------:R-:W3:Y:S01]  /*0820*/  LDS.128 R12, [R81+0x1000] ;  /* 0x00100000510c7984 */ /* 0x000ee20000000c00 */
[----:B------:R-:W-:Y:S02]  /*0830*/  LEA.HI R29, R23, R22, RZ, 0x3 ;  /* 0x00000016171d7211 */ /* 0x000fe400078f18ff */
[----:B------:R-:W-:Y:S01]  /*0840*/  LOP3.LUT R28, R27, 0x38, R82, 0xf8, !PT ;  /* 0x000000381b1c7812 */ /* 0x000fe200078ef852 */
[----:B------:R-:W4:Y:S01]  /*0850*/  LDS.128 R16, [R81+0x2000] ;  /* 0x0020000051107984 */ /* 0x000f220000000c00 */
[----:B------:R-:W-:Y:S01]  /*0860*/  SHF.R.U32.HI R31, RZ, 0x3, R27 ;  /* 0x00000003ff1f7819 */ /* 0x000fe2000001161b */
[----:B------:R-:W-:Y:S01]  /*0870*/  IMAD.SHL.U32 R10, R29, 0x200, RZ ;  /* 0x000002001d0a7824 */ /* 0x000fe200078e00ff */
[----:B------:R-:W-:Y:S01]  /*0880*/  LOP3.LUT R24, R21, 0x8, R20, 0xf8, !PT ;  /* 0x0000000815187812 */ /* 0x000fe200078ef814 */
[----:B------:R-:W-:Y:S01]  /*0890*/  LDS.128 R36, [R81+0x4800] ;  /* 0x0048000051247984 */ /* 0x000fe20000000c00 */
[----:B------:R-:W-:-:S02]  /*08a0*/  SHF.R.U32.HI R11, RZ, 0x3, R11 ;  /* 0x00000003ff0b7819 */ /* 0x000fc4000001160b */
[----:B------:R-:W-:Y:S01]  /*08b0*/  LOP3.LUT R33, R28, R31, RZ, 0x3c, !PT ;  /* 0x0000001f1c217212 */ /* 0x000fe200078e3cff */
[----:B------:R-:W5:Y:S01]  /*08c0*/  LDS.128 R20, [R81+0x2800] ;  /* 0x0028000051147984 */ /* 0x000f620000000c00 */
[----:B------:R-:W-:Y:S02]  /*08d0*/  LOP3.LUT R11, R24, R11, RZ, 0x3c, !PT ;  /* 0x0000000b180b7212 */ /* 0x000fe400078e3cff */
[----:B------:R-:W-:Y:S01]  /*08e0*/  LOP3.LUT R9, R33, 0x7ffff000, R10, 0xf8, !PT ;  /* 0x7ffff00021097812 */ /* 0x000fe200078ef80a */
[----:B------:R-:W5:Y:S01]  /*08f0*/  LDS.128 R24, [R81+0x3000] ;  /* 0x0030000051187984 */ /* 0x000f620000000c00 */
[----:B------:R-:W-:-:S03]  /*0900*/  LEA R11, R32, R11, 0x9 ;  /* 0x0000000b200b7211 */ /* 0x000fc600078e48ff */
[----:B------:R-:W5:Y:S02]  /*0910*/  LDS.128 R28, [R81+0x3800] ;  /* 0x00380000511c7984 */ /* 0x000f640000000c00 */
[--C-:B------:R-:W-:Y:S02]  /*0920*/  IMAD R11, R11, 0x2, R2.reuse ;  /* 0x000000020b0b7824 */ /* 0x100fe400078e0202 */
[----:B------:R-:W5:Y:S01]  /*0930*/  LDS.128 R32, [R81+0x4000] ;  /* 0x0040000051207984 */ /* 0x000f620000000c00 */
[----:B0-----:R-:W-:Y:S01]  /*0940*/  FMUL.FTZ R10, R40, UR4 ;  /* 0x00000004280a7c20 */ /* 0x001fe20008410000 */
[----:B------:R-:W-:Y:S01]  /*0950*/  FMUL.FTZ R57, R41, UR4 ;  /* 0x0000000429397c20 */ /* 0x000fe20008410000 */
[----:B------:R-:W-:Y:S01]  /*0960*/  FMUL.FTZ R56, R42, UR4 ;  /* 0x000000042a387c20 */ /* 0x000fe20008410000 */
[----:B------:R-:W-:Y:S01]  /*0970*/  FMUL.FTZ R59, R43, UR4 ;  /* 0x000000042b3b7c20 */ /* 0x000fe20008410000 */
[----:B------:R-:W0:Y:S01]  /*0980*/  LDS.128 R48, [R81+0x6000] ;  /* 0x0060000051307984 */ /* 0x000e220000000c00 */
[----:B-1----:R-:W-:Y:S01]  /*0990*/  FMUL.FTZ R58, R44, UR4 ;  /* 0x000000042c3a7c20 */ /* 0x002fe20008410000 */
[----:B------:R-:W-:Y:S01]  /*09a0*/  FMUL.FTZ R61, R45, UR4 ;  /* 0x000000042d3d7c20 */ /* 0x000fe20008410000 */
[----:B------:R-:W-:Y:S01]  /*09b0*/  FMUL.FTZ R60, R46, UR4 ;  /* 0x000000042e3c7c20 */ /* 0x000fe20008410000 */
[----:B------:R-:W1:Y:S01]  /*09c0*/  LDS.128 R40, [R81+0x5000] ;  /* 0x0050000051287984 */ /* 0x000e620000000c00 */
[----:B------:R-:W-:Y:S01]  /*09d0*/  FMUL.FTZ R63, R47, UR4 ;  /* 0x000000042f3f7c20 */ /* 0x000fe20008410000 */
[----:B--2---:R-:W-:Y:S01]  /*09e0*/  FMUL.FTZ R66, R52, UR4 ;  /* 0x0000000434427c20 */ /* 0x004fe20008410000 */
[----:B------:R-:W-:Y:S01]  /*09f0*/  FMUL.FTZ R71, R53, UR4 ;  /* 0x0000000435477c20 */ /* 0x000fe20008410000 */
[----:B------:R-:W2:Y:S01]  /*0a00*/  LDS.128 R44, [R81+0x5800] ;  /* 0x00580000512c7984 */ /* 0x000ea20000000c00 */
[----:B------:R-:W-:Y:S01]  /*0a10*/  FMUL.FTZ R68, R54, UR4 ;  /* 0x0000000436447c20 */ /* 0x000fe20008410000 */
[----:B------:R-:W-:Y:S01]  /*0a20*/  FMUL.FTZ R73, R55, UR4 ;  /* 0x0000000437497c20 */ /* 0x000fe20008410000 */
[----:B---3--:R-:W-:Y:S01]  /*0a30*/  FMUL.FTZ R62, R12, UR4 ;  /* 0x000000040c3e7c20 */ /* 0x008fe20008410000 */
[----:B------:R-:W-:Y:S01]  /*0a40*/  FMUL.FTZ R65, R13, UR4 ;  /* 0x000000040d417c20 */ /* 0x000fe20008410000 */
[----:B------:R-:W-:Y:S01]  /*0a50*/  FMUL.FTZ R64, R14, UR4 ;  /* 0x000000040e407c20 */ /* 0x000fe20008410000 */
[----:B------:R-:W-:Y:S01]  /*0a60*/  FMUL.FTZ R67, R15, UR4 ;  /* 0x000000040f437c20 */ /* 0x000fe20008410000 */
[----:B------:R-:W3:Y:S01]  /*0a70*/  LDS.128 R52, [R81+0x7000] ;  /* 0x0070000051347984 */ /* 0x000ee20000000c00 */
[----:B----4-:R-:W-:Y:S01]  /*0a80*/  FMUL.FTZ R69, R16, UR4 ;  /* 0x0000000410457c20 */ /* 0x010fe20008410000 */
[----:B------:R-:W-:Y:S01]  /*0a90*/  FMUL.FTZ R72, R17, UR4 ;  /* 0x0000000411487c20 */ /* 0x000fe20008410000 */
[----:B------:R-:W-:Y:S01]  /*0aa0*/  FMUL.FTZ R70, R18, UR4 ;  /* 0x0000000412467c20 */ /* 0x000fe20008410000 */
[----:B------:R-:W4:Y:S01]  /*0ab0*/  LDS.128 R12, [R81+0x6800] ;  /* 0x00680000510c7984 */ /* 0x000f220000000c00 */
[----:B------:R-:W-:Y:S01]  /*0ac0*/  FMUL.FTZ R75, R19, UR4 ;  /* 0x00000004134b7c20 */ /* 0x000fe20008410000 */
[----:B-----5:R-:W-:Y:S01]  /*0ad0*/  FMUL.FTZ R74, R20, UR4 ;  /* 0x00000004144a7c20 */ /* 0x020fe20008410000 */
[----:B------:R-:W-:Y:S01]  /*0ae0*/  FMUL.FTZ R77, R21, UR4 ;  /* 0x00000004154d7c20 */ /* 0x000fe20008410000 */
[----:B------:R5:W5:Y:S01]  /*0af0*/  LDS.128 R16, [R81+0x7800] ;  /* 0x0078000051107984 */ /* 0x000b620000000c00 */
        /* <DEDUP_REMOVED lines=18> */
[----:B------:R-:W-:Y:S01]  /*0c20*/  F2FP.BF16.F32.PACK_AB R23, R73, R68 ;  /* 0x000000444917723e */ /* 0x000fe200000010ff */
[----:B0-----:R-:W-:Y:S01]  /*0c30*/  FMUL.FTZ R49, R49, UR4 ;  /* 0x0000000431317c20 */ /* 0x001fe20008410000 */
[----:B-1----:R-:W-:Y:S01]  /*0c40*/  FMUL.FTZ R39, R42, UR4 ;  /* 0x000000042a277c20 */ /* 0x002fe20008410000 */
        /* <DEDUP_REMOVED lines=13> */
[----:B------:R-:W-:Y:S01]  /*0d20*/  F2FP.BF16.F32.PACK_AB R20, R65, R62 ;  /* 0x0000003e4114723e */ /* 0x000fe200000010ff */
[----:B----4-:R-:W-:Y:S01]  /*0d30*/  FMUL.FTZ R48, R12, UR4 ;  /* 0x000000040c307c20 */ /* 0x010fe20008410000 */
[----:B-----5:R-:W-:Y:S01]  /*0d40*/  FMUL.FTZ R81, R13, UR4 ;  /* 0x000000040d517c20 */ /* 0x020fe20008410000 */
        /* <DEDUP_REMOVED lines=13> */
[----:B------:R-:W-:Y:S01]  /*0e20*/  STSM.16.MT88.4 [R11+0x10000], R12 ;  /* 0x0100000c0b007844 */ /* 0x000fe20000004200 */
[----:B------:R-:W-:Y:S01]  /*0e30*/  F2FP.BF16.F32.PACK_AB R73, R75, R70 ;  /* 0x000000464b49723e */ /* 0x000fe200000010ff */
[----:B------:R-:W-:Y:S01]  /*0e40*/  IMAD R10, R9, 0x2, R2 ;  /* 0x00000002090a7824 */ /* 0x000fe200078e0202 */
[----:B------:R-:W-:Y:S01]  /*0e50*/  F2FP.BF16.F32.PACK_AB R26, R29, R26 ;  /* 0x0000001a1d1a723e */ /* 0x000fe200000010ff */
[----:B------:R0:W-:Y:S01]  /*0e60*/  STSM.16.MT88.4 [R11+0x10800], R20 ;  /* 0x010800140b007844 */ /* 0x0001e20000004200 */
[----:B------:R-:W-:Y:S01]  /*0e70*/  F2FP.BF16.F32.PACK_AB R72, R72, R69 ;  /* 0x000000454848723e */ /* 0x000fe200000010ff */
[----:B------:R-:W-:Y:S01]  /*0e80*/  ULDC UR4, c[0x0][0x244] ;  /* 0x0000910000047ab9 */ /* 0x000fe20000000800 */
[----:B------:R-:W-:-:S02]  /*0e90*/  F2FP.BF16.F32.PACK_AB R74, R77, R74 ;  /* 0x0000004a4d4a723e */ /* 0x000fc400000010ff */
[----:B------:R-:W-:Y:S02]  /*0ea0*/  F2FP.BF16.F32.PACK_AB R75, R78, R76 ;  /* 0x0000004c4e4b723e */ /* 0x000fe400000010ff */
[----:B------:R-:W-:Y:S02]  /*0eb0*/  F2FP.BF16.F32.PACK_AB R27, R30, R27 ;  /* 0x0000001b1e1b723e */ /* 0x000fe400000010ff */
[----:B------:R-:W-:Y:S01]  /*0ec0*/  F2FP.BF16.F32.PACK_AB R29, R34, R31 ;  /* 0x0000001f221d723e */ /* 0x000fe200000010ff */
[----:B------:R-:W-:Y:S01]  /*0ed0*/  STSM.16.MT88.4 [R11+0x11000], R72 ;  /* 0x011000480b007844 */ /* 0x000fe20000004200 */
[----:B------:R-:W-:Y:S02]  /*0ee0*/  F2FP.BF16.F32.PACK_AB R24, R79, R24 ;  /* 0x000000184f18723e */ /* 0x000fe400000010ff */
[----:B------:R-:W-:Y:S02]  /*0ef0*/  F2FP.BF16.F32.PACK_AB R25, R80, R25 ;  /* 0x000000195019723e */ /* 0x000fe400000010ff */
[----:B------:R-:W-:-:S02]  /*0f00*/  F2FP.BF16.F32.PACK_AB R30, R37, R32 ;  /* 0x00000020251e723e */ /* 0x000fc400000010ff */
[----:B------:R-:W-:Y:S01]  /*0f10*/  F2FP.BF16.F32.PACK_AB R31, R38, R35 ;  /* 0x00000023261f723e */ /* 0x000fe200000010ff */
[----:B------:R-:W-:Y:S01]  /*0f20*/  STSM.16.MT88.4 [R11+0x11800], R24 ;  /* 0x011800180b007844 */ /* 0x000fe20000004200 */
[----:B------:R-:W-:Y:S02]  /*0f30*/  F2FP.BF16.F32.PACK_AB R28, R33, R28 ;  /* 0x0000001c211c723e */ /* 0x000fe400000010ff */
[----:B------:R-:W-:Y:S02]  /*0f40*/  F2FP.BF16.F32.PACK_AB R37, R42, R39 ;  /* 0x000000272a25723e */ /* 0x000fe400000010ff */
[----:B------:R-:W-:Y:S01]  /*0f50*/  F2FP.BF16.F32.PACK_AB R38, R45, R40 ;  /* 0x000000282d26723e */ /* 0x000fe200000010ff */
[----:B------:R-:W-:Y:S01]  /*0f60*/  STSM.16.MT88.4 [R11+0x14000], R28 ;  /* 0x0140001c0b007844 */ /* 0x000fe20000004200 */
[----:B------:R-:W-:Y:S02]  /*0f70*/  F2FP.BF16.F32.PACK_AB R36, R41, R36 ;  /* 0x000000242924723e */ /* 0x000fe400000010ff */
        /* <DEDUP_REMOVED lines=9> */
[----:B------:R-:W-:-:S02]  /*1010*/  F2FP.BF16.F32.PACK_AB R54, R17, R16 ;  /* 0x000000101136723e */ /* 0x000fc400000010ff */
[----:B------:R-:W-:Y:S02]  /*1020*/  F2FP.BF16.F32.PACK_AB R55, R18, R55 ;  /* 0x000000371237723e */ /* 0x000fe400000010ff */
[C---:B------:R-:W-:Y:S02]  /*1030*/  IADD3 R16, P1, R7.reuse, R84, RZ ;  /* 0x0000005407107210 */ /* 0x040fe40007f3e0ff */
[----:B------:R-:W-:Y:S01]  /*1040*/  ISETP.GE.AND P0, PT, R82, UR4, PT ;  /* 0x0000000452007c0c */ /* 0x000fe2000bf06270 */
[----:B------:R1:W-:Y:S01]  /*1050*/  STSM.16.MT88.4 [R11+0x15800], R52 ;  /* 0x015800340b007844 */ /* 0x0003e20000004200 */
[C---:B------:R-:W-:Y:S01]  /*1060*/  IADD3 R19, R7.reuse, 0x8, RZ ;  /* 0x0000000807137810 */ /* 0x040fe20007ffe0ff */
[----:B------:R-:W-:Y:S01]  /*1070*/  ULDC.64 UR4, c[0x0][0x260] ;  /* 0x0000980000047ab9 */ /* 0x000fe20000000a00 */
[--C-:B------:R-:W-:Y:S01]  /*1080*/  SHF.R.S32.HI R83, RZ, 0x1f, R82.reuse ;  /* 0x0000001fff537819 */ /* 0x100fe20000011452 */
[----:B------:R-:W-:Y:S01]  /*1090*/  BAR.SYNC.DEFER_BLOCKING 0x0 ;  /* 0x0000000000007b1d */ /* 0x000fe20000010000 */
[----:B------:R-:W-:Y:S01]  /*10a0*/  LEA.HI.X.SX32 R17, R7, R85, 0x1, P1 ;  /* 0x0000005507117211 */ /* 0x000fe200008f0eff */
[----:B------:R-:W-:Y:S01]  /*10b0*/  IMAD R3, R3, UR4, RZ ;  /* 0x0000000403037c24 */ /* 0x000fe2000f8e02ff */
[-C--:B------:R-:W-:Y:S01]  /*10c0*/  ISETP.GE.OR P1, PT, R7, R0.reuse, P0 ;  /* 0x000000000700720c */ /* 0x080fe20000726670 */
[----:B------:R-:W-:Y:S01]  /*10d0*/  IMAD.WIDE.U32 R82, R8, UR6, R82 ;  /* 0x0000000608527c25 */ /* 0x000fe2000f8e0052 */
[----:B------:R-:W-:-:S02]  /*10e0*/  ISETP.GE.OR P6, PT, R19, R0, P0 ;  /* 0x000000001300720c */ /* 0x000fc400007c6670 */
[C---:B0-----:R-:W-:Y:S01]  /*10f0*/  IADD3 R23, R7.reuse, 0x38, RZ ;  /* 0x0000003807177810 */ /* 0x041fe20007ffe0ff */
[----:B------:R-:W-:Y:S01]  /*1100*/  IMAD R19, R8, UR7, R5 ;  /* 0x0000000708137c24 */ /* 0x000fe2000f8e0205 */
[----:B------:R-:W-:Y:S01]  /*1110*/  IADD3 R8, R2, 0x10000, RZ ;  /* 0x0001000002087810 */ /* 0x000fe20007ffe0ff */
[C---:B------:R-:W-:Y:S02]  /*1120*/  VIADD R5, R7.reuse, 0x10 ;  /* 0x0000001007057836 */ /* 0x040fe40000000000 */
[----:B-1----:R-:W-:Y:S02]  /*1130*/  VIADD R11, R7, 0x18 ;  /* 0x00000018070b7836 */ /* 0x002fe40000000000 */
[----:B------:R-:W-:Y:S01]  /*1140*/  IMAD.IADD R83, R83, 0x1, R19 ;  /* 0x0000000153537824 */ /* 0x000fe200078e0213 */
[-C--:B------:R-:W-:Y:S01]  /*1150*/  ISETP.GE.OR P5, PT, R5, R0.reuse, P0 ;  /* 0x000000000500720c */ /* 0x080fe200007a6670 */
[C---:B------:R-:W-:Y:S01]  /*1160*/  IMAD R19, R6.reuse, UR5, R3 ;  /* 0x0000000506137c24 */ /* 0x040fe2000f8e0203 */
[----:B------:R-:W-:Y:S01]  /*1170*/  ISETP.GE.OR P4, PT, R11, R0, P0 ;  /* 0x000000000b00720c */ /* 0x000fe20000786670 */
[C---:B------:R-:W-:Y:S01]  /*1180*/  VIADD R11, R7.reuse, 0x28 ;  /* 0x00000028070b7836 */ /* 0x040fe20000000000 */
[----:B------:R-:W-:Y:S01]  /*1190*/  IADD3 R5, R7, 0x20, RZ ;  /* 0x0000002007057810 */ /* 0x000fe20007ffe0ff */
[----:B------:R-:W-:-:S03]  /*11a0*/  IMAD.WIDE.U32 R2, R6, UR4, R82 ;  /* 0x0000000406027c25 */ /* 0x000fc6000f8e0052 */
[-C--:B------:R-:W-:Y:S01]  /*11b0*/  ISETP.GE.OR P3, PT, R5, R0.reuse, P0 ;  /* 0x000000000500720c */ /* 0x080fe20000766670 */
[----:B------:R0:W1:Y:S01]  /*11c0*/  LDS.128 R12, [R10+0x11c00] ;  /* 0x011c00000a0c7984 */ /* 0x0000620000000c00 */
[----:B------:R-:W-:Y:S01]  /*11d0*/  ISETP.GE.OR P2, PT, R11, R0, P0 ;  /* 0x000000000b00720c */ /* 0x000fe20000746670 */
[----:B------:R-:W-:-:S04]  /*11e0*/  IMAD.WIDE R4, R4, 0x40, R16 ;  /* 0x0000004004047825 */ /* 0x000fc800078e0210 */
[----:B------:R-:W-:Y:S02]  /*11f0*/  VIADD R11, R7, 0x30 ;  /* 0x00000030070b7836 */ /* 0x000fe40000000000 */
[----:B------:R-:W-:Y:S02]  /*1200*/  IMAD R16, R9, 0x2, R8 ;  /* 0x0000000209107824 */ /* 0x000fe400078e0208 */
[----:B------:R-:W-:Y:S01]  /*1210*/  IMAD.IADD R7, R3, 0x1, R19 ;  /* 0x0000000103077824 */ /* 0x000fe200078e0213 */
[----:B0-----:R-:W-:Y:S06]  /*1220*/  @P1 BRA `(.L_x_2089) ;  /* 0x00000000002c1947 */ /* 0x001fec0003800000 */
[----:B------:R-:W0:Y:S01]  /*1230*/  LDS.128 R16, [R16] ;  /* 0x0000000010107984 */ /* 0x000e220000000c00 */
[----:B------:R-:W-:Y:S01]  /*1240*/  ULDC.64 UR4, c[0x0][0x250] ;  /* 0x0000940000047ab9 */ /* 0x000fe20000000a00 */
[----:B------:R-:W-:Y:S02]  /*1250*/  IMAD.MOV.U32 R6, RZ, RZ, R2 ;  /* 0x000000ffff067224 */ /* 0x000fe400078e0002 */
[----:B------:R-:W-:Y:S02]  /*1260*/  IMAD R21, R5, UR4, RZ ;  /* 0x0000000405157c24 */ /* 0x000fe4000f8e02ff */
[----:B------:R-:W-:-:S04]  /*1270*/  IMAD.WIDE.U32 R8, R4, UR4, R6 ;  /* 0x0000000404087c25 */ /* 0x000fc8000f8e0006 */
[----:B------:R-:W-:Y:S01]  /*1280*/  IMAD R21, R4, UR5, R21 ;  /* 0x0000000504157c24 */ /* 0x000fe2000f8e0215 */
[----:B------:R-:W-:Y:S02]  /*1290*/  ULDC.64 UR4, c[0x0][0x238] ;  /* 0x00008e0000047ab9 */ /* 0x000fe40000000a00 */
[----:B------:R-:W-:Y:S02]  /*12a0*/  LEA R20, P1, R8, UR4, 0x1 ;  /* 0x0000000408147c11 */ /* 0x000fe4000f8208ff */
[----:B------:R-:W-:-:S04]  /*12b0*/  IADD3 R9, R9, R21, RZ ;  /* 0x0000001509097210 */ /* 0x000fc80007ffe0ff */
[----:B------:R-:W-:-:S05]  /*12c0*/  LEA.HI.X R21, R8, UR5, R9, 0x1, P1 ;  /* 0x0000000508157c11 */ /* 0x000fca00088f0c09 */
[----:B0-----:R0:W-:Y:S02]  /*12d0*/  STG.E.128 desc[UR8][R20.64], R16 ;  /* 0x0000001014007986 */ /* 0x0011e4000c101d08 */
.L_x_2089:
[----:B------:R-:W-:Y:S05]  /*12e0*/  BSYNC B0 ;  /* 0x0000000000007941 */ /* 0x000fea0003800000 */
.L_x_2088:
[----:B0-----:R0:W2:Y:S01]  /*12f0*/  LDS.128 R16, [R10+0x10400] ;  /* 0x010400000a107984 */ /* 0x0010a20000000c00 */
[----:B------:R-:W-:Y:S01]  /*1300*/  BSSY B0, `(.L_x_2090) ;  /* 0x0000011000007945 */ /* 0x000fe20003800000 */
[-C--:B------:R-:W-:Y:S02]  /*1310*/  ISETP.GE.OR P1, PT, R11, R0.reuse, P0 ;  /* 0x000000000b00720c */ /* 0x080fe40000726670 */
[----:B------:R-:W-:Y:S01]  /*1320*/  ISETP.GE.OR P0, PT, R23, R0, P0 ;  /* 0x000000001700720c */ /* 0x000fe20000706670 */
[----:B------:R-:W-:-:S12]  /*1330*/  @P6 BRA `(.L_x_2091) ;  /* 0x0000000000346947 */ /* 0x000fd80003800000 */
[----:B------:R-:W-:Y:S01]  /*1340*/  IADD3 R11, P6, R4, 0x8, RZ ;  /* 0x00000008040b7810 */ /* 0x000fe20007fde0ff */
[----:B------:R-:W-:Y:S01]  /*1350*/  ULDC.64 UR4, c[0x0][0x250] ;  /* 0x0000940000047ab9 */ /* 0x000fe20000000a00 */
[----:B------:R-:W-:Y:S01]  /*1360*/  MOV R9, R7 ;  /* 0x0000000700097202 */ /* 0x000fe20000000f00 */
        /* <DEDUP_REMOVED lines=10> */
.L_x_2091:
[----:B------:R-:W-:Y:S05]  /*1410*/  BSYNC B0 ;  /* 0x0000000000007941 */ /* 0x000fea0003800000 */
.L_x_2090:
[----:B--23--:R2:W3:Y:S01]  /*1420*/  LDS.128 R16, [R10+0x10800] ;  /* 0x010800000a107984 */ /* 0x00c4e20000000c00 */
[----:B------:R-:W-:Y:S04]  /*1430*/  BSSY B0, `(.L_x_2092) ;  /* 0x000000f000007945 */ /* 0x000fe80003800000 */
[----:B------:R-:W-:Y:S05]  /*1440*/  @P5 BRA `(.L_x_2093) ;  /* 0x0000000000345947 */ /* 0x000fea0003800000 */
        /* <DEDUP_REMOVED lines=13> */
.L_x_2093:
[----:B------:R-:W-:Y:S05]  /*1520*/  BSYNC B0 ;  /* 0x0000000000007941 */ /* 0x000fea0003800000 */
.L_x_2092:
[----:B---34-:R3:W4:Y:S01]  /*1530*/  LDS.128 R16, [R10+0x10c00] ;  /* 0x010c00000a107984 */ /* 0x0187220000000c00 */
[----:B------:R-:W-:Y:S04]  /*1540*/  BSSY B0, `(.L_x_2094) ;  /* 0x000000f000007945 */ /* 0x000fe80003800000 */
[----:B------:R-:W-:Y:S05]  /*1550*/  @P4 BRA `(.L_x_2095) ;  /* 0x0000000000344947 */ /* 0x000fea0003800000 */
[----:B------:R-:W-:Y:S01]  /*1560*/  IADD3 R11, P4, R4, 0x18, RZ ;  /* 0x00000018040b7810 */ /* 0x000fe20007f9e0ff */
[----:B------:R-:W-:Y:S01]  /*1570*/  ULDC.64 UR4, c[0x0][0x250] ;  /* 0x0000940000047ab9 */ /* 0x000fe20000000a00 */
[----:B------:R-:W-:Y:S02]  /*1580*/  IMAD.MOV.U32 R8, RZ, RZ, R2 ;  /* 0x000000ffff087224 */ /* 0x000fe400078e0002 */
[----:B------:R-:W-:Y:S01]  /*1590*/  IADD3.X R0, RZ, R5, RZ, P4, !PT ;  /* 0x00000005ff007210 */ /* 0x000fe200027fe4ff */
[----:B------:R-:W-:-:S04]  /*15a0*/  IMAD.MOV.U32 R9, RZ, RZ, R7 ;  /* 0x000000ffff097224 */ /* 0x000fc800078e0007 */
[----:B------:R-:W-:Y:S02]  /*15b0*/  IMAD R0, R0, UR4, RZ ;  /* 0x0000000400007c24 */ /* 0x000fe4000f8e02ff */
[----:B------:R-:W-:-:S04]  /*15c0*/  IMAD.WIDE.U32 R8, R11, UR4, R8 ;  /* 0x000000040b087c25 */ /* 0x000fc8000f8e0008 */
[----:B------:R-:W-:Y:S01]  /*15d0*/  IMAD R11, R11, UR5, R0 ;  /* 0x000000050b0b7c24 */ /* 0x000fe2000f8e0200 */
[----:B------:R-:W-:Y:S02]  /*15e0*/  ULDC.64 UR4, c[0x0][0x238] ;  /* 0x00008e0000047ab9 */ /* 0x000fe40000000a00 */
[----:B------:R-:W-:Y:S02]  /*15f0*/  LEA R20, P4, R8, UR4, 0x1 ;  /* 0x0000000408147c11 */ /* 0x000fe4000f8808ff */
[----:B------:R-:W-:-:S04]  /*1600*/  IADD3 R9, R9, R11, RZ ;  /* 0x0000000b09097210 */ /* 0x000fc80007ffe0ff */
[----:B------:R-:W-:-:S05]  /*1610*/  LEA.HI.X R21, R8, UR5, R9, 0x1, P4 ;  /* 0x0000000508157c11 */ /* 0x000fca000a0f0c09 */
[----:B----4-:R4:W-:Y:S02]  /*1620*/  STG.E.128 desc[UR8][R20.64], R16 ;  /* 0x0000001014007986 */ /* 0x0109e4000c101d08 */
.L_x_2095:
[----:B------:R-:W-:Y:S05]  /*1630*/  BSYNC B0 ;  /* 0x0000000000007941 */ /* 0x000fea0003800000 */
.L_x_2094:
[----:B----4-:R4:W0:Y:S01]  /*1640*/  LDS.128 R16, [R10+0x11000] ;  /* 0x011000000a107984 */ /* 0x0108220000000c00 */
        /* <DEDUP_REMOVED lines=15> */
.L_x_2097:
[----:B------:R-:W-:Y:S05]  /*1740*/  BSYNC B0 ;  /* 0x0000000000007941 */ /* 0x000fea0003800000 */
.L_x_2096:
        /* <DEDUP_REMOVED lines=16> */
.L_x_2099:
[----:B------:R-:W-:Y:S05]  /*1850*/  BSYNC B0 ;  /* 0x0000000000007941 */ /* 0x000fea0003800000 */
.L_x_2098:
        /* <DEDUP_REMOVED lines=16> */
.L_x_2101:
[----:B------:R-:W-:Y:S05]  /*1960*/  BSYNC B0 ;  /* 0x0000000000007941 */ /* 0x000fea0003800000 */
.L_x_2100:
[----:B------:R-:W-:Y:S05]  /*1970*/  @P0 EXIT ;  /* 0x000000000000094d */ /* 0x000fea0003800000 */
[----:B0-2---:R-:W-:Y:S01]  /*1980*/  IADD3 R9, P0, R4, 0x38, RZ ;  /* 0x0000003804097810 */ /* 0x005fe20007f1e0ff */
[----:B------:R-:W-:Y:S01]  /*1990*/  ULDC.64 UR4, c[0x0][0x250] ;  /* 0x0000940000047ab9 */ /* 0x000fe20000000a00 */
[----:B------:R-:W-:Y:S02]  /*19a0*/  IMAD.MOV.U32 R3, RZ, RZ, R7 ;  /* 0x000000ffff037224 */ /* 0x000fe400078e0007 */
[----:B------:R-:W-:Y:S01]  /*19b0*/  IADD3.X R4, RZ, R5, RZ, P0, !PT ;  /* 0x00000005ff047210 */ /* 0x000fe200007fe4ff */
        /* <DEDUP_REMOVED lines=9> */
.L_x_2102:
        /* <DEDUP_REMOVED lines=11> */
.L_x_2222:


//--------------------- .text._ZN7cutlass13device_kernelIN5flash11enable_sm90INS1_16FlashAttnBwdSm90INS1_25CollectiveMainloopBwdSm90ILi2ELi1ELi1EN4cute5tupleIJNS5_1CILi1EEES8_S8_EEENS6_IJNS7_ILi64EEENS7_ILi80EEENS7_ILi256EEEEEENS_10bfloat16_tEfNS_4arch4Sm90ELb1ELb0ELb0ELb1ELb0ELb0ELb1ELb1ELi2ELi1ELi1ELi1ELb0EEENS1_24CollectiveEpilogueBwdGQAISD_fSG_Li256ELb1ELb0EEENS1_25SingleTileBwdLPTSchedulerILb1ELi80ELb0EEEEEEEEEvNT_6ParamsE --------------------------
	.section	.text._ZN7cutlass13device_kernelIN5flash11enable_sm90INS1_16FlashAttnBwdSm90INS1_25CollectiveMainloopBwdSm90ILi2ELi1ELi1EN4cute5tupleIJNS5_1CILi1EEES8_S8_EEENS6_IJNS7_ILi64EEENS7_ILi80EEENS7_ILi256EEEEEENS_10bfloat16_tEfNS_4arch4Sm90ELb1ELb0ELb0ELb1ELb0ELb0ELb1ELb1ELi2ELi1ELi1ELi1ELb0EEENS1_24CollectiveEpilogueBwdGQAISD_fSG_Li256ELb1ELb0EEENS1_25SingleTileBwdLPTSchedulerILb1ELi80ELb0EEEEEEEEEvNT_6ParamsE,"ax",@progbits
	.align	128
.text._ZN7cutlass13device_kernelIN5flash11enable_sm90INS1_16FlashAttnBwdSm90INS1_25CollectiveMainloopBwdSm90ILi2ELi1ELi1EN4cute5tupleIJNS5_1CILi1EEES8_S8_EEENS6_IJNS7_ILi64EEENS7_ILi80EEENS7_ILi256EEEEEENS_10bfloat16_tEfNS_4arch4Sm90ELb1ELb0ELb0ELb1ELb0ELb0ELb1ELb1ELi2ELi1ELi1ELi1ELb0EEENS1_24CollectiveEpilogueBwdGQAISD_fSG_Li256ELb1ELb0EEENS1_25SingleTileBwdLPTSchedulerILb1ELi80ELb0EEEEEEEEEvNT_6ParamsE:
        .type           _ZN7cutlass13device_kernelIN5flash11enable_sm90INS1_16FlashAttnBwdSm90INS1_25CollectiveMainloopBwdSm90ILi2ELi1ELi1EN4cute5tupleIJNS5_1CILi1EEES8_S8_EEENS6_IJNS7_ILi64EEENS7_ILi80EEENS7_ILi256EEEEEENS_10bfloat16_tEfNS_4arch4Sm90ELb1ELb0ELb0ELb1ELb0ELb0ELb1ELb1ELi2ELi1ELi1ELi1ELb0EEENS1_24CollectiveEpilogueBwdGQAISD_fSG_Li256ELb1ELb0EEENS1_25SingleTileBwdLPTSchedulerILb1ELi80ELb0EEEEEEEEEvNT_6ParamsE,@function
        .size           _ZN7cutlass13device_kernelIN5flash11enable_sm90INS1_16FlashAttnBwdSm90INS1_25CollectiveMainloopBwdSm90ILi2ELi1ELi1EN4cute5tupleIJNS5_1CILi1EEES8_S8_EEENS6_IJNS7_ILi64EEENS7_ILi80EEENS7_ILi256EEEEEENS_10bfloat16_tEfNS_4arch4Sm90ELb1ELb0ELb0ELb1ELb0ELb0ELb1ELb1ELi2ELi1ELi1ELi1ELb0EEENS1_24CollectiveEpilogueBwdGQAISD_fSG_Li256ELb1ELb0EEENS1_25SingleTileBwdLPTSchedulerILb1ELi80ELb0EEEEEEEEEvNT_6ParamsE,(.L_x_2223 - _ZN7cutlass13device_kernelIN5flash11enable_sm90INS1_16FlashAttnBwdSm90INS1_25CollectiveMainloopBwdSm90ILi2ELi1ELi1EN4cute5tupleIJNS5_1CILi1EEES8_S8_EEENS6_IJNS7_ILi64EEENS7_ILi80EEENS7_ILi256EEEEEENS_10bfloat16_tEfNS_4arch4Sm90ELb1ELb0ELb0ELb1ELb0ELb0ELb1ELb1ELi2ELi1ELi1ELi1ELb0EEENS1_24CollectiveEpilogueBwdGQAISD_fSG_Li256ELb1ELb0EEENS1_25SingleTileBwdLPTSchedulerILb1ELi80ELb0EEEEEEEEEvNT_6ParamsE)
        .other          _ZN7cutlass13device_kernelIN5flash11enable_sm90INS1_16FlashAttnBwdSm90INS1_25CollectiveMainloopBwdSm90ILi2ELi1ELi1EN4cute5tupleIJNS5_1CILi1EEES8_S8_EEENS6_IJNS7_ILi64EEENS7_ILi80EEENS7_ILi256EEEEEENS_10bfloat16_tEfNS_4arch4Sm90ELb1ELb0ELb0ELb1ELb0ELb0ELb1ELb1ELi2ELi1ELi1ELi1ELb0EEENS1_24CollectiveEpilogueBwdGQAISD_fSG_Li256ELb1ELb0EEENS1_25SingleTileBwdLPTSchedulerILb1ELi80ELb0EEEEEEEEEvNT_6ParamsE,@"STO_CUDA_ENTRY STV_DEFAULT"
_ZN7cutlass13device_kernelIN5flash11enable_sm90INS1_16FlashAttnBwdSm90INS1_25CollectiveMainloopBwdSm90ILi2ELi1ELi1EN4cute5tupleIJNS5_1CILi1EEES8_S8_EEENS6_IJNS7_ILi64EEENS7_ILi80EEENS7_ILi256EEEEEENS_10bfloat16_tEfNS_4arch4Sm90ELb1ELb0ELb0ELb1ELb0ELb0ELb1ELb1ELi2ELi1ELi1ELi1ELb0EEENS1_24CollectiveEpilogueBwdGQAISD_fSG_Li256ELb1ELb0EEENS1_25SingleTileBwdLPTSchedulerILb1ELi80ELb0EEEEEEEEEvNT_6ParamsE:
        /* <DEDUP_REMOVED lines=24> */
.L_x_2104:
[----:B------:R-:W-:Y:S05]  /*0180*/  BSYNC B0 ;  /* 0x0000000000007941 */ /* 0x000fea0003800000 */
.L_x_2103:
        /* <DEDUP_REMOVED lines=39> */
.L_x_2105:
        /* <DEDUP_REMOVED lines=20> */
.L_x_2106:
[----:B------:R-:W-:Y:S01]  /*0540*/  PLOP3.LUT P0, PT, PT, PT, UP0, 0x80, 0x0 ;  /* 0x000000000000781c */ /* 0x000fe20003f0f008 */
[----:B------:R-:W-:Y:S01]  /*0550*/  NOP ;  /* 0x0000000000007918 */ /* 0x000fe20000000000 */
[----:B------:R-:W-:Y:S01]  /*0560*/  BSSY B0, `(.L_x_2107) ;  /* 0x0000b4c000007945 */ /* 0x000fe20003800000 */
[----:B------:R-:W-:Y:S01]  /*0570*/  LOP3.LUT R11, R21, 0x7f, RZ, 0xc0, !PT ;  /* 0x0000007f150b7812 */ /* 0x000fe200078ec0ff */
[----:B-1234-:R-:W-:Y:S09]  /*0580*/  BAR.SYNC.DEFER_BLOCKING 0x0 ;  /* 0x0000000000007b1d */ /* 0x01eff20000010000 */
[----:B------:R-:W-:Y:S05]  /*0590*/  @!P0 BRA `(.L_x_2108) ;  /* 0x0000008c00d88947 */ /* 0x000fea0003800000 */
.L_x_2109:
        /* <DEDUP_REMOVED lines=23> */
[----:B------:R1:W-:Y:S01]  /*0710*/  STL [R1], R3 ;  /* 0x0000000301007387 */ /* 0x0003e20000100800 */
[----:B------:R-:W-:Y:S01]  /*0720*/  IMAD R0, R3, R2, RZ ;  /* 0x0000000203007224 */ /* 0x000fe200078e02ff */
[----:B------:R-:W-:Y:S06]  /*0730*/  BRA `(.L_x_2111) ;  /* 0x0000000000207947 */ /* 0x000fec0003800000 */
.L_x_2110:
[----:B------:R-:W1:Y:S01]  /*0740*/  LDC R2, c[0x0][0x8cc] ;  /* 0x00023300ff027b82 */ /* 0x000e620000000800 */
[----:B------:R-:W-:Y:S01]  /*0750*/  IMAD.U32 R3, RZ, RZ, UR4 ;  /* 0x00000004ff037e24 */ /* 0x000fe2000f8e00ff */
[----:B-1----:R-:W-:-:S13]  /*0760*/  ISETP.NE.AND P0, PT, R2, 0x1, PT ;  /* 0x000000010200780c */ /* 0x002fda0003f05270 */
[----:B------:R-:W1:Y:S02]  /*0770*/  @P0 LDC.64 R4, c[0x0][0x8d0] ;  /* 0x00023400ff040b82 */ /* 0x000e640000000a00 */
[----:B-1----:R-:W-:-:S05]  /*0780*/  @P0 IMAD.HI.U32 R0, R4, UR4, RZ ;  /* 0x0000000404000c27 */ /* 0x002fca000f8e00ff */
[----:B------:R-:W-:-:S05]  /*0790*/  @P0 SHF.R.U32.HI R3, RZ, R5, R0 ;  /* 0x00000005ff030219 */ /* 0x000fca0000011600 */
[----:B------:R2:W-:Y:S01]  /*07a0*/  STL [R1], R3 ;  /* 0x0000000301007387 */ /* 0x0005e20000100800 */
[----:B------:R-:W-:-:S07]  /*07b0*/  IMAD R0, R3, R2, RZ ;  /* 0x0000000203007224 */ /* 0x000fce00078e02ff */
.L_x_2111:
        /* <DEDUP_REMOVED lines=9> */
[----:B------:R-:W3:Y:S08]  /*0850*/  @P1 LDC R2, c[0x0][0x8c4] ;  /* 0x00023100ff021b82 */ /* 0x000ef00000000800 */
[----:B-12---:R-:W1:Y:S01]  /*0860*/  @P1 LDC R3, c[0x0][0x8c8] ;  /* 0x00023200ff031b82 */ /* 0x006e620000000800 */
[----:B---3--:R-:W-:-:S05]  /*0870*/  @P1 IMAD.HI.U32 R0, R5, R2, RZ ;  /* 0x0000000205001227 */ /* 0x008fca00078e00ff */
[----:B-1----:R-:W-:-:S05]  /*0880*/  @P1 SHF.R.U32.HI R235, RZ, R3, R0 ;  /* 0x00000003ffeb1219 */ /* 0x002fca0000011600 */
[----:B------:R-:W-:-:S04]  /*0890*/  IMAD.MOV R3, RZ, RZ, -R235 ;  /* 0x000000ffff037224 */ /* 0x000fc800078e0aeb */
[----:B------:R-:W-:Y:S01]  /*08a0*/  IMAD R236, R236, R3, R5 ;  /* 0x00000003ecec7224 */ /* 0x000fe200078e0205 */
[----:B------:R-:W-:Y:S06]  /*08b0*/  @!P0 BRA `(.L_x_2112) ;  /* 0x0000000000148947 */ /* 0x000fec0003800000 */
[----:B------:R-:W1:Y:S01]  /*08c0*/  LDC.64 R2, c[0x0][0x900] ;  /* 0x00024000ff027b82 */ /* 0x000e620000000a00 */
[----:B------:R-:W-:Y:S01]  /*08d0*/  ULDC.64 UR4, c[0x0][0x208] ;  /* 0x0000820000047ab9 */ /* 0x000fe20000000a00 */
[----:B-1----:R-:W-:-:S05]  /*08e0*/  IMAD.WIDE R2, R235, 0x4, R2 ;  /* 0x00000004eb027825 */ /* 0x002fca00078e0202 */
[----:B------:R2:W5:Y:S01]  /*08f0*/  LDG.E R0, desc[UR4][R2.64] ;  /* 0x0000000402007981 */ /* 0x000562000c1e1900 */
[----:B------:R-:W-:Y:S05]  /*0900*/  BRA `(.L_x_2113) ;  /* 0x0000000000307947 */ /* 0x000fea0003800000 */
.L_x_2112:
        /* <DEDUP_REMOVED lines=11> */
.L_x_2114:
[----:B------:R-:W1:Y:S02]  /*09c0*/  LDC R0, c[0x0][0x8f4] ;  /* 0x00023d00ff007b82 */ /* 0x000e640000000800 */
.L_x_2113:
[----:B------:R-:W3:Y:S01]  /*09d0*/  LDL R10, [R1] ;  /* 0x00000000010a7983 */ /* 0x000ee20000100800 */
[----:B-1---5:R-:W-:-:S04]  /*09e0*/  VIADD R0, R0, 0x4f ;  /* 0x0000004f00007836 */ /* 0x022fc80000000000 */
[----:B------:R-:W-:-:S05]  /*09f0*/  IMAD.HI R0, R0, 0x66666667, RZ ;  /* 0x6666666700007827 */ /* 0x000fca00078e02ff */
[----:B--2---:R-:W-:-:S04]  /*0a00*/  SHF.R.U32.HI R3, RZ, 0x1f, R0 ;  /* 0x0000001fff037819 */ /* 0x004fc80000011600 */
[----:B------:R-:W-:-:S04]  /*0a10*/  LEA.HI.SX32 R3, R0, R3, 0x1b ;  /* 0x0000000300037211 */ /* 0x000fc800078fdaff */
[----:B---3--:R-:W-:-:S04]  /*0a20*/  ISETP.GE.AND P0, PT, R10, R3, PT ;  /* 0x000000030a00720c */ /* 0x008fc80003f06270 */
        /* <DEDUP_REMOVED lines=34> */
.L_x_2116:
        /* <DEDUP_REMOVED lines=8> */
.L_x_2117:
        /* <DEDUP_REMOVED lines=10> */
.L_x_2118:
        /* <DEDUP_REMOVED lines=131> */
.L_x_2120:
[----:B------:R-:W2:Y:S04]  /*15a0*/  LDL R8, [R1+0x4] ;  /* 0x0000040001087983 */ /* 0x000ea80000100800 */
[----:B------:R-:W3:Y:S01]  /*15b0*/  LDL R14, [R1] ;  /* 0x00000000010e7983 */ /* 0x000ee20000100800 */
[----:B------:R-:W-:Y:S01]  /*15c0*/  LEA.HI R13, R13, R6, RZ, 0x3 ;  /* 0x000000060d0d7211 */ /* 0x000fe200078f18ff */
[----:B------:R-:W-:Y:S01]  /*15d0*/  IMAD.SHL.U32 R19, R19, 0x4, RZ ;  /* 0x0000000413137824 */ /* 0x000fe200078e00ff */
[----:B------:R-:W-:Y:S01]  /*15e0*/  ULDC.64 UR4, c[0x0][0x2d8] ;  /* 0x0000b60000047ab9 */ /* 0x000fe20000000a00 */
[----:B------:R-:W-:Y:S01]  /*15f0*/  LEA.HI R10, R10, R11, RZ, 0x5 ;  /* 0x0000000b0a0a7211 */ /* 0x000fe200078f28ff */
[----:B------:R-:W-:Y:S01]  /*1600*/  IMAD R12, R12, 0x10, R21 ;  /* 0x000000100c0c7824 */ /* 0x000fe200078e0215 */
[----:B------:R-:W-:-:S02]  /*1610*/  LOP3.LUT R13, R13, 0xfffffff8, RZ, 0xc0, !PT ;  /* 0xfffffff80d0d7812 */ /* 0x000fc400078ec0ff */
[----:B------:R-:W-:Y:S02]  /*1620*/  CS2R R214, SRZ ;  /* 0x0000000000d67805 */ /* 0x000fe4000001ff00 */
[----:B------:R-:W-:Y:S02]  /*1630*/  IADD3 R2, P0, R19, R2, RZ ;  /* 0x0000000213027210 */ /* 0x000fe40007f1e0ff */
[----:B------:R-:W-:Y:S02]  /*1640*/  CS2R R212, SRZ ;  /* 0x0000000000d47805 */ /* 0x000fe4000001ff00 */
[----:B------:R-:W-:Y:S01]  /*1650*/  SEL R231, R235, RZ, !P1 ;  /* 0x000000ffebe77207 */ /* 0x000fe20004800000 */
[----:B------:R-:W-:Y:S01]  /*1660*/  IMAD.IADD R13, R6, 0x1, -R13 ;  /* 0x00000001060d7824 */ /* 0x000fe200078e0a0d */
[----:B------:R-:W-:Y:S02]  /*1670*/  SHF.R.S32.HI R6, RZ, 0x1f, R235 ;  /* 0x0000001fff067819 */ /* 0x000fe400000114eb */
[----:B------:R-:W-:-:S02]  /*1680*/  CS2R R210, SRZ ;  /* 0x0000000000d27805 */ /* 0x000fc4000001ff00 */
[----:B------:R-:W-:Y:S01]  /*1690*/  LEA.HI.X.SX32 R3, R19, R3, 0x1, P0 ;  /* 0x0000000313037211 */ /* 0x000fe200000f0eff */
[----:B------:R-:W-:Y:S01]  /*16a0*/  IMAD.MOV.U32 R19, RZ, RZ, RZ ;  /* 0x000000ffff137224 */ /* 0x000fe200078e00ff */
[----:B------:R-:W-:Y:S02]  /*16b0*/  SEL R6, R6, RZ, !P1 ;  /* 0x000000ff06067207 */ /* 0x000fe40004800000 */
[----:B------:R-:W-:Y:S02]  /*16c0*/  CS2R R208, SRZ ;  /* 0x0000000000d07805 */ /* 0x000fe4000001ff00 */
[----:B------:R-:W-:Y:S01]  /*16d0*/  SHF.R.S32.HI R10, RZ, 0x5, R10 ;  /* 0x00000005ff0a7819 */ /* 0x000fe2000001140a */
[----:B------:R-:W-:Y:S01]  /*16e0*/  IMAD.WIDE.U32 R2, R236, UR4, R2 ;  /* 0x00000004ec027c25 */ /* 0x000fe2000f8e0002 */
[----:B------:R-:W-:Y:S02]  /*16f0*/  CS2R R206, SRZ ;  /* 0x0000000000ce7805 */ /* 0x000fe4000001ff00 */
[----:B------:R-:W-:-:S02]  /*1700*/  CS2R R204, SRZ ;  /* 0x0000000000cc7805 */ /* 0x000fc4000001ff00 */
[----:B------:R-:W-:Y:S01]  /*1710*/  CS2R R202, SRZ ;  /* 0x0000000000ca7805 */ /* 0x000fe2000001ff00 */
[----:B------:R-:W-:Y:S01]  /*1720*/  IMAD R18, R10, 0x10, R13 ;  /* 0x000000100a127824 */ /* 0x000fe200078e020d */
        /* <DEDUP_REMOVED lines=75> */
[----:B--2---:R-:W-:Y:S02]  /*1be0*/  R2UR UR6, R8 ;  /* 0x00000000080672ca */ /* 0x004fe400000e0000 */
[----:B------:R-:W-:Y:S02]  /*1bf0*/  LOP3.LUT R8, R5, 0x7ffffffc, RZ, 0xc0, !PT ;  /* 0x7ffffffc05087812 */ /* 0x000fe400078ec0ff */
[----:B------:R-:W-:Y:S01]  /*1c00*/  SHF.R.S32.HI R5, RZ, 0x1f, R236 ;  /* 0x0000001fff057819 */ /* 0x000fe200000114ec */
[----:B---3--:R-:W-:-:S02]  /*1c10*/  IMAD R9, R14, -0x50, R9 ;  /* 0xffffffb00e097824 */ /* 0x008fc400078e0209 */
[----:B------:R-:W-:Y:S02]  /*1c20*/  IMAD.IADD R8, R11, 0x1, -R8 ;  /* 0x000000010b087824 */ /* 0x000fe400078e0a08 */
[----:B------:R-:W-:Y:S02]  /*1c30*/  IMAD R5, R5, UR4, RZ ;  /* 0x0000000405057c24 */ /* 0x000fe4000f8e02ff */
[----:B------:R-:W-:Y:S02]  /*1c40*/  IMAD R8, R15, 0x4, R8 ;  /* 0x000000040f087824 */ /* 0x000fe400078e0208 */
[----:B------:R-:W-:Y:S01]  /*1c50*/  IMAD R11, R236, UR5, R5 ;  /* 0x00000005ec0b7c24 */ /* 0x000fe2000f8e0205 */
[----:B------:R-:W-:Y:S01]  /*1c60*/  ULDC.64 UR4, c[0x0][0x2e0] ;  /* 0x0000b80000047ab9 */ /* 0x000fe20000000a00 */
[----:B------:R-:W-:Y:S01]  /*1c70*/  IADD3 R5, -R0, 0x1, R9 ;  /* 0x0000000100057810 */ /* 0x000fe20007ffe109 */
[----:B------:R-:W-:Y:S02]  /*1c80*/  IMAD R6, R6, UR4, RZ ;  /* 0x0000000406067c24 */ /* 0x000fe4000f8e02ff */
[----:B------:R-:W-:-:S02]  /*1c90*/  IMAD.IADD R3, R3, 0x1, R11 ;  /* 0x0000000103037824 */ /* 0x000fc400078e020b */
[C---:B------:R-:W-:Y:S02]  /*1ca0*/  IMAD R233, R231.reuse, UR5, R6 ;  /* 0x00000005e7e97c24 */ /* 0x040fe4000f8e0206 */
        /* <DEDUP_REMOVED lines=9> */
[----:B------:R-:W-:Y:S02]  /*1d40*/  IMAD R0, R0, 0x2, R17 ;  /* 0x0000000200007824 */ /* 0x000fe400078e0211 */
[----:B------:R-:W-:-:S07]  /*1d50*/  IMAD.IADD R233, R231, 0x1, R233 ;  /* 0x00000001e7e97824 */ /* 0x000fce00078e02e9 */
.L_x_2132:
[----:B------:R-:W-:-:S13]  /*1d60*/  R2UR UR4, R234 ;  /* 0x00000000ea0472ca */ /* 0x000fda00000e0000 */
[----:B------:R-:W-:-:S06]  /*1d70*/  UISETP.NE.AND UP0, UPT, UR4, 0x3, UPT ;  /* 0x000000030400788c */ /* 0x000fcc000bf05270 */
[----:B------:R-:W-:-:S13]  /*1d80*/  PLOP3.LUT P0, PT, PT, PT, UP0, 0x80, 0x0 ;  /* 0x000000000000781c */ /* 0x000fda0003f0f008 */
[----:B--2---:R-:W-:Y:S05]  /*1d90*/  @!P0 BRA `(.L_x_2122) ;  /* 0x0000000000048947 */ /* 0x004fea0003800000 */
[----:B------:R-:W-:Y:S01]  /*1da0*/  BPT.TRAP 0x1 ;  /* 0x000000040000795c */ /* 0x000fe20000300000 */
.L_x_2122:
[----:B-1----:R-:W-:Y:S01]  /*1db0*/  IMAD R16, R2, 0x8, R17 ;  /* 0x0000000802107824 */ /* 0x002fe200078e0211 */
[----:B------:R-:W-:-:S04]  /*1dc0*/  SHF.L.U32 R9, R19, 0x1f, RZ ;  /* 0x0000001f13097819 */ /* 0x000fc800000006ff */
[----:B------:R1:W2:Y:S01]  /*1dd0*/  SYNCS.PHASECHK.TRANS64.TRYWAIT P1, [R16+URZ+0x31810], R9 ;  /* 0x03181009100075a7 */ /* 0x0002a2000802017f */
[----:B------:R-:W-:Y:S05]  /*1de0*/  @!P0 BRA `(.L_x_2123) ;  /* 0x0000000000048947 */ /* 0x000fea0003800000 */
[----:B------:R-:W-:Y:S01]  /*1df0*/  BPT.TRAP 0x1 ;  /* 0x000000040000795c */ /* 0x000fe20000300000 */
.L_x_2123:
        /* <DEDUP_REMOVED lines=11> */
.L_x_2124:
        /* <DEDUP_REMOVED lines=438> */
.L_x_2126:
[----:B------:R-:W-:-:S05]  /*3a10*/  IMAD.U32 R10, RZ, RZ, UR60 ;  /* 0x0000003cff0a7e24 */ /* 0x000fca000f8e00ff */
[----:B------:R-:W-:-:S04]  /*3a20*/  SHF.L.U32 R10, R10, 0x1f, RZ ;  /* 0x0000001f0a0a7819 */ /* 0x000fc800000006ff */
[----:B------:R1:W4:Y:S01]  /*3a30*/  SYNCS.PHASECHK.TRANS64.TRYWAIT P1, [R17+URZ+0x31830], R10 ;  /* 0x0318300a110075a7 */ /* 0x000322000802017f */
[----:B------:R-:W-:Y:S05]  /*3a40*/  @!P0 BRA `(.L_x_2127) ;  /* 0x0000000000048947 */ /* 0x000fea0003800000 */
[----:B------:R-:W-:Y:S01]  /*3a50*/  BPT.TRAP 0x1 ;  /* 0x000000040000795c */ /* 0x000fe20000300000 */
.L_x_2127:
        /* <DEDUP_REMOVED lines=11> */
.L_x_2128:
[C---:B------:R-:W-:Y:S01]  /*3b10*/  VIADD R9, R7.reuse, 0x80 ;  /* 0x0000008007097836 */ /* 0x040fe20000000000 */
[----:B------:R-:W-:Y:S01]  /*3b20*/  R2UR UR4, R8 ;  /* 0x00000000080472ca */ /* 0x000fe200000e0000 */
[C---:B-1--4-:R-:W-:Y:S01]  /*3b30*/  VIADD R10, R7.reuse, 0x180 ;  /* 0x00000180070a7836 */ /* 0x052fe20000000000 */
        /* <DEDUP_REMOVED lines=19> */
[----:B------:R-:W-:Y:S01]  /*3c70*/  UMOV UR17, UR57 ;  /* 0x0000003900117c82 */ /* 0x000fe20008000000 */
[----:B------:R-:W-:Y:S01]  /*3c80*/  UMOV UR19, 0x40 ;  /* 0x0000004000137882 */ /* 0x000fe20000000000 */
[----:B------:R-:W-:Y:S01]  /*3c90*/  UMOV UR6, UR9 ;  /* 0x0000000900067c82 */ /* 0x000fe20008000000 */
[----:B------:R-:W-:Y:S01]  /*3ca0*/  UMOV UR49, 0x40000040 ;  /* 0x4000004000317882 */ /* 0x000fe20000000000 */
[----:B------:R-:W-:Y:S01]  /*3cb0*/  HGMMA.64x8x16.F32.BF16 R52, gdesc[UR4], RZ, !UPT ;  /* 0x00000000043479f0 */ /* 0x000fe2000c7018ff */
[----:B------:R-:W-:Y:S01]  /*3cc0*/  UMOV UR6, UR10 ;  /* 0x0000000a00067c82 */ /* 0x000fe20008000000 */
[----:B------:R-:W-:Y:S01]  /*3cd0*/  UMOV UR7, 0x40000000 ;  /* 0x4000000000077882 */ /* 0x000fe20000000000 */
[----:B------:R-:W-:Y:S01]  /*3ce0*/  UMOV UR51, 0x40 ;  /* 0x0000004000337882 */ /* 0x000fe20000000000 */
[----:B------:R-:W-:Y:S01]  /*3cf0*/  HGMMA.64x8x16.F32.BF16 R216, gdesc[UR4], RZ, !UPT ;  /* 0x0000000004d879f0 */ /* 0x000fe2000c7018ff */
[----:B------:R-:W-:Y:S01]  /*3d00*/  UMOV UR6, UR11 ;  /* 0x0000000b00067c82 */ /* 0x000fe20008000000 */
[----:B------:R-:W-:Y:S01]  /*3d10*/  UMOV UR7, 0x40000000 ;  /* 0x4000000000077882 */ /* 0x000fe20000000000 */
[----:B------:R-:W-:Y:S01]  /*3d20*/  UMOV UR53, UR49 ;  /* 0x0000003100357c82 */ /* 0x000fe20008000000 */
[----:B------:R-:W-:Y:S01]  /*3d30*/  HGMMA.64x8x16.F32.BF16 R220, gdesc[UR4], RZ, !UPT ;  /* 0x0000000004dc79f0 */ /* 0x000fe2000c7018ff */
        /* <DEDUP_REMOVED lines=27> */
[----:B------:R-:W-:Y:S03]  /*3ef0*/  HGMMA.64x8x16.F32.BF16 R44, gdesc[UR4], R44 ;  /* 0x00000000042c79f0 */ /* 0x000fe6000870182c */
        /* <DEDUP_REMOVED lines=355> */
[----:B------:R-:W-:Y:S01]  /*5530*/  VIADDMNMX R9, R15, R228, R229, PT ;  /* 0x000000e40f097246 */ /* 0x000fe200038001e5 */
[----:B------:R-:W-:Y:S01]  /*5540*/  HGMMA.64x8x16.F32.BF16 R48, gdesc[UR4], R48 ;  /* 0x00000000043079f0 */ /* 0x000fe20008701830 */
[----:B------:R-:W-:Y:S01]  /*5550*/  UMOV UR6, UR9 ;  /* 0x0000000900067c82 */ /* 0x000fe20008000000 */
[----:B------:R-:W-:Y:S01]  /*5560*/  UMOV UR7, 0x40000000 ;  /* 0x4000000000077882 */ /* 0x000fe20000000000 */
[C---:B------:R-:W-:Y:S01]  /*5570*/  ISETP.GT.AND P1, PT, R9.reuse, RZ, PT ;  /* 0x000000ff0900720c */ /* 0x040fe20003f24270 */
[----:B------:R-:W-:Y:S01]  /*5580*/  HGMMA.64x8x16.F32.BF16 R52, gdesc[UR4], R52 ;  /* 0x00000000043479f0 */ /* 0x000fe20008701834 */
[----:B------:R-:W-:Y:S01]  /*5590*/  UMOV UR6, UR10 ;  /* 0x0000000a00067c82 */ /* 0x000fe20008000000 */
[----:B------:R-:W-:Y:S01]  /*55a0*/  UMOV UR7, 0x40000000 ;  /* 0x4000000000077882 */ /* 0x000fe20000000000 */
[----:B------:R-:W-:Y:S01]  /*55b0*/  ISETP.GT.AND P5, PT, R9, 0x41, PT ;  /* 0x000000410900780c */ /* 0x000fe20003fa4270 */
        /* <DEDUP_REMOVED lines=10> */
[----:B------:R-:W-:-:S02]  /*5660*/  ISETP.GT.AND P2, PT, R9, 0x21, PT ;  /* 0x000000210900780c */ /* 0x000fc40003f44270 */
[----:B------:R-:W-:Y:S01]  /*5670*/  R2UR UR6, R8 ;  /* 0x00000000080672ca */ /* 0x000fe200000e0000 */
[----:B------:R-:W-:Y:S01]  /*5680*/  VIADD R8, R7, 0x806 ;  /* 0x0000080607087836 */ /* 0x000fe20000000000 */
[C---:B------:R-:W-:Y:S02]  /*5690*/  ISETP.GT.AND P3, PT, R9.reuse, 0x30, PT ;  /* 0x000000300900780c */ /* 0x040fe40003f64270 */
[----:B------:R-:W-:Y:S02]  /*56a0*/  ISETP.GT.AND P4, PT, R9, 0x40, PT ;  /* 0x000000400900780c */ /* 0x000fe40003f84270 */
        /* <DEDUP_REMOVED lines=8> */
[----:B------:R-:W-:-:S03]  /*5730*/  UMOV UR7, 0x40000000 ;  /* 0x4000000000077882 */ /* 0x000fc60000000000 */
[----:B------:R-:W-:Y:S01]  /*5740*/  UMOV UR6, UR8 ;  /* 0x0000000800067c82 */ /* 0x000fe20008000000 */
[----:B------:R-:W-:Y:S02]  /*5750*/  UMOV UR8, UR4 ;  /* 0x0000000400087c82 */ /* 0x000fe40008000000 */
[----:B------:R-:W-:Y:S01]  /*5760*/  HGMMA.64x8x16.F32.BF16 R48, gdesc[UR8], R48 ;  /* 0x00000000083079f0 */ /* 0x000fe20008701830 */
[----:B------:R-:W-:Y:S01]  /*5770*/  UMOV UR8, UR4 ;  /* 0x0000000400087c82 */ /* 0x000fe20008000000 */
[----:B------:R-:W-:Y:S01]  /*5780*/  UMOV UR9, UR5 ;  /* 0x0000000500097c82 */ /* 0x000fe20008000000 */
[----:B------:R-:W-:Y:S01]  /*5790*/  UMOV UR10, UR12 ;  /* 0x0000000c000a7c82 */ /* 0x000fe20008000000 */
[----:B------:R-:W-:Y:S01]  /*57a0*/  HGMMA.64x8x16.F32.BF16 R52, gdesc[UR4], R52 ;  /* 0x00000000043479f0 */ /* 0x000fe20008701834 */
[----:B------:R-:W-:Y:S01]  /*57b0*/  UMOV UR11, 0x40000000 ;  /* 0x40000000000b7882 */ /* 0x000fe20000000000 */
[----:B------:R-:W-:Y:S01]  /*57c0*/  UMOV UR6, UR13 ;  /* 0x0000000d00067c82 */ /* 0x000fe20008000000 */
[----:B------:R-:W-:Y:S01]  /*57d0*/  UMOV UR7, 0x40000000 ;  /* 0x4000000000077882 */ /* 0x000fe20000000000 */
[----:B------:R-:W-:Y:S01]  /*57e0*/  HGMMA.64x8x16.F32.BF16 R216, gdesc[UR8], R216 ;  /* 0x0000000008d879f0 */ /* 0x000fe200087018d8 */
[----:B------:R-:W-:Y:S01]  /*57f0*/  UMOV UR13, UR19 ;  /* 0x00000013000d7c82 */ /* 0x000fe20008000000 */
[----:B------:R-:W-:Y:S01]  /*5800*/  UMOV UR9, UR57 ;  /* 0x0000003900097c82 */ /* 0x000fe20008000000 */
[----:B------:R-:W-:Y:S01]  /*5810*/  UMOV UR11, 0x40 ;  /* 0x00000040000b7882 */ /* 0x000fe20000000000 */
[----:B------:R-:W-:Y:S03]  /*5820*/  HGMMA.64x8x16.F32.BF16 R220, gdesc[UR4], R220, gsb0 ;  /* 0x0000000004dc79f0 */ /* 0x000fe600080018dc */
[----:B------:R-:W-:-:S02]  /*5830*/  WARPGROUP.DEPBAR.LE gsb0, 0x1 ;  /* 0x00008000000079c5 */ /* 0x000fc40000010100 */
[----:B------:R-:W-:Y:S02]  /*5840*/  FSEL R24, R24, -INF , P1 ;  /* 0xff80000018187808 */ /* 0x000fe40000800000 */
[----:B------:R-:W-:Y:S02]  /*5850*/  ISETP.GT.AND P1, PT, R9, 0x1, PT ;  /* 0x000000010900780c */ /* 0x000fe40003f24270 */
[----:B------:R-:W-:Y:S01]  /*5860*/  FSEL R20, R41, -INF , P5 ;  /* 0xff80000029147808 */ /* 0x000fe20002800000 */
[--C-:B--2---:R-:W-:Y:S01]  /*5870*/  FFMA.FTZ R8, R24, UR61, -R13.reuse ;  /* 0x0000003d18087c23 */ /* 0x104fe2000801080d */
[----:B------:R-:W-:Y:S02]  /*5880*/  FSEL R10, R25, -INF , P1 ;  /* 0xff800000190a7808 */ /* 0x000fe40000800000 */
[C---:B------:R-:W-:Y:S01]  /*5890*/  ISETP.GT.AND P1, PT, R9.reuse, 0x10, PT ;  /* 0x000000100900780c */ /* 0x040fe20003f24270 */
[----:B------:R-:W-:Y:S01]  /*58a0*/  FFMA.FTZ R24, R20, UR61, -R13 ;  /* 0x0000003d14187c23 */ /* 0x000fe2000801080d */
[----:B------:R-:W-:Y:S01]  /*58b0*/  IADD3 R20, R228, 0x8, R15 ;  /* 0x00000008e4147810 */ /* 0x000fe20007ffe00f */
[----:B------:R-:W-:Y:S01]  /*58c0*/  FFMA.FTZ R11, R10, UR61, -R13 ;  /* 0x0000003d0a0b7c23 */ /* 0x000fe2000801080d */
[----:B------:R-:W-:Y:S01]  /*58d0*/  FSEL R28, R28, -INF , P1 ;  /* 0xff8000001c1c7808 */ /* 0x000fe20000800000 */
[----:B------:R-:W-:Y:S01]  /*58e0*/  MUFU.EX2 R8, R8 ;  /* 0x0000000800087308 */ /* 0x000fe20000000800 */
[----:B------:R-:W-:-:S02]  /*58f0*/  ISETP.GT.AND P1, PT, R9, 0x11, PT ;  /* 0x000000110900780c */ /* 0x000fc40003f24270 */
[----:B------:R-:W-:Y:S01]  /*5900*/  VIMNMX R21, R229, R20, PT ;  /* 0x00000014e5157248 */ /* 0x000fe20003fe0100 */
[----:B------:R-:W-:Y:S01]  /*5910*/  FFMA.FTZ R7, R28, UR61, -R13 ;  /* 0x0000003d1c077c23 */ /* 0x000fe2000801080d */
[----:B------:R-:W-:Y:S01]  /*5920*/  IMAD R28, R18, 0x4, R17 ;  /* 0x00000004121c7824 */ /* 0x000fe200078e0211 */
[----:B------:R-:W-:Y:S02]  /*5930*/  FSEL R10, R29, -INF , P1 ;  /* 0xff8000001d0a7808 */ /* 0x000fe40000800000 */
[----:B------:R-:W-:Y:S01]  /*5940*/  ISETP.GT.AND P1, PT, R9, 0x20, PT ;  /* 0x000000200900780c */ /* 0x000fe20003f24270 */
[----:B------:R-:W1:Y:S01]  /*5950*/  MUFU.EX2 R11, R11 ;  /* 0x0000000b000b7308 */ /* 0x000e620000000800 */
[----:B------:R-:W2:Y:S01]  /*5960*/  LDS R20, [R28+0x2c300] ;  /* 0x02c300001c147984 */ /* 0x000ea20000000800 */
[----:B------:R-:W-:Y:S01]  /*5970*/  FSEL R12, R33, -INF , P2 ;  /* 0xff800000210c7808 */ /* 0x000fe20001000000 */
[----:B------:R-:W-:Y:S01]  /*5980*/  FFMA.FTZ R10, R10, UR61, -R13 ;  /* 0x0000003d0a0a7c23 */ /* 0x000fe2000801080d */
[----:B------:R-:W-:-:S02]  /*5990*/  FSEL R32, R32, -INF , P1 ;  /* 0xff80000020207808 */ /* 0x000fc40000800000 */
[----:B------:R-:W-:Y:S01]  /*59a0*/  ISETP.GT.AND P1, PT, R9, 0x31, PT ;  /* 0x000000310900780c */ /* 0x000fe20003f24270 */
[--C-:B------:R-:W-:Y:S01]  /*59b0*/  FFMA.FTZ R12, R12, UR61, -R13.reuse ;  /* 0x0000003d0c0c7c23 */ /* 0x100fe2000801080d */
[----:B------:R-:W-:Y:S01]  /*59c0*/  FSEL R36, R36, -INF , P3 ;  /* 0xff80000024247808 */ /* 0x000fe20001800000 */
[--C-:B------:R-:W-:Y:S01]  /*59d0*/  FFMA.FTZ R9, R32, UR61, -R13.reuse ;  /* 0x0000003d20097c23 */ /* 0x100fe2000801080d */
[----:B------:R-:W-:Y:S01]  /*59e0*/  FSEL R14, R37, -INF , P1 ;  /* 0xff800000250e7808 */ /* 0x000fe20000800000 */
[----:B------:R-:W4:Y:S01]  /*59f0*/  MUFU.EX2 R10, R10 ;  /* 0x0000000a000a7308 */ /* 0x000f220000000800 */
[----:B------:R-:W-:Y:S01]  /*5a00*/  FSEL R40, R40, -INF , P4 ;  /* 0xff80000028287808 */ /* 0x000fe20002000000 */
[--C-:B------:R-:W-:Y:S01]  /*5a10*/  FFMA.FTZ R36, R36, UR61, -R13.reuse ;  /* 0x0000003d24247c23 */ /* 0x100fe2000801080d */
[C---:B------:R-:W-:Y:S01]  /*5a20*/  ISETP.GT.AND P1, PT, R21.reuse, RZ, PT ;  /* 0x000000ff1500720c */ /* 0x040fe20003f24270 */
[--C-:B------:R-:W-:Y:S01]  /*5a30*/  FFMA.FTZ R22, R14, UR61, -R13.reuse ;  /* 0x0000003d0e167c23 */ /* 0x100fe2000801080d */
[C---:B------:R-:W-:Y:S01]  /*5a40*/  ISETP.GT.AND P2, PT, R21.reuse, 0x1, PT ;  /* 0x000000011500780c */ /* 0x040fe20003f44270 */
[----:B------:R-:W-:Y:S01]  /*5a50*/  FFMA.FTZ R40, R40, UR61, -R13 ;  /* 0x0000003d28287c23 */ /* 0x000fe2000801080d */
[C---:B------:R-:W-:Y:S01]  /*5a60*/  ISETP.GT.AND P3, PT, R21.reuse, 0x10, PT ;  /* 0x000000101500780c */ /* 0x040fe20003f64270 */
[----:B------:R5:W4:Y:S01]  /*5a70*/  MUFU.EX2 R14, R36 ;  /* 0x00000024000e7308 */ /* 0x000b220000000800 */
[----:B------:R-:W-:-:S02]  /*5a80*/  ISETP.GT.AND P4, PT, R21, 0x11, PT ;  /* 0x000000111500780c */ /* 0x000fc40003f84270 */
[----:B------:R-:W-:Y:S02]  /*5a90*/  FSEL R23, R26, -INF , P1 ;  /* 0xff8000001a177808 */ /* 0x000fe40000800000 */
[----:B------:R-:W-:Y:S02]  /*5aa0*/  FSEL R27, R27, -INF , P2 ;  /* 0xff8000001b1b7808 */ /* 0x000fe40001000000 */
[----:B------:R-:W-:Y:S01]  /*5ab0*/  FSEL R25, R30, -INF , P3 ;  /* 0xff8000001e197808 */ /* 0x000fe20001800000 */
[--C-:B---3--:R-:W-:Y:S01]  /*5ac0*/  FFMA.FTZ R23, R23, UR61, -R6.reuse ;  /* 0x0000003d17177c23 */ /* 0x108fe20008010806 */
[----:B------:R-:W-:Y:S01]  /*5ad0*/  FSEL R31, R31, -INF , P4 ;  /* 0xff8000001f1f7808 */ /* 0x000fe20002000000 */
[--C-:B------:R-:W-:Y:S01]  /*5ae0*/  FFMA.FTZ R26, R27, UR61, -R6.reuse ;  /* 0x0000003d1b1a7c23 */ /* 0x100fe20008010806 */
[----:B------:R-:W-:Y:S01]  /*5af0*/  ISETP.GT.AND P1, PT, R21, 0x20, PT ;  /* 0x000000201500780c */ /* 0x000fe20003f24270 */
[----:B------:R-:W-:Y:S01]  /*5b00*/  FFMA.FTZ R25, R25, UR61, -R6 ;  /* 0x0000003d19197c23 */ /* 0x000fe20008010806 */
[C---:B------:R-:W-:Y:S01]  /*5b10*/  ISETP.GT.AND P2, PT, R21.reuse, 0x21, PT ;  /* 0x000000211500780c */ /* 0x040fe20003f44270 */
[----:B------:R-:W3:Y:S01]  /*5b20*/  MUFU.EX2 R23, R23 ;  /* 0x0000001700177308 */ /* 0x000ee20000000800 */
[----:B------:R-:W-:-:S02]  /*5b30*/  ISETP.GT.AND P3, PT, R21, 0x30, PT ;  /* 0x000000301500780c */ /* 0x000fc40003f64270 */
[C---:B------:R-:W-:Y:S02]  /*5b40*/  ISETP.GT.AND P4, PT, R21.reuse, 0x31, PT ;  /* 0x000000311500780c */ /* 0x040fe40003f84270 */
[C---:B------:R-:W-:Y:S02]  /*5b50*/  ISETP.GT.AND P5, PT, R21.reuse, 0x40, PT ;  /* 0x000000401500780c */ /* 0x040fe40003fa4270 */
[----:B------:R-:W-:Y:S01]  /*5b60*/  ISETP.GT.AND P6, PT, R21, 0x41, PT ;  /* 0x000000411500780c */ /* 0x000fe20003fc4270 */
[----:B------:R-:W3:Y:S01]  /*5b70*/  MUFU.EX2 R26, R26 ;  /* 0x0000001a001a7308 */ /* 0x000ee20000000800 */
[----:B------:R1:W3:Y:S01]  /*5b80*/  LDS R21, [R28+0x2c320] ;  /* 0x02c320001c157984 */ /* 0x0002e20000000800 */
[----:B------:R-:W-:Y:S01]  /*5b90*/  FSEL R29, R38, -INF , P3 ;  /* 0xff800000261d7808 */ /* 0x000fe20001800000 */
[----:B------:R-:W-:Y:S02]  /*5ba0*/  WARPGROUP.DEPBAR.LE gsb0, 0x0 ;  /* 0x00008000000079c5 */ /* 0x000fe40000010000 */
[----:B------:R-:W-:Y:S01]  /*5bb0*/  FSEL R33, R34, -INF , P1 ;  /* 0xff80000022217808 */ /* 0x000fe20000800000 */
[--C-:B------:R-:W-:Y:S01]  /*5bc0*/  FFMA.FTZ R34, R31, UR61, -R6.reuse ;  /* 0x0000003d1f227c23 */ /* 0x100fe20008010806 */
[----:B------:R-:W-:Y:S01]  /*5bd0*/  FFMA.FTZ R27, R29, UR61, -R6 ;  /* 0x0000003d1d1b7c23 */ /* 0x000fe20008010806 */
        /* <DEDUP_REMOVED lines=10> */
[----:B------:R-:W-:Y:S01]  /*5c80*/  VIADD R20, R17, 0x2c500 ;  /* 0x0002c50011147836 */ /* 0x000fe20000000000 */
[----:B------:R-:W-:Y:S01]  /*5c90*/  FSEL R35, R35, -INF , P2 ;  /* 0xff80000023237808 */ /* 0x000fe20001000000 */
[----:B------:R-:W-:Y:S01]  /*5ca0*/  FFMA.FTZ R33, R33, UR61, -R6 ;  /* 0x0000003d21217c23 */ /* 0x000fe20008010806 */
[----:B------:R-:W-:Y:S01]  /*5cb0*/  FSEL R39, R39, -INF , P4 ;  /* 0xff80000027277808 */ /* 0x000fe20002000000 */
[----:B------:R-:W-:Y:S01]  /*5cc0*/  MUFU.EX2 R13, R22 ;  /* 0x00000016000d7308 */ /* 0x000fe20000000800 */
[----:B------:R-:W-:Y:S01]  /*5cd0*/  SHF.R.U32.HI R20, RZ, 0x4, R20 ;  /* 0x00000004ff147819 */ /* 0x000fe20000011614 */
[--C-:B-----5:R-:W-:Y:S01]  /*5ce0*/  FFMA.FTZ R36, R35, UR61, -R6.reuse ;  /* 0x0000003d23247c23 */ /* 0x120fe20008010806 */
[----:B------:R-:W-:Y:S01]  /*5cf0*/  FSEL R37, R42, -INF , P5 ;  /* 0xff8000002a257808 */ /* 0x000fe20002800000 */
[--C-:B-1----:R-:W-:Y:S01]  /*5d00*/  FFMA.FTZ R28, R39, UR61, -R6.reuse ;  /* 0x0000003d271c7c23 */ /* 0x102fe20008010806 */
[----:B------:R-:W-:Y:S01]  /*5d10*/  LOP3.LUT R20, R20, 0x3fff, RZ, 0xc0, !PT ;  /* 0x00003fff14147812 */ /* 0x000fe200078ec0ff */
[----:B------:R-:W-:Y:S01]  /*5d20*/  FMUL.FTZ R38, R11, R32 ;  /* 0x000000200b267220 */ /* 0x000fe20000410000 */
[----:B------:R-:W-:Y:S01]  /*5d30*/  FSEL R43, R43, -INF , P6 ;  /* 0xff8000002b2b7808 */ /* 0x000fe20003000000 */
[----:B------:R1:W-:Y:S01]  /*5d40*/  MUFU.EX2 R22, R24 ;  /* 0x0000001800167308 */ /* 0x0003e20000000800 */
[----:B------:R-:W-:Y:S01]  /*5d50*/  LOP3.LUT R35, R20, 0x80000, RZ, 0xfc, !PT ;  /* 0x0008000014237812 */ /* 0x000fe200078efcff */
[----:B----4-:R-:W-:Y:S01]  /*5d60*/  FMUL.FTZ R49, R10, R49 ;  /* 0x000000310a317220 */ /* 0x010fe20000410000 */
[----:B------:R-:W-:Y:S01]  /*5d70*/  FMUL.FTZ R31, R8, R31 ;  /* 0x0000001f081f7220 */ /* 0x000fe20000410000 */
[----:B------:R-:W-:Y:S01]  /*5d80*/  FMUL.FTZ R29, R14, R29 ;  /* 0x0000001d0e1d7220 */ /* 0x000fe20000410000 */
[C---:B------:R-:W-:Y:S01]  /*5d90*/  R2UR UR58, R35.reuse ;  /* 0x00000000233a72ca */ /* 0x040fe200000e0000 */
[----:B------:R-:W-:Y:S01]  /*5da0*/  VIADD R20, R35, 0x80 ;  /* 0x0000008023147836 */ /* 0x000fe20000000000 */
[----:B------:R-:W-:Y:S01]  /*5db0*/  MOV R217, UR59 ;  /* 0x0000003b00d97c02 */ /* 0x000fe20008000f00 */
[----:B------:R-:W2:Y:S01]  /*5dc0*/  MUFU.EX2 R7, R7 ;  /* 0x0000000700077308 */ /* 0x000ea20000000800 */
[--C-:B-1----:R-:W-:Y:S01]  /*5dd0*/  FFMA.FTZ R24, R37, UR61, -R6.reuse ;  /* 0x0000003d25187c23 */ /* 0x102fe20008010806 */
[----:B------:R-:W-:Y:S01]  /*5de0*/  FFMA.FTZ R6, R43, UR61, -R6 ;  /* 0x0000003d2b067c23 */ /* 0x000fe20008010806 */
        /* <DEDUP_REMOVED lines=11> */
[----:B------:R-:W1:Y:S01]  /*5ea0*/  MUFU.EX2 R25, R25 ;  /* 0x0000001900197308 */ /* 0x000e620000000800 */
[----:B------:R-:W-:Y:S01]  /*5eb0*/  FMUL.FTZ R46, R23, R46 ;  /* 0x0000002e172e7220 */ /* 0x000fe20000410000 */
[----:B------:R-:W-:Y:S01]  /*5ec0*/  FMUL.FTZ R47, R26, R47 ;  /* 0x0000002f1a2f7220 */ /* 0x000fe20000410000 */
[----:B------:R-:W-:Y:S01]  /*5ed0*/  R2UR UR4, R20 ;  /* 0x00000000140472ca */ /* 0x000fe200000e0000 */
[----:B------:R-:W-:Y:S01]  /*5ee0*/  VIADD R20, R35, 0x180 ;  /* 0x0000018023147836 */ /* 0x000fe20000000000 */
[----:B------:R-:W-:Y:S01]  /*5ef0*/  R2UR UR5, R21 ;  /* 0x00000000150572ca */ /* 0x000fe200000e0000 */
[----:B--2---:R-:W-:Y:S01]  /*5f00*/  FMUL.FTZ R48, R7, R48 ;  /* 0x0000003007307220 */ /* 0x004fe20000410000 */
[----:B------:R-:W-:Y:S01]  /*5f10*/  F2FP.BF16.F32.PACK_AB R21, R26, R23 ;  /* 0x000000171a15723e */ /* 0x000fe200000010ff */
[----:B------:R-:W2:Y:S01]  /*5f20*/  MUFU.EX2 R34, R34 ;  /* 0x0000002200227308 */ /* 0x000ea20000000800 */
[----:B------:R-:W-:Y:S01]  /*5f30*/  R2UR UR6, R20 ;  /* 0x00000000140672ca */ /* 0x000fe200000e0000 */
[----:B------:R-:W-:Y:S01]  /*5f40*/  FMUL.FTZ R221, R22, R221 ;  /* 0x000000dd16dd7220 */ /* 0x000fe20000410000 */
[----:B------:R-:W-:Y:S01]  /*5f50*/  F2FP.BF16.F32.PACK_AB R20, R11, R8 ;  /* 0x000000080b14723e */ /* 0x000fe200000010ff */
[----:B------:R-:W-:Y:S01]  /*5f60*/  BAR.SYNC.DEFER_BLOCKING 0x9, 0x100 ;  /* 0x0244000000007b1d */ /* 0x000fe20000010000 */
[----:B------:R-:W-:Y:S01]  /*5f70*/  F2FP.BF16.F32.PACK_AB R10, R10, R7 ;  /* 0x000000070a0a723e */ /* 0x000fe200000010ff */
[C---:B------:R-:W-:Y:S01]  /*5f80*/  FMUL.FTZ R30, R13.reuse, R30 ;  /* 0x0000001e0d1e7220 */ /* 0x040fe20000410000 */
[----:B------:R-:W-:Y:S01]  /*5f90*/  F2FP.BF16.F32.PACK_AB R8, R13, R14 ;  /* 0x0000000e0d08723e */ /* 0x000fe200000010ff */
[----:B-1----:R-:W-:-:S02]  /*5fa0*/  FMUL.FTZ R50, R25, R50 ;  /* 0x0000003219327220 */ /* 0x002fc40000410000 */
[----:B------:R-:W1:Y:S01]  /*5fb0*/  MUFU.EX2 R33, R33 ;  /* 0x0000002100217308 */ /* 0x000e620000000800 */
[----:B------:R-:W-:Y:S01]  /*5fc0*/  F2FP.BF16.F32.PACK_AB R38, R38, R31 ;  /* 0x0000001f2626723e */ /* 0x000fe200000010ff */
[----:B------:R-:W-:Y:S01]  /*5fd0*/  UMOV UR18, UR4 ;  /* 0x0000000400127c82 */ /* 0x000fe20008000000 */
[----:B------:R-:W-:Y:S01]  /*5fe0*/  F2FP.BF16.F32.PACK_AB R39, R47, R46 ;  /* 0x0000002e2f27723e */ /* 0x000fe200000010ff */
[----:B------:R-:W-:Y:S01]  /*5ff0*/  UMOV UR12, UR18 ;  /* 0x00000012000c7c82 */ /* 0x000fe20008000000 */
[----:B------:R-:W-:Y:S01]  /*6000*/  F2FP.BF16.F32.PACK_AB R48, R49, R48 ;  /* 0x000000303130723e */ /* 0x000fe200000010ff */
[----:B------:R-:W-:Y:S01]  /*6010*/  UMOV UR10, UR5 ;  /* 0x00000005000a7c82 */ /* 0x000fe20008000000 */
[C---:B--2---:R-:W-:Y:S01]  /*6020*/  F2FP.BF16.F32.PACK_AB R11, R34.reuse, R25 ;  /* 0x00000019220b723e */ /* 0x044fe200000010ff */
[----:B------:R-:W2:Y:S01]  /*6030*/  MUFU.EX2 R9, R9 ;  /* 0x0000000900097308 */ /* 0x000ea20000000800 */
[----:B------:R-:W-:Y:S01]  /*6040*/  FMUL.FTZ R51, R34, R51 ;  /* 0x0000003322337220 */ /* 0x000fe20000410000 */
[----:B------:R-:W-:-:S04]  /*6050*/  F2FP.BF16.F32.PACK_AB R30, R30, R29 ;  /* 0x0000001d1e1e723e */ /* 0x000fc800000010ff */
[----:B------:R-:W-:Y:S02]  /*6060*/  F2FP.BF16.F32.PACK_AB R49, R51, R50 ;  /* 0x000000323331723e */ /* 0x000fe400000010ff */
[----:B------:R-:W3:Y:S01]  /*6070*/  MUFU.EX2 R12, R12 ;  /* 0x0000000c000c7308 */ /* 0x000ee20000000800 */
[----:B-1----:R-:W-:Y:S01]  /*6080*/  FMUL.FTZ R54, R33, R54 ;  /* 0x0000003621367220 */ /* 0x002fe20000410000 */
[----:B------:R1:W-:Y:S04]  /*6090*/  STSM.16.M88.2 [R0+0x2c500], R20 ;  /* 0x02c5001400007844 */ /* 0x0003e80000000100 */
[----:B------:R-:W-:Y:S02]  /*60a0*/  STSM.16.M88.2 [R0+0x2cd00], R10 ;  /* 0x02cd000a00007844 */ /* 0x000fe40000000100 */
[----:B------:R-:W4:Y:S01]  /*60b0*/  MUFU.EX2 R36, R36 ;  /* 0x0000002400247308 */ /* 0x000f220000000800 */
[----:B--2---:R-:W-:Y:S01]  /*60c0*/  FMUL.FTZ R52, R9, R52 ;  /* 0x0000003409347220 */ /* 0x004fe20000410000 */
[----:B-1----:R-:W-:-:S06]  /*60d0*/  VIADD R20, R35, 0xb0 ;  /* 0x000000b023147836 */ /* 0x002fcc0000000000 */
[----:B------:R-:W1:Y:S01]  /*60e0*/  MUFU.EX2 R27, R27 ;  /* 0x0000001b001b7308 */ /* 0x000e620000000800 */
[C---:B---3--:R-:W-:Y:S01]  /*60f0*/  F2FP.BF16.F32.PACK_AB R32, R12.reuse, R9 ;  /* 0x000000090c20723e */ /* 0x048fe200000010ff */
[----:B------:R-:W-:-:S05]  /*6100*/  FMUL.FTZ R53, R12, R53 ;  /* 0x000000350c357220 */ /* 0x000fca0000410000 */
[----:B------:R-:W-:Y:S01]  /*6110*/  F2FP.BF16.F32.PACK_AB R52, R53, R52 ;  /* 0x000000343534723e */ /* 0x000fe200000010ff */
[----:B------:R-:W2:Y:S01]  /*6120*/  MUFU.EX2 R28, R28 ;  /* 0x0000001c001c7308 */ /* 0x000ea20000000800 */
[C---:B----4-:R-:W-:Y:S01]  /*6130*/  F2FP.BF16.F32.PACK_AB R33, R36.reuse, R33 ;  /* 0x000000212421723e */ /* 0x050fe200000010ff */
[----:B------:R-:W-:-:S04]  /*6140*/  FMUL.FTZ R55, R36, R55 ;  /* 0x0000003724377220 */ /* 0x000fc80000410000 */
[----:B------:R-:W-:Y:S01]  /*6150*/  STSM.16.M88.2 [R0+0x2d500], R32 ;  /* 0x02d5002000007844 */ /* 0x000fe20000000100 */
[----:B------:R-:W-:Y:S01]  /*6160*/  F2FP.BF16.F32.PACK_AB R53, R55, R54 ;  /* 0x000000363735723e */ /* 0x000fe200000010ff */
[----:B------:R-:W3:Y:S01]  /*6170*/  MUFU.EX2 R15, R40 ;  /* 0x00000028000f7308 */ /* 0x000ee20000000800 */
[----:B-1----:R-:W-:-:S07]  /*6180*/  FMUL.FTZ R218, R27, R218 ;  /* 0x000000da1bda7220 */ /* 0x002fce0000410000 */
[----:B------:R-:W1:Y:S01]  /*6190*/  MUFU.EX2 R23, R24 ;  /* 0x0000001800177308 */ /* 0x000e620000000800 */
[C---:B--2---:R-:W-:Y:S01]  /*61a0*/  F2FP.BF16.F32.PACK_AB R9, R28.reuse, R27 ;  /* 0x0000001b1c09723e */ /* 0x044fe200000010ff */
[----:B------:R-:W-:-:S04]  /*61b0*/  FMUL.FTZ R219, R28, R219 ;  /* 0x000000db1cdb7220 */ /* 0x000fc80000410000 */
[----:B------:R-:W-:Y:S01]  /*61c0*/  STSM.16.M88.2 [R0+0x2dd00], R8 ;  /* 0x02dd000800007844 */ /* 0x000fe20000000100 */
[----:B------:R-:W-:Y:S01]  /*61d0*/  F2FP.BF16.F32.PACK_AB R31, R219, R218 ;  /* 0x000000dadb1f723e */ /* 0x000fe200000010ff */
[----:B------:R2:W4:Y:S01]  /*61e0*/  MUFU.EX2 R26, R6 ;  /* 0x00000006001a7308 */ /* 0x0005220000000800 */
[----:B---3--:R-:W-:-:S05]  /*61f0*/  FMUL.FTZ R220, R15, R220 ;  /* 0x000000dc0fdc7220 */ /* 0x008fca0000410000 */
[----:B------:R-:W-:Y:S02]  /*6200*/  F2FP.BF16.F32.PACK_AB R220, R221, R220 ;  /* 0x000000dcdddc723e */ /* 0x000fe400000010ff */
[----:B--2---:R-:W-:Y:S01]  /*6210*/  F2FP.BF16.F32.PACK_AB R6, R22, R15 ;  /* 0x0000000f1606723e */ /* 0x004fe200000010ff */
[----:B------:R-:W-:Y:S02]  /*6220*/  IMAD R22, R4, 0x2000, R5 ;  /* 0x0000200004167824 */ /* 0x000fe400078e0205 */
[----:B-1----:R-:W-:Y:S01]  /*6230*/  FMUL.FTZ R222, R23, R222 ;  /* 0x000000de17de7220 */ /* 0x002fe20000410000 */
[C---:B------:R-:W-:Y:S02]  /*6240*/  VIADD R5, R35.reuse, 0x200 ;  /* 0x0000020023057836 */ /* 0x040fe40000000000 */
[----:B------:R-:W-:Y:S01]  /*6250*/  VIADD R15, R35, 0x30 ;  /* 0x00000030230f7836 */ /* 0x000fe20000000000 */
[C---:B----4-:R-:W-:Y:S01]  /*6260*/  F2FP.BF16.F32.PACK_AB R7, R26.reuse, R23 ;  /* 0x000000171a07723e */ /* 0x050fe200000010ff */
[----:B------:R-:W-:Y:S01]  /*6270*/  FMUL.FTZ R223, R26, R223 ;  /* 0x000000df1adf7220 */ /* 0x000fe20000410000 */
[----:B------:R-:W-:-:S02]  /*6280*/  SHF.R.U32.HI R23, RZ, 0x4, R22 ;  /* 0x00000004ff177819 */ /* 0x000fc40000011616 */
[----:B------:R-:W-:Y:S01]  /*6290*/  R2UR UR7, R5 ;  /* 0x00000000050772ca */ /* 0x000fe200000e0000 */
[----:B------:R1:W-:Y:S01]  /*62a0*/  STSM.16.M88.2 [R0+0x2e500], R6 ;  /* 0x02e5000600007844 */ /* 0x0003e20000000100 */
[----:B------:R-:W-:Y:S02]  /*62b0*/  LOP3.LUT R23, R23, 0x3fff, RZ, 0xc0, !PT ;  /* 0x00003fff17177812 */ /* 0x000fe400078ec0ff */
[----:B------:R-:W-:Y:S01]  /*62c0*/  F2FP.BF16.F32.PACK_AB R221, R223, R222 ;  /* 0x000000dedfdd723e */ /* 0x000fe200000010ff */
[----:B------:R2:W-:Y:S06]  /*62d0*/  MEMBAR.ALL.CTA ;  /* 0x0000000000007992 */ /* 0x0005ec0000008000 */
[----:B--2---:R-:W2:Y:S01]  /*62e0*/  FENCE.VIEW.ASYNC.S ;  /* 0x00000000000073c6 */ /* 0x004ea20000000000 */
[C---:B------:R-:W-:Y:S01]  /*62f0*/  R2UR UR56, R23.reuse ;  /* 0x00000000173872ca */ /* 0x040fe200000e0000 */
[----:B------:R-:W-:-:S02]  /*6300*/  VIADD R5, R23, 0x80 ;  /* 0x0000008017057836 */ /* 0x000fc40000000000 */
[----:B------:R-:W-:-:S03]  /*6310*/  VIADD R14, R23, 0x180 ;  /* 0x00000180170e7836 */ /* 0x000fc60000000000 */
[----:B------:R-:W-:Y:S01]  /*6320*/  R2UR UR48, R5 ;  /* 0x00000000053072ca */ /* 0x000fe200000e0000 */
[C---:B------:R-:W-:Y:S01]  /*6330*/  VIADD R5, R35.reuse, 0x90 ;  /* 0x0000009023057836 */ /* 0x040fe20000000000 */
[----:B-1----:R-:W-:Y:S01]  /*6340*/  MOV R7, UR58 ;  /* 0x0000003a00077c02 */ /* 0x002fe20008000f00 */
[----:B------:R-:W-:-:S03]  /*6350*/  VIADD R6, R35, 0x10 ;  /* 0x0000001023067836 */ /* 0x000fc60000000000 */
[----:B------:R-:W-:Y:S01]  /*6360*/  R2UR UR4, R5 ;  /* 0x00000000050472ca */ /* 0x000fe200000e0000 */
[----:B------:R-:W-:Y:S01]  /*6370*/  UMOV UR16, UR56 ;  /* 0x0000003800107c82 */ /* 0x000fe20008000000 */
[----:B------:R-:W-:Y:S01]  /*6380*/  UMOV UR8, UR56 ;  /* 0x0000003800087c82 */ /* 0x000fe20008000000 */
[C---:B------:R-:W-:Y:S01]  /*6390*/  VIADD R5, R35.reuse, 0x190 ;  /* 0x0000019023057836 */ /* 0x040fe20000000000 */
[----:B------:R-:W-:Y:S01]  /*63a0*/  R2UR UR50, R6 ;  /* 0x00000000063272ca */ /* 0x000fe200000e0000 */
[----:B------:R-:W-:Y:S02]  /*63b0*/  VIADD R6, R35, 0x110 ;  /* 0x0000011023067836 */ /* 0x000fe40000000000 */
[----:B------:R-:W-:Y:S01]  /*63c0*/  UMOV UR52, UR48 ;  /* 0x0000003000347c82 */ /* 0x000fe20008000000 */
[----:B------:R-:W-:Y:S01]  /*63d0*/  R2UR UR54, R5 ;  /* 0x00000000053672ca */ /* 0x000fe200000e0000 */
[C---:B------:R-:W-:Y:S01]  /*63e0*/  VIADD R5, R35.reuse, 0x210 ;  /* 0x0000021023057836 */ /* 0x040fe20000000000 */
[----:B------:R-:W-:Y:S01]  /*63f0*/  R2UR UR5, R6 ;  /* 0x00000000060572ca */ /* 0x000fe200000e0000 */
[----:B--2---:R-:W-:Y:S01]  /*6400*/  BAR.SYNC.DEFER_BLOCKING 0x9, 0x100 ;  /* 0x0244000000007b1d */ /* 0x004fe20000010000 */
[----:B------:R-:W-:-:S02]  /*6410*/  VIADD R6, R35, 0x20 ;  /* 0x0000002023067836 */ /* 0x000fc40000000000 */
[----:B------:R-:W-:Y:S01]  /*6420*/  R2UR UR46, R5 ;  /* 0x00000000052e72ca */ /* 0x000fe200000e0000 */
[----:B------:R-:W-:Y:S02]  /*6430*/  VIADD R5, R23, 0x100 ;  /* 0x0000010017057836 */ /* 0x000fe40000000000 */
[----:B------:R-:W-:Y:S01]  /*6440*/  UMOV UR44, UR48 ;  /* 0x00000030002c7c82 */ /* 0x000fe20008000000 */
        /* <DEDUP_REMOVED lines=8> */
[----:B------:R-:W-:Y:S02]  /*64d0*/  SHF.R.U32.HI R6, RZ, 0x4, R6 ;  /* 0x00000004ff067819 */ /* 0x000fe40000011606 */
        /* <DEDUP_REMOVED lines=9> */
[----:B------:R-:W-:Y:S01]  /*6570*/  IMAD R5, R4, 0x2800, R17 ;  /* 0x0000280004057824 */ /* 0x000fe200078e0211 */
[----:B------:R-:W-:Y:S01]  /*6580*/  LOP3.LUT R216, R6, 0x3fff, RZ, 0xc0, !PT ;  /* 0x00003fff06d87812 */ /* 0x000fe200078ec0ff */
[----:B------:R-:W-:Y:S03]  /*6590*/  STSM.16.M88.2 [R0+0x2fd00], R52 ;  /* 0x02fd003400007844 */ /* 0x000fe60000000100 */
[----:B------:R-:W-:Y:S01]  /*65a0*/  SHF.R.U32.HI R5, RZ, 0x4, R5 ;  /* 0x00000004ff057819 */ /* 0x000fe20000011605 */
[----:B------:R-:W-:Y:S01]  /*65b0*/  STSM.16.M88.2 [R0+0x30500], R30 ;  /* 0x0305001e00007844 */ /* 0x000fe20000000100 */
[----:B------:R-:W-:-:S02]  /*65c0*/  LOP3.LUT R6, R216, 0x400000, RZ, 0xfc, !PT ;  /* 0x00400000d8067812 */ /* 0x000fc400078efcff */
[----:B------:R-:W-:Y:S01]  /*65d0*/  LOP3.LUT R5, R5, 0x3fff, RZ, 0xc0, !PT ;  /* 0x00003fff05057812 */ /* 0x000fe200078ec0ff */
        /* <DEDUP_REMOVED lines=10> */
[----:B------:R-:W-:-:S02]  /*6680*/  UMOV UR9, UR19 ;  /* 0x0000001300097c82 */ /* 0x000fc40008000000 */
        /* <DEDUP_REMOVED lines=38> */
[----:B------:R-:W-:Y:S01]  /*68f0*/  HGMMA.64x16x16.F32.BF16 R88, gdesc[UR44].tnspA.tnspB, R88 ;  /* 0x602000002c5879f0 */ /* 0x000fe20008701858 */
[----:B------:R-:W-:Y:S01]  /*6900*/  R2UR UR10, R15 ;  /* 0x000000000f0a72ca */ /* 0x000fe200000e0000 */
[----:B------:R-:W-:Y:S01]  /*6910*/  VIADD R14, R35, 0x130 ;  /* 0x00000130230e7836 */ /* 0x000fe20000000000 */
[----:B------:R-:W-:Y:S01]  /*6920*/  R2UR UR5, R5 ;  /* 0x00000000050572ca */ /* 0x000fe200000e0000 */
[C---:B------:R-:W-:Y:S01]  /*6930*/  VIADD R15, R35.reuse, 0x1b0 ;  /* 0x000001b0230f7836 */ /* 0x040fe20000000000 */
[----:B------:R-:W-:Y:S01]  /*6940*/  UMOV UR59, UR19 ;  /* 0x00000013003b7c82 */ /* 0x000fe20008000000 */
[----:B------:R-:W-:Y:S01]  /*6950*/  VIADD R35, R35, 0x230 ;  /* 0x0000023023237836 */ /* 0x000fe20000000000 */
        /* <DEDUP_REMOVED lines=343> */
.L_x_2130:
        /* <DEDUP_REMOVED lines=112> */
.L_x_2131:
        /* <DEDUP_REMOVED lines=94> */
.L_x_2119:
[----:B------:R-:W-:Y:S05]  /*8bb0*/  @P0 BRA `(.L_x_2115) ;  /* 0x0000002c00980947 */ /* 0x000fea0003800000 */
[----:B------:R-:W1:Y:S01]  /*8bc0*/  LDC.64 R2, c[0x0][0x878] ;  /* 0x00021e00ff027b82 */ /* 0x000e620000000a00 */
[----:B------:R-:W-:Y:S01]  /*8bd0*/  ULDC.64 UR4, c[0x0][0x208] ;  /* 0x0000820000047ab9 */ /* 0x000fe20000000a00 */
[----:B------:R-:W3:Y:S01]  /*8be0*/  LDL.LU R10, [R1] ;  /* 0x00000000010a7983 */ /* 0x000ee20000300800 */
[----:B------:R-:W4:Y:S05]  /*8bf0*/  S2R R20, SR_TID.X ;  /* 0x0000000000147919 */ /* 0x000f2a0000002100 */
[----:B------:R-:W5:Y:S08]  /*8c00*/  LDC R0, c[0x0][0x850] ;  /* 0x00021400ff007b82 */ /* 0x000f700000000800 */
[----:B------:R-:W5:Y:S01]  /*8c10*/  LDC.64 R8, c[0x0][0x818] ;  /* 0x00020600ff087b82 */ /* 0x000f620000000a00 */
[----:B-1----:R-:W-:-:S07]  /*8c20*/  ISETP.NE.U32.AND P0, PT, R2, RZ, PT ;  /* 0x000000ff0200720c */ /* 0x002fce0003f05070 */
[----:B------:R-:W1:Y:S01]  /*8c30*/  LDC.64 R12, c[0x0][0x840] ;  /* 0x00021000ff0c7b82 */ /* 0x000e620000000a00 */
[----:B------:R-:W-:-:S07]  /*8c40*/  ISETP.NE.AND.EX P0, PT, R3, RZ, PT, P0 ;  /* 0x000000ff0300720c */ /* 0x000fce0003f05300 */
[----:B------:R-:W1:Y:S08]  /*8c50*/  LDC.64 R14, c[0x0][0x848] ;  /* 0x00021200ff0e7b82 */ /* 0x000e700000000a00 */
[----:B------:R-:W4:Y:S08]  /*8c60*/  @P0 LDC.64 R2, c[0x0][0x878] ;  /* 0x00021e00ff020b82 */ /* 0x000f300000000a00 */
[----:B--2---:R-:W2:Y:S08]  /*8c70*/  LDC.64 R16, c[0x0][0x800] ;  /* 0x00020000ff107b82 */ /* 0x004eb00000000a00 */
[----:B------:R-:W2:Y:S01]  /*8c80*/  LDC.64 R18, c[0x0][0x828] ;  /* 0x00020a00ff127b82 */ /* 0x000ea20000000a00 */
[----:B----4-:R-:W-:-:S06]  /*8c90*/  @P0 IMAD.WIDE R2, R235, 0x4, R2 ;  /* 0x00000004eb020825 */ /* 0x010fcc00078e0202 */
[----:B------:R4:W2:Y:S01]  /*8ca0*/  @P0 LDG.E R2, desc[UR4][R2.64] ;  /* 0x0000000402020981 */ /* 0x0008a2000c1e1900 */
[----:B------:R-:W-:Y:S01]  /*8cb0*/  VIADD R21, R20, 0xffffff80 ;  /* 0xffffff8014157836 */ /* 0x000fe20000000000 */
[----:B------:R-:W1:Y:S08]  /*8cc0*/  S2UR UR5, SR_CgaCtaId ;  /* 0x00000000000579c3 */ /* 0x000e700000008800 */
[----:B------:R-:W-:Y:S01]  /*8cd0*/  BAR.SYNC.DEFER_BLOCKING 0x1, 0x100 ;  /* 0x0044000000007b1d */ /* 0x000fe20000010000 */
[----:B-----5:R-:W-:-:S02]  /*8ce0*/  ISETP.NE.AND P1, PT, R0, 0x1, PT ;  /* 0x000000010000780c */ /* 0x020fc40003f25270 */
[----:B------:R-:W-:-:S03]  /*8cf0*/  SHF.R.S32.HI R0, RZ, 0x1f, R21 ;  /* 0x0000001fff007819 */ /* 0x000fc60000011415 */
[----:B------:R-:W-:Y:S01]  /*8d00*/  UMOV UR4, 0x400 ;  /* 0x0000040000047882 */ /* 0x000fe20000000000 */
[----:B------:R-:W-:Y:S01]  /*8d10*/  LEA.HI R4, R0, R21, RZ, 0x7 ;  /* 0x0000001500047211 */ /* 0x000fe200078f38ff */
[----:B------:R-:W-:Y:S03]  /*8d20*/  BSSY B1, `(.L_x_2133) ;  /* 0x0000055000017945 */ /* 0x000fe60003800000 */
[----:B------:R-:W-:Y:S02]  /*8d30*/  LOP3.LUT R0, R4, 0x3fffff80, RZ, 0xc0, !PT ;  /* 0x3fffff8004007812 */ /* 0x000fe400078ec0ff */
[----:B----4-:R-:W-:Y:S01]  /*8d40*/  SHF.R.S32.HI R3, RZ, 0x7, R4 ;  /* 0x00000007ff037819 */ /* 0x010fe20000011404 */
        /* <DEDUP_REMOVED lines=11> */
[----:B-----5:R-:W-:-:S03]  /*8e00*/  @P1 SHF.R.U32.HI R236, RZ, R7, R0 ;  /* 0x00000007ffec1219 */ /* 0x020fc60000011600 */
        /* <DEDUP_REMOVED lines=20> */
[----:B----4-:R-:W4:Y:S01]  /*8f50*/  FENCE.VIEW.ASYNC.S ;  /* 0x00000000000073c6 */ /* 0x010f220000000000 */
[----:B---3--:R-:W-:-:S02]  /*8f60*/  IMAD R5, R10, 0x5000, RZ ;  /* 0x000050000a057824 */ /* 0x008fc400078e02ff */
[----:B------:R-:W3:Y:S01]  /*8f70*/  LDC.64 R10, c[0x0][0x820] ;  /* 0x00020800ff0a7b82 */ /* 0x000ee20000000a00 */
[----:B--2---:R-:W-:-:S04]  /*8f80*/  @P0 IMAD R2, R235, 0x50, R2 ;  /* 0x00000050eb020824 */ /* 0x004fc800078e0202 */
[----:B------:R-:W-:-:S05]  /*8f90*/  @P0 IMAD.HI R2, R2, 0x66666667, RZ ;  /* 0x6666666702020827 */ /* 0x000fca00078e02ff */
[----:B------:R-:W-:-:S04]  /*8fa0*/  @P0 SHF.R.U32.HI R3, RZ, 0x1f, R2 ;  /* 0x0000001fff030819 */ /* 0x000fc80000011602 */
[----:B------:R-:W-:-:S05]  /*8fb0*/  @P0 LEA.HI.SX32 R3, R2, R3, 0x1b ;  /* 0x0000000302030211 */ /* 0x000fca00078fdaff */
[----:B------:R-:W-:-:S05]  /*8fc0*/  @P0 IMAD R2, R3, 0x5000, RZ ;  /* 0x0000500003020824 */ /* 0x000fca00078e02ff */
[----:B------:R-:W-:Y:S02]  /*8fd0*/  @P0 SHF.R.S32.HI R3, RZ, 0x1f, R2 ;  /* 0x0000001fff030819 */ /* 0x000fe40000011402 */
[----:B------:R-:W-:Y:S01]  /*8fe0*/  @!P0 CS2R R2, SRZ ;  /* 0x0000000000028805 */ /* 0x000fe2000001ff00 */
[----:B----4-:R-:W-:Y:S05]  /*8ff0*/  BAR.SYNC.DEFER_BLOCKING 0x1, 0x100 ;  /* 0x0044000000007b1d */ /* 0x010fea0000010000 */
[----:B------:R-:W-:Y:S01]  /*9000*/  IADD3 R4, P1, R5, R2, RZ ;  /* 0x0000000205047210 */ /* 0x000fe20007f3e0ff */
[----:B------:R-:W-:Y:S02]  /*9010*/  IMAD R2, R7, R12, RZ ;  /* 0x0000000c07027224 */ /* 0x000fe400078e02ff */
[C---:B------:R-:W-:Y:S01]  /*9020*/  IMAD R7, R236.reuse, R9, R0 ;  /* 0x00000009ec077224 */ /* 0x040fe200078e0200 */
[----:B------:R-:W-:Y:S01]  /*9030*/  LEA.HI.X.SX32 R5, R5, R3, 0x1, P1 ;  /* 0x0000000305057211 */ /* 0x000fe200008f0eff */
[----:B------:R-:W-:Y:S01]  /*9040*/  IMAD R9, R236, R13, R2 ;  /* 0x0000000dec097224 */ /* 0x000fe200078e0202 */
[----:B------:R-:W-:-:S02]  /*9050*/  SHF.R.S32.HI R0, RZ, 0x1f, R235 ;  /* 0x0000001fff007819 */ /* 0x000fc400000114eb */
[----:B------:R-:W-:Y:S01]  /*9060*/  SEL R235, R235, RZ, !P0 ;  /* 0x000000ffebeb7207 */ /* 0x000fe20004000000 */
[----:B------:R-:W-:-:S04]  /*9070*/  IMAD.WIDE.U32 R2, R236, R8, R4 ;  /* 0x00000008ec027225 */ /* 0x000fc800078e0004 */
[----:B------:R-:W-:Y:S01]  /*9080*/  IMAD.IADD R3, R3, 0x1, R7 ;  /* 0x0000000103037824 */ /* 0x000fe200078e0207 */
[----:B------:R-:W-:Y:S01]  /*9090*/  SEL R7, R0, RZ, !P0 ;  /* 0x000000ff00077207 */ /* 0x000fe20004000000 */
[----:B------:R-:W-:Y:S01]  /*90a0*/  IMAD.WIDE.U32 R4, R236, R12, R4 ;  /* 0x0000000cec047225 */ /* 0x000fe200078e0004 */
[----:B------:R-:W-:-:S03]  /*90b0*/  ISETP.NE.AND P0, PT, R21, RZ, PT ;  /* 0x000000ff1500720c */ /* 0x000fc60003f05270 */
[----:B------:R-:W-:Y:S02]  /*90c0*/  IMAD.IADD R5, R5, 0x1, R9 ;  /* 0x0000000105057824 */ /* 0x000fe400078e0209 */
[C---:B---3--:R-:W-:Y:S02]  /*90d0*/  IMAD R0, R7.reuse, R10, RZ ;  /* 0x0000000a07007224 */ /* 0x048fe400078e02ff */
        /* <DEDUP_REMOVED lines=18> */
.L_x_2135:
[----:B------:R-:W-:Y:S01]  /*9200*/  @P0 ELECT P1, URZ, PT ;  /* 0x00000000003f082f */ /* 0x000fe20003820000 */
[----:B------:R1:W-:-:S12]  /*9210*/  UBLKRED.G.S.ADD.F32.RN [UR6], [UR4], UR5, desc[UR8] ;  /* 0x00000806040073bb */ /* 0x0003d800080a1405 */
[----:B------:R-:W-:Y:S02]  /*9220*/  @P1 PLOP3.LUT P0, PT, P1, PT, PT, 0x8, 0x0 ;  /* 0x000000000000181c */ /* 0x000fe40000f0e170 */
[----:B------:R-:W-:-:S11]  /*9230*/  PLOP3.LUT P1, PT, PT, PT, PT, 0x8, 0x0 ;  /* 0x000000000000781c */ /* 0x000fd60003f2e170 */
[----:B-1----:R-:W-:Y:S05]  /*9240*/  @P0 BRA.U.ANY `(.L_x_2135) ;  /* 0xfffffffd00ec0947 */ /* 0x002fea000393ffff */
[----:B------:R0:W-:Y:S01]  /*9250*/  UTMACMDFLUSH ;  /* 0x00000000000079b7 */ /* 0x0001e20000000000 */
[----:B------:R-:W-:-:S04]  /*9260*/  DEPBAR.LE SB0, 0x0 ;  /* 0x000080000000791a */ /* 0x000fc80000000000 */
.L_x_2134:
[----:B------:R-:W-:Y:S05]  /*9270*/  BSYNC B1 ;  /* 0x0000000000017941 */ /* 0x000fea0003800000 */
.L_x_2133:
        /* <DEDUP_REMOVED lines=32> */
.L_x_2136:
        /* <DEDUP_REMOVED lines=8> */
.L_x_2108:
        /* <DEDUP_REMOVED lines=28> */
.L_x_2137:
[----:B------:R-:W-:Y:S01]  /*96c0*/  ULDC UR5, c[0x0][0x8cc] ;  /* 0x0002330000057ab9 */ /* 0x000fe20000000800 */
[----:B------:R-:W-:Y:S01]  /*96d0*/  UMOV UR4, UR9 ;  /* 0x0000000900047c82 */ /* 0x000fe20008000000 */
[----:B------:R-:W-:-:S11]  /*96e0*/  UISETP.NE.AND UP0, UPT, UR5, 0x1, UPT ;  /* 0x000000010500788c */ /* 0x000fd6000bf05270 */
[----:B------:R-:W-:Y:S02]  /*96f0*/  @UP0 ULDC.64 UR10, c[0x0][0x8d0] ;  /* 0x00023400000a0ab9 */ /* 0x000fe40000000a00 */
[----:B------:R-:W-:-:S04]  /*9700*/  UIMAD.WIDE.U32 UR6, UR9, UR10, URZ ;  /* 0x0000000a090672a5 */ /* 0x000fc8000f8e003f */
[----:B------:R-:W-:-:S04]  /*9710*/  @UP0 USHF.R.U32.HI UR4, URZ, UR11, UR7 ;  /* 0x0000000b3f040299 */ /* 0x000fc80008011607 */
[----:B------:R-:W-:-:S12]  /*9720*/  UIMAD UR5, UR4, UR5, URZ ;  /* 0x00000005040572a4 */ /* 0x000fd8000f8e023f */
.L_x_2138:
        /* <DEDUP_REMOVED lines=24> */
.L_x_2139:
        /* <DEDUP_REMOVED lines=15> */
.L_x_2141:
[----:B------:R-:W-:-:S05]  /*99a0*/  ULDC UR5, c[0x0][0x8f4] ;  /* 0x00023d0000057ab9 */ /* 0x000fca0000000800 */
.L_x_2140:
        /* <DEDUP_REMOVED lines=65> */
.L_x_2143:
        /* <DEDUP_REMOVED lines=14> */
.L_x_2144:
        /* <DEDUP_REMOVED lines=9> */
.L_x_2145:
        /* <DEDUP_REMOVED lines=40> */
.L_x_2161:
        /* <DEDUP_REMOVED lines=10> */
.L_x_2147:
        /* <DEDUP_REMOVED lines=154> */
.L_x_2153:
[----:B------:R-:W-:-:S04]  /*abf0*/  SHF.L.U32 R5, R9, 0x1f, RZ ;  /* 0x0000001f09057819 */ /* 0x000fc800000006ff */
[----:B------:R-:W1:Y:S02]  /*ac00*/  SYNCS.PHASECHK.TRANS64.TRYWAIT P1, [R6+URZ+0x31838], R5 ;  /* 0x03183805060075a7 */ /* 0x000e64000802017f */
[----:B-1----:R-:W-:Y:S05]  /*ac10*/  @!P1 BRA `(.L_x_2149) ;  /* 0x0000000c00d89947 */ /* 0x002fea0003800000 */
.L_x_2162:
[----:B------:R-:W-:Y:S05]  /*ac20*/  @P0 BRA `(.L_x_2150) ;  /* 0x0000000000140947 */ /* 0x000fea0003800000 */
[----:B------:R-:W-:Y:S01]  /*ac30*/  ISETP.NE.AND P1, PT, R15, RZ, PT ;  /* 0x000000ff0f00720c */ /* 0x000fe20003f25270 */
[----:B-1----:R-:W-:-:S04]  /*ac40*/  IMAD.MOV.U32 R5, RZ, RZ, 0x8100 ;  /* 0x00008100ff057424 */ /* 0x002fc800078e00ff */
[----:B------:R2:W-:Y:S08]  /*ac50*/  SYNCS.ARRIVE.TRANS64 RZ, [R6+URZ+0x31830], R5 ;  /* 0x0318300506ff79a7 */ /* 0x0005f0000800003f */
[----:B------:R-:W-:Y:S05]  /*ac60*/  @!P1 BRA `(.L_x_2150) ;  /* 0x0000000000049947 */ /* 0x000fea0003800000 */
[----:B------:R-:W-:Y:S01]  /*ac70*/  BPT.TRAP 0x1 ;  /* 0x000000040000795c */ /* 0x000fe20000300000 */
.L_x_2150:
        /* <DEDUP_REMOVED lines=47> */
.L_x_2164:
[----:B------:R-:W-:Y:S01]  /*af70*/  LOP3.LUT R9, R9, 0x1, RZ, 0x3c, !PT ;  /* 0x0000000109097812 */ /* 0x000fe200078e3cff */
[----:B------:R-:W-:Y:S06]  /*af80*/  @P2 BRA `(.L_x_2152) ;  /* 0x0000000000142947 */ /* 0x000fec0003800000 */
[----:B------:R-:W-:Y:S01]  /*af90*/  ISETP.NE.AND P1, PT, R15, RZ, PT ;  /* 0x000000ff0f00720c */ /* 0x000fe20003f25270 */
[----:B-1----:R-:W-:-:S04]  /*afa0*/  IMAD.MOV.U32 R2, RZ, RZ, 0x8100 ;  /* 0x00008100ff027424 */ /* 0x002fc800078e00ff */
[----:B------:R2:W-:Y:S08]  /*afb0*/  SYNCS.ARRIVE.TRANS64 RZ, [R20+URZ+0x31810], R2 ;  /* 0x0318100214ff79a7 */ /* 0x0005f0000800003f */
[----:B------:R-:W-:Y:S05]  /*afc0*/  @!P1 BRA `(.L_x_2152) ;  /* 0x0000000000049947 */ /* 0x000fea0003800000 */
[----:B------:R-:W-:Y:S01]  /*afd0*/  BPT.TRAP 0x1 ;  /* 0x000000040000795c */ /* 0x000fe20000300000 */
.L_x_2152:
        /* <DEDUP_REMOVED lines=53> */
.L_x_2148:
        /* <DEDUP_REMOVED lines=17> */
.L_x_2165:
[----:B------:R-:W-:Y:S01]  /*b440*/  IMAD.IADD R10, R11, 0x1, R3 ;  /* 0x000000010b0a7824 */ /* 0x000fe200078e0203 */
[----:B------:R-:W-:Y:S06]  /*b450*/  @P0 BRA `(.L_x_2155) ;  /* 0x0000000000140947 */ /* 0x000fec0003800000 */
[----:B------:R-:W-:Y:S01]  /*b460*/  LOP3.LUT P0, RZ, R21, 0x1f, RZ, 0xc0, !PT ;  /* 0x0000001f15ff7812 */ /* 0x000fe2000780c0ff */
[----:B------:R-:W-:-:S04]  /*b470*/  IMAD.MOV.U32 R11, RZ, RZ, 0x8100 ;  /* 0x00008100ff0b7424 */ /* 0x000fc800078e00ff */
[----:B------:R2:W-:Y:S08]  /*b480*/  SYNCS.ARRIVE.TRANS64 RZ, [R6+URZ+0x31830], R11 ;  /* 0x0318300b06ff79a7 */ /* 0x0005f0000800003f */
[----:B------:R-:W-:Y:S05]  /*b490*/  @!P0 BRA `(.L_x_2155) ;  /* 0x0000000000048947 */ /* 0x000fea0003800000 */
[----:B------:R-:W-:Y:S01]  /*b4a0*/  BPT.TRAP 0x1 ;  /* 0x000000040000795c */ /* 0x000fe20000300000 */
.L_x_2155:
        /* <DEDUP_REMOVED lines=53> */
.L_x_2142:
        /* <DEDUP_REMOVED lines=10> */
.L_x_2156:
        /* <DEDUP_REMOVED lines=8> */
.L_x_2166:
        /* <DEDUP_REMOVED lines=9> */
.L_x_2167:
[----:B------:R-:W-:Y:S05]  /*b9b0*/  @!P1 BRA `(.L_x_2159) ;  /* 0x0000000000049947 */ /* 0x000fea0003800000 */
[----:B------:R-:W-:Y:S01]  /*b9c0*/  BPT.TRAP 0x1 ;  /* 0x000000040000795c */ /* 0x000fe20000300000 */
.L_x_2159:
[----:B------:R-:W-:-:S07]  /*b9d0*/  SHF.L.U32 R9, R9, 0x1f, RZ ;  /* 0x0000001f09097819 */ /* 0x000fce00000006ff */
.L_x_2160:
[----:B----4-:R4:W1:Y:S02]  /*b9e0*/  SYNCS.PHASECHK.TRANS64.TRYWAIT P0, [R2+URZ+0x31838], R9 ;  /* 0x03183809020075a7 */ /* 0x010864000800017f */
[----:B-1----:R-:W-:Y:S05]  /*b9f0*/  @!P0 NANOSLEEP.SYNCS 0x989680 ;  /* 0x009896800000895d */ /* 0x002fea0003900000 */
[----:B------:R-:W1:Y:S02]  /*ba00*/  @!P0 SYNCS.PHASECHK.TRANS64 P0, [R2+URZ+0x31838], R9 ;  /* 0x03183809020085a7 */ /* 0x000e64000800007f */
[----:B-1----:R-:W-:Y:S05]  /*ba10*/  @!P0 BRA `(.L_x_2160) ;  /* 0xfffffffc00f08947 */ /* 0x002fea000383ffff */
.L_x_2115:
[----:B------:R-:W-:Y:S05]  /*ba20*/  BSYNC B0 ;  /* 0x0000000000007941 */ /* 0x000fea0003800000 */
.L_x_2107:
[----:B------:R-:W-:Y:S05]  /*ba30*/  EXIT ;  /* 0x000000000000794d */ /* 0x000fea0003800000 */
.L_x_2121:
[----:B-1----:R1:W2:Y:S02]  /*ba40*/  SYNCS.PHASECHK.TRANS64.TRYWAIT P0, [R17+URZ+0x31800], R16 ;  /* 0x03180010110075a7 */ /* 0x0022a4000800017f */
[----:B--2---:R-:W-:Y:S05]  /*ba50*/  @!P0 NANOSLEEP.SYNCS 0x989680 ;  /* 0x009896800000895d */ /* 0x004fea0003900000 */
[----:B------:R-:W2:Y:S02]  /*ba60*/  @!P0 SYNCS.PHASECHK.TRANS64 P0, [R17+URZ+0x31800], R16 ;  /* 0x03180010110085a7 */ /* 0x000ea4000800007f */
[----:B--2---:R-:W-:Y:S05]  /*ba70*/  @!P0 BRA `(.L_x_2121) ;  /* 0xfffffffc00f08947 */ /* 0x004fea000383ffff */
[----:B------:R-:W-:Y:S05]  /*ba80*/  BRA `(.L_x_2120) ;  /* 0xffffff5800c47947 */ /* 0x000fea000383ffff */
.L_x_2125:
[----:B--2---:R2:W3:Y:S02]  /*ba90*/  SYNCS.PHASECHK.TRANS64.TRYWAIT P1, [R16+URZ+0x31810], R9 ;  /* 0x03181009100075a7 */ /* 0x0044e4000802017f */
[----:B---3--:R-:W-:Y:S05]  /*baa0*/  @!P1 NANOSLEEP.SYNCS 0x989680 ;  /* 0x009896800000995d */ /* 0x008fea0003900000 */
[----:B------:R-:W3:Y:S02]  /*bab0*/  @!P1 SYNCS.PHASECHK.TRANS64 P1, [R16+URZ+0x31810], R9 ;  /* 0x03181009100095a7 */ /* 0x000ee4000802007f */
[----:B---3--:R-:W-:Y:S05]  /*bac0*/  @!P1 BRA `(.L_x_2125) ;  /* 0xfffffffc00f09947 */ /* 0x008fea000383ffff */
[----:B------:R-:W-:Y:S05]  /*bad0*/  BRA `(.L_x_2124) ;  /* 0xffffff6000f47947 */ /* 0x000fea000383ffff */
.L_x_2129:
[----:B----4-:R4:W1:Y:S02]  /*bae0*/  SYNCS.PHASECHK.TRANS64.TRYWAIT P1, [R17+URZ+0x31830], R10 ;  /* 0x0318300a110075a7 */ /* 0x010864000802017f */
[----:B-1----:R-:W-:Y:S05]  /*baf0*/  @!P1 NANOSLEEP.SYNCS 0x989680 ;  /* 0x009896800000995d */ /* 0x002fea0003900000 */
[----:B------:R-:W1:Y:S02]  /*bb00*/  @!P1 SYNCS.PHASECHK.TRANS64 P1, [R17+URZ+0x31830], R10 ;  /* 0x0318300a110095a7 */ /* 0x000e64000802007f */
[----:B-1----:R-:W-:Y:S05]  /*bb10*/  @!P1 BRA `(.L_x_2129) ;  /* 0xfffffffc00f09947 */ /* 0x002fea000383ffff */
[----:B------:R-:W-:Y:S05]  /*bb20*/  BRA `(.L_x_2128) ;  /* 0xffffff7c00f87947 */ /* 0x000fea000383ffff */
.L_x_2146:
[----:B-1----:R1:W2:Y:S02]  /*bb30*/  SYNCS.PHASECHK.TRANS64.TRYWAIT P0, [R6+URZ+0x31820], R3 ;  /* 0x03182003060075a7 */ /* 0x0022a4000800017f */
[----:B--2---:R-:W-:Y:S05]  /*bb40*/  @!P0 NANOSLEEP.SYNCS 0x989680 ;  /* 0x009896800000895d */ /* 0x004fea0003900000 */
[----:B------:R-:W2:Y:S02]  /*bb50*/  @!P0 SYNCS.PHASECHK.TRANS64 P0, [R6+URZ+0x31820], R3 ;  /* 0x03182003060085a7 */ /* 0x000ea4000800007f */
[----:B--2---:R-:W-:Y:S05]  /*bb60*/  @!P0 BRA `(.L_x_2146) ;  /* 0xfffffffc00f08947 */ /* 0x004fea000383ffff */
[----:B------:R-:W-:Y:S05]  /*bb70*/  BRA `(.L_x_2161) ;  /* 0xffffffe4008c7947 */ /* 0x000fea000383ffff */
.L_x_2149:
[----:B-1----:R1:W2:Y:S02]  /*bb80*/  SYNCS.PHASECHK.TRANS64.TRYWAIT P1, [R6+URZ+0x31838], R5 ;  /* 0x03183805060075a7 */ /* 0x0022a4000802017f */
[----:B--2---:R-:W-:Y:S05]  /*bb90*/  @!P1 NANOSLEEP.SYNCS 0x989680 ;  /* 0x009896800000995d */ /* 0x004fea0003900000 */
[----:B------:R-:W2:Y:S02]  /*bba0*/  @!P1 SYNCS.PHASECHK.TRANS64 P1, [R6+URZ+0x31838], R5 ;  /* 0x03183805060095a7 */ /* 0x000ea4000802007f */
[----:B--2---:R-:W-:Y:S05]  /*bbb0*/  @!P1 BRA `(.L_x_2149) ;  /* 0xfffffffc00f09947 */ /* 0x004fea000383ffff */
[----:B------:R-:W-:Y:S05]  /*bbc0*/  BRA `(.L_x_2162) ;  /* 0xfffffff000147947 */ /* 0x000fea000383ffff */
.L_x_2151:
[----:B------:R-:W-:-:S07]  /*bbd0*/  SHF.L.U32 R2, R4, 0x1f, RZ ;  /* 0x0000001f04027819 */ /* 0x000fce00000006ff */
.L_x_2163:
[----:B-1----:R1:W2:Y:S02]  /*bbe0*/  SYNCS.PHASECHK.TRANS64.TRYWAIT P1, [R20+URZ+0x31820], R2 ;  /* 0x03182002140075a7 */ /* 0x0022a4000802017f */
[----:B--2---:R-:W-:Y:S05]  /*bbf0*/  @!P1 NANOSLEEP.SYNCS 0x989680 ;  /* 0x009896800000995d */ /* 0x004fea0003900000 */
[----:B------:R-:W2:Y:S02]  /*bc00*/  @!P1 SYNCS.PHASECHK.TRANS64 P1, [R20+URZ+0x31820], R2 ;  /* 0x03182002140095a7 */ /* 0x000ea4000802007f */
[----:B--2---:R-:W-:Y:S05]  /*bc10*/  @!P1 BRA `(.L_x_2163) ;  /* 0xfffffffc00f09947 */ /* 0x004fea000383ffff */
[----:B------:R-:W-:Y:S05]  /*bc20*/  BRA `(.L_x_2164) ;  /* 0xfffffff000d07947 */ /* 0x000fea000383ffff */
.L_x_2154:
[----:B-1----:R1:W2:Y:S02]  /*bc30*/  SYNCS.PHASECHK.TRANS64.TRYWAIT P1, [R6+URZ+0x31838], R15 ;  /* 0x0318380f060075a7 */ /* 0x0022a4000802017f */
[----:B--2---:R-:W-:Y:S05]  /*bc40*/  @!P1 NANOSLEEP.SYNCS 0x989680 ;  /* 0x009896800000995d */ /* 0x004fea0003900000 */
[----:B------:R-:W2:Y:S02]  /*bc50*/  @!P1 SYNCS.PHASECHK.TRANS64 P1, [R6+URZ+0x31838], R15 ;  /* 0x0318380f060095a7 */ /* 0x000ea4000802007f */
[----:B--2---:R-:W-:Y:S05]  /*bc60*/  @!P1 BRA `(.L_x_2154) ;  /* 0xfffffffc00f09947 */ /* 0x004fea000383ffff */
[----:B------:R-:W-:Y:S05]  /*bc70*/  BRA `(.L_x_2165) ;  /* 0xfffffff400f07947 */ /* 0x000fea000383ffff */
.L_x_2157:
[----:B---3--:R3:W4:Y:S02]  /*bc80*/  SYNCS.PHASECHK.TRANS64.TRYWAIT P0, [R5+URZ], R0 ;  /* 0x00000000050075a7 */ /* 0x008724000800017f */
[----:B----4-:R-:W-:Y:S05]  /*bc90*/  @!P0 NANOSLEEP.SYNCS 0x989680 ;  /* 0x009896800000895d */ /* 0x010fea0003900000 */
[----:B------:R-:W4:Y:S02]  /*bca0*/  @!P0 SYNCS.PHASECHK.TRANS64 P0, [R5+URZ], R0 ;  /* 0x00000000050085a7 */ /* 0x000f24000800007f */
[----:B----4-:R-:W-:Y:S05]  /*bcb0*/  @!P0 BRA `(.L_x_2157) ;  /* 0xfffffffc00f08947 */ /* 0x010fea000383ffff */
[----:B------:R-:W-:Y:S05]  /*bcc0*/  BRA `(.L_x_2166) ;  /* 0xfffffffc00147947 */ /* 0x000fea000383ffff */
.L_x_2158:
[----:B---3--:R3:W4:Y:S02]  /*bcd0*/  SYNCS.PHASECHK.TRANS64.TRYWAIT P0, [R3+URZ], R0 ;  /* 0x00000000030075a7 */ /* 0x008724000800017f */
[----:B----4-:R-:W-:Y:S05]  /*bce0*/  @!P0 NANOSLEEP.SYNCS 0x989680 ;  /* 0x009896800000895d */ /* 0x010fea0003900000 */
[----:B------:R-:W4:Y:S02]  /*bcf0*/  @!P0 SYNCS.PHASECHK.TRANS64 P0, [R3+URZ], R0 ;  /* 0x00000000030085a7 */ /* 0x000f24000800007f */
[----:B----4-:R-:W-:Y:S05]  /*bd00*/  @!P0 BRA `(.L_x_2158) ;  /* 0xfffffffc00f08947 */ /* 0x010fea000383ffff */
[----:B------:R-:W-:Y:S05]  /*bd10*/  BRA `(.L_x_2167) ;  /* 0xfffffffc00247947 */ /* 0x000fea000383ffff */
.L_x_2168:
        /* <DEDUP_REMOVED lines=14> */
.L_x_2223:


//--------------------- .text._ZN7cutlass13device_kernelIN5flash22FlashAttnBwdPreprocessIN4cute5tupleIJNS3_1CILi64EEENS5_ILi256EEEEEENS_10bfloat16_tEfNS_4arch4Sm90ELb1ELb1EEEEEvNT_6ParamsE --------------------------
	.section	.text._ZN7cutlass13device_kernelIN5flash22FlashAttnBwdPreprocessIN4cute5tupleIJNS3_1CILi64EEENS5_ILi256EEEEEENS_10bfloat16_tEfNS_4arch4Sm90ELb1ELb1EEEEEvNT_6ParamsE,"ax",@progbits
	.align	128
.text._ZN7cutlass13device_kernelIN5flash22FlashAttnBwdPreprocessIN4cute5tupleIJNS3_1CILi64EEENS5_ILi256EEEEEENS_10bfloat16_tEfNS_4arch4Sm90ELb1ELb1EEEEEvNT_6ParamsE:
        .type           _ZN7cutlass13device_kernelIN5flash22FlashAttnBwdPreprocessIN4cute5tupleIJNS3_1CILi64EEENS5_ILi256EEEEEENS_10bfloat16_tEfNS_4arch4Sm90ELb1ELb1EEEEEvNT_6ParamsE,@function
        .size           _ZN7cutlass13device_kernelIN5flash22FlashAttnBwdPreprocessIN4cute5tupleIJNS3_1CILi64EEENS5_ILi256EEEEEENS_10bfloat16_tEfNS_4arch4Sm90ELb1ELb1EEEEEvNT_6ParamsE,(.L_x_2224 - _ZN7cutlass13device_kernelIN5flash22FlashAttnBwdPreprocessIN4cute5tupleIJNS3_1CILi64EEENS5_ILi256EEEEEENS_10bfloat16_tEfNS_4arch4Sm90ELb1ELb1EEEEEvNT_6ParamsE)
        .other          _ZN7cutlass13device_kernelIN5flash22FlashAttnBwdPreprocessIN4cute5tupleIJNS3_1CILi64EEENS5_ILi256EEEEEENS_10bfloat16_tEfNS_4arch4Sm90ELb1ELb1EEEEEvNT_6ParamsE,@"STO_CUDA_ENTRY STV_DEFAULT"
_ZN7cutlass13device_kernelIN5flash22FlashAttnBwdPreprocessIN4cute5tupleIJNS3_1CILi64EEENS5_ILi256EEEEEENS_10bfloat16_tEfNS_4arch4Sm90ELb1ELb1EEEEEvNT_6ParamsE:
[----:B------:R-:W-:Y:S08]  /*0000*/  LDC R1, c[0x0][0x28] ;  /* 0x00000a00ff017b82 */ /* 0x000ff00000000800 */
[----:B------:R-:W0:Y:S01]  /*0010*/  S2UR UR12, SR_CTAID.Z ;  /* 0x00000000000c79c3 */ /* 0x000e220000002700 */
[----:B------:R-:W-:Y:S01]  /*0020*/  ULDC.64 UR18, c[0x0][0x2f0] ;  /* 0x0000bc0000127ab9 */ /* 0x000fe20000000a00 */
[----:B------:R-:W-:Y:S01]  /*0030*/  ULDC.64 UR4, c[0x0][0x2f0] ;  /* 0x0000bc0000047ab9 */ /* 0x000fe20000000a00 */
[----:B------:R-:W-:Y:S01]  /*0040*/  UISETP.NE.U32.AND UP0, UPT, UR18, URZ, UPT ;  /* 0x0000003f1200728c */ /* 0x000fe2000bf05070 */
[----:B------:R-:W-:Y:S01]  /*0050*/  ULDC.64 UR6, c[0x0][0x2f8] ;  /* 0x0000be0000067ab9 */ /* 0x000fe20000000a00 */
[----:B------:R-:W-:-:S02]  /*0060*/  ULDC.64 UR10, c[0x0][0x208] ;  /* 0x00008200000a7ab9 */ /* 0x000fc40000000a00 */
[----:B------:R-:W-:Y:S02]  /*0070*/  UISETP.NE.AND.EX UP0, UPT, UR19, URZ, UPT, UP0 ;  /* 0x0000003f1300728c */ /* 0x000fe4000bf05300 */
[----:B------:R-:W-:-:S04]  /*0080*/  UISETP.NE.U32.AND UP1, UPT, UR6, URZ, UPT ;  /* 0x0000003f0600728c */ /* 0x000fc8000bf25070 */
[----:B------:R-:W-:Y:S01]  /*0090*/  PLOP3.LUT P0, PT, PT, PT, UP0, 0x80, 0x0 ;  /* 0x000000000000781c */ /* 0x000fe20003f0f008 */
[----:B------:R-:W-:Y:S02]  /*00a0*/  UISETP.NE.AND.EX UP1, UPT, UR7, URZ, UPT, UP1 ;  /* 0x0000003f0700728c */ /* 0x000fe4000bf25310 */
[----:B0-----:R-:W-:-:S06]  /*00b0*/  UIMAD.WIDE UR4, UR12, 0x4, UR4 ;  /* 0x000000040c0478a5 */ /* 0x001fcc000f8e0204 */
[----:B------:R-:W-:Y:S02]  /*00c0*/  IMAD.U32 R2, RZ, RZ, UR4 ;  /* 0x00000004ff027e24 */ /* 0x000fe4000f8e00ff */
[----:B------:R-:W-:Y:S01]  /*00d0*/  IMAD.U32 R3, RZ, RZ, UR5 ;  /* 0x00000005ff037e24 */ /* 0x000fe2000f8e00ff */
[----:B------:R-:W-:-:S04]  /*00e0*/  @UP1 ULDC.64 UR4, c[0x0][0x2f8] ;  /* 0x0000be0000041ab9 */ /* 0x000fc80000000a00 */
[----:B------:R-:W2:Y:S01]  /*00f0*/  @P0 LDG.E R0, desc[UR10][R2.64] ;  /* 0x0000000a02000981 */ /* 0x000ea2000c1e1900 */
[----:B------:R-:W-:Y:S01]  /*0100*/  PLOP3.LUT P1, PT, PT, PT, UP1, 0x80, 0x0 ;  /* 0x000000000000781c */ /* 0x000fe20003f2f018 */
[----:B------:R-:W-:-:S06]  /*0110*/  @UP1 UIMAD.WIDE UR4, UR12, 0x4, UR4 ;  /* 0x000000040c0418a5 */ /* 0x000fcc000f8e0204 */
[----:B------:R-:W-:Y:S01]  /*0120*/  IMAD.U32 R4, RZ, RZ, UR4 ;  /* 0x00000004ff047e24 */ /* 0x000fe2000f8e00ff */
[----:B------:R-:W-:-:S05]  /*0130*/  MOV R5, UR5 ;  /* 0x0000000500057c02 */ /* 0x000fca0008000f00 */
[----:B------:R-:W3:Y:S01]  /*0140*/  @P1 LDG.E R4, desc[UR10][R4.64] ;  /* 0x0000000a04041981 */ /* 0x000ee2000c1e1900 */
[----:B------:R-:W0:Y:S01]  /*0150*/  S2UR UR13, SR_CTAID.X ;  /* 0x00000000000d79c3 */ /* 0x000e220000002500 */
[----:B------:R-:W-:Y:S01]  /*0160*/  ULDC UR8, c[0x0][0x218] ;  /* 0x0000860000087ab9 */ /* 0x000fe20000000800 */
[----:B------:R-:W-:Y:S01]  /*0170*/  UMOV UR6, URZ ;  /* 0x0000003f00067c82 */ /* 0x000fe20008000000 */
[----:B------:R-:W1:Y:S01]  /*0180*/  S2R R7, SR_TID.X ;  /* 0x0000000000077919 */ /* 0x000e620000002100 */
[----:B------:R-:W-:-:S04]  /*0190*/  UMOV UR7, URZ ;  /* 0x0000003f00077c82 */ /* 0x000fc80008000000 */
[----:B------:R-:W4:Y:S01]  /*01a0*/  S2UR UR16, SR_CTAID.Y ;  /* 0x00000000001079c3 */ /* 0x000f220000002600 */
[----:B0-----:R-:W-:Y:S01]  /*01b0*/  USHF.L.U32 UR15, UR13, 0x6, URZ ;  /* 0x000000060d0f7899 */ /* 0x001fe2000800063f */
[----:B--2---:R-:W-:-:S13]  /*01c0*/  @P0 R2UR UR9, R0 ;  /* 0x00000000000902ca */ /* 0x004fda00000e0000 */
[----:B------:R-:W-:Y:S01]  /*01d0*/  @UP0 ULEA UR4, UR12, UR9, 0x6 ;  /* 0x000000090c040291 */ /* 0x000fe2000f8e303f */
[----:B---3--:R-:W-:Y:S01]  /*01e0*/  @P1 R2UR UR8, R4 ;  /* 0x00000000040812ca */ /* 0x008fe200000e0000 */
[----:B------:R-:W-:Y:S02]  /*01f0*/  @UP0 USHF.R.S32.HI UR14, URZ, 0x1f, UR9 ;  /* 0x0000001f3f0e0899 */ /* 0x000fe40008011409 */
[----:B------:R-:W-:Y:S01]  /*0200*/  @UP0 USHF.R.S32.HI UR5, URZ, 0x1f, UR4 ;  /* 0x0000001f3f050899 */ /* 0x000fe20008011404 */
[----:B------:R-:W-:-:S03]  /*0210*/  @UP0 UMOV UR6, UR9 ;  /* 0x0000000900060c82 */ /* 0x000fc60008000000 */
[----:B------:R-:W-:Y:S01]  /*0220*/  @UP0 ULEA.HI UR5, UR5, UR4, URZ, 0x6 ;  /* 0x0000000405050291 */ /* 0x000fe2000f8f303f */
[----:B------:R-:W-:Y:S02]  /*0230*/  @UP0 UMOV UR7, UR14 ;  /* 0x0000000e00070c82 */ /* 0x000fe40008000000 */
[----:B------:R-:W-:Y:S01]  /*0240*/  UMOV UR4, URZ ;  /* 0x0000003f00047c82 */ /* 0x000fe20008000000 */
[----:B------:R-:W-:Y:S01]  /*0250*/  @UP0 ULOP3.LUT UR4, UR5, 0xffffffc0, URZ, 0xc0, !UPT ;  /* 0xffffffc005040892 */ /* 0x000fe2000f8ec03f */
[----:B-1--4-:R-:W-:Y:S11]  /*0260*/  @P1 BRA `(.L_x_2169) ;  /* 0x0000000000181947 */ /* 0x012ff60003800000 */
[----:B------:R-:W-:Y:S05]  /*0270*/  @!P0 BRA `(.L_x_2169) ;  /* 0x0000000000148947 */ /* 0x000fea0003800000 */
[----:B------:R-:W2:Y:S04]  /*0280*/  LDG.E R4, desc[UR10][R2.64] ;  /* 0x0000000a02047981 */ /* 0x000ea8000c1e1900 */
[----:B------:R-:W3:Y:S01]  /*0290*/  LDG.E R0, desc[UR10][R2.64+0x4] ;  /* 0x0000040a02007981 */ /* 0x000ee2000c1e1900 */
[----:B--2---:R-:W-:Y:S02]  /*02a0*/  R2UR UR5, R4 ;  /* 0x00000000040572ca */ /* 0x004fe400000e0000 */
[----:B---3--:R-:W-:-:S13]  /*02b0*/  R2UR UR8, R0 ;  /* 0x00000000000872ca */ /* 0x008fda00000e0000 */
[----:B------:R-:W-:-:S12]  /*02c0*/  UIADD3 UR8, -UR5, UR8, URZ ;  /* 0x0000000805087290 */ /* 0x000fd8000fffe13f */
.L_x_2169:
[----:B------:R-:W-:Y:S01]  /*02d0*/  UISETP.NE.U32.AND UP0, UPT, UR18, URZ, UPT ;  /* 0x0000003f1200728c */ /* 0x000fe2000bf05070 */
[----:B------:R-:W-:-:S03]  /*02e0*/  IMAD.U32 R0, RZ, RZ, UR15 ;  /* 0x0000000fff007e24 */ /* 0x000fc6000f8e00ff */
[----:B------:R-:W-:Y:S02]  /*02f0*/  UISETP.NE.AND.EX UP0, UPT, UR19, URZ, UPT, UP0 ;  /* 0x0000003f1300728c */ /* 0x000fe4000bf05300 */
[----:B------:R-:W-:-:S04]  /*0300*/  ISETP.GE.AND P1, PT, R0, UR8, PT ;  /* 0x0000000800007c0c */ /* 0x000fc8000bf26270 */
[----:B------:R-:W-:-:S13]  /*0310*/  PLOP3.LUT P0, PT, PT, PT, UP0, 0x80, 0x0 ;  /* 0x000000000000781c */ /* 0x000fda0003f0f008 */
[----:B------:R-:W-:Y:S05]  /*0320*/  @P0 EXIT P1 ;  /* 0x000000000000094d */ /* 0x000fea0000800000 */
[----:B------:R-:W-:Y:S01]  /*0330*/  UIADD3 UR20, -UR15, UR8, URZ ;  /* 0x000000080f147290 */ /* 0x000fe2000fffe13f */
[----:B------:R-:W-:Y:S01]  /*0340*/  SHF.R.S32.HI R40, RZ, 0x1f, R7 ;  /* 0x0000001fff287819 */ /* 0x000fe20000011407 */
[----:B------:R-:W-:Y:S01]  /*0350*/  USHF.R.S32.HI UR5, URZ, 0x1f, UR12 ;  /* 0x0000001f3f057899 */ /* 0x000fe2000801140c */
[----:B------:R-:W-:Y:S01]  /*0360*/  BSSY B0, `(.L_x_2170) ;  /* 0x0000025000007945 */ /* 0x000fe20003800000 */
[----:B------:R-:W-:Y:S01]  /*0370*/  USHF.R.S32.HI UR14, URZ, 0x1f, UR16 ;  /* 0x0000001f3f0e7899 */ /* 0x000fe20008011410 */
[----:B------:R-:W-:Y:S01]  /*0380*/  LEA.HI R40, R40, R7, RZ, 0x4 ;  /* 0x0000000728287211 */ /* 0x000fe200078f20ff */
[----:B------:R-:W-:Y:S01]  /*0390*/  USEL UR17, UR12, URZ, !UP0 ;  /* 0x0000003f0c117287 */ /* 0x000fe2000c000000 */
[C---:B------:R-:W-:Y:S01]  /*03a0*/  ISETP.GE.AND P0, PT, R7.reuse, UR20, PT ;  /* 0x0000001407007c0c */ /* 0x040fe2000bf06270 */
[----:B------:R-:W-:Y:S01]  /*03b0*/  USEL UR5, UR5, URZ, !UP0 ;  /* 0x0000003f05057287 */ /* 0x000fe2000c000000 */
[----:B------:R-:W-:Y:S01]  /*03c0*/  SHF.R.S32.HI R0, RZ, 0x4, R40 ;  /* 0x00000004ff007819 */ /* 0x000fe20000011428 */
[----:B------:R-:W-:Y:S01]  /*03d0*/  IMAD.MOV.U32 R67, RZ, RZ, 0x7f800000 ;  /* 0x7f800000ff437424 */ /* 0x000fe200078e00ff */
[----:B------:R-:W-:Y:S01]  /*03e0*/  ISETP.GT.OR P0, PT, R7, 0x3f, P0 ;  /* 0x0000003f0700780c */ /* 0x000fe20000704670 */
[----:B------:R-:W-:Y:S01]  /*03f0*/  IMAD.U32 R11, RZ, RZ, UR13 ;  /* 0x0000000dff0b7e24 */ /* 0x000fe2000f8e00ff */
[----:B------:R-:W-:-:S02]  /*0400*/  LOP3.LUT R66, R40, 0xfffffff0, RZ, 0xc0, !PT ;  /* 0xfffffff028427812 */ /* 0x000fc400078ec0ff */
[----:B------:R-:W-:Y:S02]  /*0410*/  SHF.R.S32.HI R2, RZ, 0x1f, R0 ;  /* 0x0000001fff027819 */ /* 0x000fe40000011400 */
[----:B------:R-:W-:Y:S02]  /*0420*/  IADD3 R74, P1, R0, UR6, RZ ;  /* 0x00000006004a7c10 */ /* 0x000fe4000ff3e0ff */
[----:B------:R-:W-:Y:S02]  /*0430*/  IADD3 R66, -R66, R7, RZ ;  /* 0x0000000742427210 */ /* 0x000fe40007ffe1ff */
[----:B------:R-:W-:-:S03]  /*0440*/  IADD3.X R75, R2, UR7, RZ, P1, !PT ;  /* 0x00000007024b7c10 */ /* 0x000fc60008ffe4ff */
[----:B------:R-:W-:Y:S06]  /*0450*/  @P0 BRA `(.L_x_2171) ;  /* 0x0000000000540947 */ /* 0x000fec0003800000 */
[----:B------:R-:W0:Y:S01]  /*0460*/  LDC.64 R8, c[0x0][0x290] ;  /* 0x0000a400ff087b82 */ /* 0x000e220000000a00 */
[----:B------:R-:W-:Y:S02]  /*0470*/  USHF.R.S32.HI UR9, URZ, 0x1f, UR15 ;  /* 0x0000001f3f097899 */ /* 0x000fe4000801140f */
[----:B------:R-:W-:Y:S01]  /*0480*/  IMAD.U32 R2, RZ, RZ, UR15 ;  /* 0x0000000fff027e24 */ /* 0x000fe2000f8e00ff */
[----:B------:R-:W-:-:S04]  /*0490*/  ULDC.64 UR18, c[0x0][0x298] ;  /* 0x0000a60000127ab9 */ /* 0x000fc80000000a00 */
[--C-:B------:R-:W-:Y:S01]  /*04a0*/  IADD3 R2, P0, P1, R2, UR6, R7.reuse ;  /* 0x0000000602027c10 */ /* 0x100fe2000f91e007 */
[----:B------:R-:W-:Y:S01]  /*04b0*/  IMAD.U32 R6, RZ, RZ, UR9 ;  /* 0x00000009ff067e24 */ /* 0x000fe2000f8e00ff */
[----:B------:R-:W-:Y:S01]  /*04c0*/  SHF.R.S32.HI R7, RZ, 0x1f, R7 ;  /* 0x0000001fff077819 */ /* 0x000fe20000011407 */
[----:B------:R-:W-:-:S03]  /*04d0*/  UIMAD UR9, UR5, UR18, URZ ;  /* 0x00000012050972a4 */ /* 0x000fc6000f8e023f */
[----:B------:R-:W-:Y:S01]  /*04e0*/  IADD3.X R3, R6, UR7, R7, P0, P1 ;  /* 0x0000000706037c10 */ /* 0x000fe200087e2407 */
[----:B------:R-:W-:Y:S01]  /*04f0*/  UIMAD UR9, UR17, UR19, UR9 ;  /* 0x00000013110972a4 */ /* 0x000fe2000f8e0209 */
[C---:B0-----:R-:W-:Y:S02]  /*0500*/  IMAD R4, R8.reuse, UR14, RZ ;  /* 0x0000000e08047c24 */ /* 0x041fe4000f8e02ff */
[----:B------:R-:W-:-:S04]  /*0510*/  IMAD.WIDE.U32 R2, R8, UR16, R2 ;  /* 0x0000001008027c25 */ /* 0x000fc8000f8e0002 */
[----:B------:R-:W-:-:S04]  /*0520*/  IMAD R5, R9, UR16, R4 ;  /* 0x0000001009057c24 */ /* 0x000fc8000f8e0204 */
[----:B------:R-:W-:Y:S01]  /*0530*/  IMAD.IADD R3, R3, 0x1, R5 ;  /* 0x0000000103037824 */ /* 0x000fe200078e0205 */
[----:B------:R-:W-:Y:S01]  /*0540*/  MOV R5, UR18 ;  /* 0x0000001200057c02 */ /* 0x000fe20008000f00 */
[----:B------:R-:W-:-:S04]  /*0550*/  ULDC.64 UR18, c[0x0][0x288] ;  /* 0x0000a20000127ab9 */ /* 0x000fc80000000a00 */
[----:B------:R-:W-:-:S04]  /*0560*/  IMAD.WIDE.U32 R2, R5, UR17, R2 ;  /* 0x0000001105027c25 */ /* 0x000fc8000f8e0002 */
[----:B------:R-:W-:Y:S01]  /*0570*/  VIADD R3, R3, UR9 ;  /* 0x0000000903037c36 */ /* 0x000fe20008000000 */
[----:B------:R-:W-:-:S04]  /*0580*/  LEA R4, P0, R2, UR18, 0x2 ;  /* 0x0000001202047c11 */ /* 0x000fc8000f8010ff */
[----:B------:R-:W-:-:S05]  /*0590*/  LEA.HI.X R5, R2, UR19, R3, 0x2, P0 ;  /* 0x0000001302057c11 */ /* 0x000fca00080f1403 */
[----:B------:R0:W5:Y:S04]  /*05a0*/  LDG.E R67, desc[UR10][R4.64] ;  /* 0x0000000a04437981 */ /* 0x000168000c1e1900 */
.L_x_2171:
[----:B------:R-:W-:Y:S05]  /*05b0*/  BSYNC B0 ;  /* 0x0000000000007941 */ /* 0x000fea0003800000 */
.L_x_2170:
[----:B------:R-:W-:Y:S01]  /*05c0*/  ISETP.GE.AND P1, PT, R0, UR20, PT ;  /* 0x0000001400007c0c */ /* 0x000fe2000bf26270 */
[----:B------:R-:W-:Y:S01]  /*05d0*/  BSSY B0, `(.L_x_2172) ;  /* 0x0000022000007945 */ /* 0x000fe20003800000 */
[----:B------:R-:W-:Y:S01]  /*05e0*/  IMAD.WIDE R74, R11, 0x40, R74 ;  /* 0x000000400b4a7825 */ /* 0x000fe200078e024a */
[----:B0-----:R-:W-:Y:S02]  /*05f0*/  CS2R R4, SRZ ;  /* 0x0000000000047805 */ /* 0x001fe4000001ff00 */
[----:B------:R-:W-:Y:S02]  /*0600*/  CS2R R6, SRZ ;  /* 0x0000000000067805 */ /* 0x000fe4000001ff00 */
[----:B------:R-:W-:Y:S02]  /*0610*/  CS2R R28, SRZ ;  /* 0x00000000001c7805 */ /* 0x000fe4000001ff00 */
[----:B------:R-:W-:-:S04]  /*0620*/  CS2R R30, SRZ ;  /* 0x00000000001e7805 */ /* 0x000fc8000001ff00 */
[----:B------:R-:W-:Y:S05]  /*0630*/  @P1 BRA `(.L_x_2173) ;  /* 0x00000000006c1947 */ /* 0x000fea0003800000 */
[----:B------:R-:W0:Y:S01]  /*0640*/  LDC.64 R10, c[0x0][0x230] ;  /* 0x00008c00ff0a7b82 */ /* 0x000e220000000a00 */
[----:B------:R-:W-:Y:S01]  /*0650*/  IMAD.SHL.U32 R8, R66, 0x8, RZ ;  /* 0x0000000842087824 */ /* 0x000fe200078e00ff */
[----:B------:R-:W-:Y:S02]  /*0660*/  ULDC.64 UR18, c[0x0][0x238] ;  /* 0x00008e0000127ab9 */ /* 0x000fe40000000a00 */
[----:B------:R-:W-:Y:S02]  /*0670*/  UIMAD UR6, UR5, UR18, URZ ;  /* 0x00000012050672a4 */ /* 0x000fe4000f8e023f */
[----:B------:R-:W-:Y:S02]  /*0680*/  SHF.R.S32.HI R9, RZ, 0x1f, R8 ;  /* 0x0000001fff097819 */ /* 0x000fe40000011408 */
[----:B------:R-:W-:Y:S01]  /*0690*/  UIMAD UR6, UR17, UR19, UR6 ;  /* 0x00000013110672a4 */ /* 0x000fe2000f8e0206 */
[----:B0-----:R-:W-:-:S04]  /*06a0*/  IMAD R2, R10, UR14, RZ ;  /* 0x0000000e0a027c24 */ /* 0x001fc8000f8e02ff */
[----:B------:R-:W-:Y:S02]  /*06b0*/  IMAD R11, R11, UR16, R2 ;  /* 0x000000100b0b7c24 */ /* 0x000fe4000f8e0202 */
[----:B------:R-:W-:Y:S01]  /*06c0*/  IMAD.WIDE.U32 R2, R10, UR16, R8 ;  /* 0x000000100a027c25 */ /* 0x000fe2000f8e0008 */
[----:B------:R-:W-:Y:S01]  /*06d0*/  MOV R9, UR18 ;  /* 0x0000001200097c02 */ /* 0x000fe20008000f00 */
[----:B------:R-:W-:Y:S02]  /*06e0*/  ULDC.64 UR18, c[0x0][0x228] ;  /* 0x00008a0000127ab9 */ /* 0x000fe40000000a00 */
[----:B------:R-:W-:Y:S02]  /*06f0*/  IMAD.IADD R3, R3, 0x1, R11 ;  /* 0x0000000103037824 */ /* 0x000fe400078e020b */
[----:B------:R-:W-:Y:S02]  /*0700*/  VIADD R10, R8, 0x80 ;  /* 0x00000080080a7836 */ /* 0x000fe40000000000 */
[----:B------:R-:W-:-:S04]  /*0710*/  IMAD.WIDE.U32 R2, R9, UR17, R2 ;  /* 0x0000001109027c25 */ /* 0x000fc8000f8e0002 */
[----:B------:R-:W-:Y:S02]  /*0720*/  IMAD R9, R75, UR18, RZ ;  /* 0x000000124b097c24 */ /* 0x000fe4000f8e02ff */
[----:B------:R-:W-:Y:S01]  /*0730*/  VIADD R3, R3, UR6 ;  /* 0x0000000603037c36 */ /* 0x000fe20008000000 */
[----:B------:R-:W-:Y:S01]  /*0740*/  ULDC UR6, c[0x0][0x21c] ;  /* 0x0000870000067ab9 */ /* 0x000fe20000000800 */
[----:B------:R-:W-:Y:S01]  /*0750*/  IMAD R9, R74, UR19, R9 ;  /* 0x000000134a097c24 */ /* 0x000fe2000f8e0209 */
[----:B------:R-:W-:Y:S01]  /*0760*/  ISETP.GE.AND P0, PT, R8, UR6, PT ;  /* 0x0000000608007c0c */ /* 0x000fe2000bf06270 */
[----:B------:R-:W-:Y:S01]  /*0770*/  IMAD.WIDE.U32 R2, R74, UR18, R2 ;  /* 0x000000124a027c25 */ /* 0x000fe2000f8e0002 */
[----:B------:R-:W-:Y:S01]  /*0780*/  ISETP.GE.AND P2, PT, R10, UR6, PT ;  /* 0x000000060a007c0c */ /* 0x000fe2000bf46270 */
[----:B------:R-:W-:Y:S02]  /*0790*/  ULDC.64 UR6, c[0x0][0x210] ;  /* 0x0000840000067ab9 */ /* 0x000fe40000000a00 */
[----:B------:R-:W-:Y:S01]  /*07a0*/  IMAD.IADD R3, R3, 0x1, R9 ;  /* 0x0000000103037824 */ /* 0x000fe200078e0209 */
[----:B------:R-:W-:-:S04]  /*07b0*/  LEA R8, P3, R2, UR6, 0x1 ;  /* 0x0000000602087c11 */ /* 0x000fc8000f8608ff */
[----:B------:R-:W-:-:S05]  /*07c0*/  LEA.HI.X R9, R2, UR7, R3, 0x1, P3 ;  /* 0x0000000702097c11 */ /* 0x000fca00098f0c03 */
[----:B------:R0:W5:Y:S04]  /*07d0*/  @!P0 LDG.E.128 R4, desc[UR10][R8.64] ;  /* 0x0000000a08048981 */ /* 0x000168000c1e1d00 */
[----:B------:R0:W5:Y:S02]  /*07e0*/  @!P2 LDG.E.128 R28, desc[UR10][R8.64+0x100] ;  /* 0x0001000a081ca981 */ /* 0x000164000c1e1d00 */
.L_x_2173:
[----:B------:R-:W-:Y:S05]  /*07f0*/  BSYNC B0 ;  /* 0x0000000000007941 */ /* 0x000fea0003800000 */
.L_x_2172:
[----:B------:R-:W-:Y:S01]  /*0800*/  UIMAD UR9, UR13, -0x40, UR8 ;  /* 0xffffffc00d0978a4 */ /* 0x000fe2000f8e0208 */
[----:B------:R-:W-:Y:S01]  /*0810*/  IADD3 R0, R0, 0x10, RZ ;  /* 0x0000001000007810 */ /* 0x000fe20007ffe0ff */
[----:B------:R-:W-:Y:S01]  /*0820*/  BSSY B0, `(.L_x_2174) ;  /* 0x000003e000007945 */ /* 0x000fe20003800000 */
[----:B------:R-:W-:Y:S02]  /*0830*/  CS2R R44, SRZ ;  /* 0x00000000002c7805 */ /* 0x000fe4000001ff00 */
[----:B------:R-:W-:Y:S02]  /*0840*/  CS2R R46, SRZ ;  /* 0x00000000002e7805 */ /* 0x000fe4000001ff00 */
[----:B------:R-:W-:Y:S02]  /*0850*/  CS2R R24, SRZ ;  /* 0x0000000000187805 */ /* 0x000fe4000001ff00 */
[----:B------:R-:W-:Y:S02]  /*0860*/  ISETP.GE.AND P0, PT, R0, UR9, PT ;  /* 0x0000000900007c0c */ /* 0x000fe4000bf06270 */
[----:B------:R-:W-:-:S11]  /*0870*/  CS2R R26, SRZ ;  /* 0x00000000001a7805 */ /* 0x000fd6000001ff00 */
[----:B------:R-:W-:Y:S05]  /*0880*/  @P0 BRA `(.L_x_2175) ;  /* 0x0000000000dc0947 */ /* 0x000fea0003800000 */
[----:B------:R-:W1:Y:S01]  /*0890*/  LDC R3, c[0x0][0x21c] ;  /* 0x00008700ff037b82 */ /* 0x000e620000000800 */
[----:B0-----:R-:W-:Y:S01]  /*08a0*/  IMAD.SHL.U32 R8, R66, 0x8, RZ ;  /* 0x0000000842087824 */ /* 0x001fe200078e00ff */
[----:B------:R-:W-:Y:S03]  /*08b0*/  BSSY B1, `(.L_x_2176) ;  /* 0x000001c000017945 */ /* 0x000fe60003800000 */
[C---:B------:R-:W-:Y:S01]  /*08c0*/  VIADD R0, R8.reuse, 0x80 ;  /* 0x0000008008007836 */ /* 0x040fe20000000000 */
[----:B-1----:R-:W-:-:S04]  /*08d0*/  ISETP.GE.AND P0, PT, R8, R3, PT ;  /* 0x000000030800720c */ /* 0x002fc80003f06270 */
[----:B------:R-:W-:-:S09]  /*08e0*/  ISETP.GE.AND P2, PT, R0, R3, PT ;  /* 0x000000030000720c */ /* 0x000fd20003f46270 */
[----:B------:R-:W-:Y:S05]  /*08f0*/  @P0 BRA `(.L_x_2177) ;  /* 0x00000000005c0947 */ /* 0x000fea0003800000 */
[----:B------:R-:W0:Y:S01]  /*0900*/  LDC.64 R10, c[0x0][0x230] ;  /* 0x00008c00ff0a7b82 */ /* 0x000e220000000a00 */
[----:B------:R-:W-:Y:S01]  /*0910*/  SHF.R.S32.HI R9, RZ, 0x1f, R8 ;  /* 0x0000001fff097819 */ /* 0x000fe20000011408 */
[----:B------:R-:W-:Y:S02]  /*0920*/  ULDC.64 UR18, c[0x0][0x238] ;  /* 0x00008e0000127ab9 */ /* 0x000fe40000000a00 */
[----:B------:R-:W-:Y:S02]  /*0930*/  UIMAD UR6, UR5, UR18, URZ ;  /* 0x00000012050672a4 */ /* 0x000fe4000f8e023f */
[----:B------:R-:W-:Y:S02]  /*0940*/  MOV R13, UR18 ;  /* 0x00000012000d7c02 */ /* 0x000fe40008000f00 */
[----:B------:R-:W-:-:S03]  /*0950*/  UIMAD UR6, UR17, UR19, UR6 ;  /* 0x00000013110672a4 */ /* 0x000fc6000f8e0206 */
[----:B------:R-:W-:Y:S01]  /*0960*/  ULDC.64 UR18, c[0x0][0x228] ;  /* 0x00008a0000127ab9 */ /* 0x000fe20000000a00 */
[C---:B0-----:R-:W-:Y:S02]  /*0970*/  IMAD R0, R10.reuse, UR14, RZ ;  /* 0x0000000e0a007c24 */ /* 0x041fe4000f8e02ff */
[----:B------:R-:W-:-:S04]  /*0980*/  IMAD.WIDE.U32 R2, R10, UR16, R8 ;  /* 0x000000100a027c25 */ /* 0x000fc8000f8e0008 */
[----:B------:R-:W-:-:S04]  /*0990*/  IMAD R11, R11, UR16, R0 ;  /* 0x000000100b0b7c24 */ /* 0x000fc8000f8e0200 */
[----:B------:R-:W-:Y:S01]  /*09a0*/  IMAD.IADD R3, R3, 0x1, R11 ;  /* 0x0000000103037824 */ /* 0x000fe200078e020b */
[----:B------:R-:W-:Y:S01]  /*09b0*/  IADD3 R11, P0, R74, 0x10, RZ ;  /* 0x000000104a0b7810 */ /* 0x000fe20007f1e0ff */
[----:B------:R-:W-:-:S04]  /*09c0*/  IMAD.WIDE.U32 R2, R13, UR17, R2 ;  /* 0x000000110d027c25 */ /* 0x000fc8000f8e0002 */
[----:B------:R-:W-:Y:S02]  /*09d0*/  IMAD.X R0, RZ, RZ, R75, P0 ;  /* 0x000000ffff007224 */ /* 0x000fe400000e064b */
[----:B------:R-:W-:Y:S01]  /*09e0*/  VIADD R3, R3, UR6 ;  /* 0x0000000603037c36 */ /* 0x000fe20008000000 */
[----:B------:R-:W-:Y:S01]  /*09f0*/  ULDC.64 UR6, c[0x0][0x210] ;  /* 0x0000840000067ab9 */ /* 0x000fe20000000a00 */
[----:B------:R-:W-:Y:S02]  /*0a00*/  IMAD R0, R0, UR18, RZ ;  /* 0x0000001200007c24 */ /* 0x000fe4000f8e02ff */
[----:B------:R-:W-:-:S04]  /*0a10*/  IMAD.WIDE.U32 R2, R11, UR18, R2 ;  /* 0x000000120b027c25 */ /* 0x000fc8000f8e0002 */
[----:B------:R-:W-:Y:S01]  /*0a20*/  IMAD R13, R11, UR19, R0 ;  /* 0x000000130b0d7c24 */ /* 0x000fe2000f8e0200 */
[----:B------:R-:W-:-:S03]  /*0a30*/  LEA R44, P0, R2, UR6, 0x1 ;  /* 0x00000006022c7c11 */ /* 0x000fc6000f8008ff */
[----:B------:R-:W-:-:S05]  /*0a40*/  IMAD.IADD R3, R3, 0x1, R13 ;  /* 0x0000000103037824 */ /* 0x000fca00078e020d */
[----:B------:R-:W-:-:S06]  /*0a50*/  LEA.HI.X R45, R2, UR7, R3, 0x1, P0 ;  /* 0x00000007022d7c11 */ /* 0x000fcc00080f0c03 */
[----:B------:R-:W5:Y:S02]  /*0a60*/  LDG.E.128 R44, desc[UR10][R44.64] ;  /* 0x0000000a2c2c7981 */ /* 0x000f64000c1e1d00 */
.L_x_2177:
[----:B------:R-:W-:Y:S05]  /*0a70*/  BSYNC B1 ;  /* 0x0000000000017941 */ /* 0x000fea0003800000 */
.L_x_2176:
[----:B------:R-:W-:Y:S05]  /*0a80*/  @P2 BRA `(.L_x_2175) ;  /* 0x00000000005c2947 */ /* 0x000fea0003800000 */
[----:B------:R-:W0:Y:S01]  /*0a90*/  LDC.64 R2, c[0x0][0x230] ;  /* 0x00008c00ff027b82 */ /* 0x000e220000000a00 */
[----:B------:R-:W-:Y:S01]  /*0aa0*/  SHF.R.S32.HI R9, RZ, 0x1f, R8 ;  /* 0x0000001fff097819 */ /* 0x000fe20000011408 */
[----:B------:R-:W-:Y:S02]  /*0ab0*/  ULDC.64 UR18, c[0x0][0x238] ;  /* 0x00008e0000127ab9 */ /* 0x000fe40000000a00 */
[----:B------:R-:W-:Y:S02]  /*0ac0*/  UIMAD UR6, UR5, UR18, URZ ;  /* 0x00000012050672a4 */ /* 0x000fe4000f8e023f */
[----:B------:R-:W-:Y:S02]  /*0ad0*/  IMAD.U32 R11, RZ, RZ, UR18 ;  /* 0x00000012ff0b7e24 */ /* 0x000fe4000f8e00ff */
[----:B------:R-:W-:-:S03]  /*0ae0*/  UIMAD UR6, UR17, UR19, UR6 ;  /* 0x00000013110672a4 */ /* 0x000fc6000f8e0206 */
[----:B------:R-:W-:Y:S01]  /*0af0*/  ULDC.64 UR18, c[0x0][0x228] ;  /* 0x00008a0000127ab9 */ /* 0x000fe20000000a00 */
[C---:B0-----:R-:W-:Y:S02]  /*0b00*/  IMAD R0, R2.reuse, UR14, RZ ;  /* 0x0000000e02007c24 */ /* 0x041fe4000f8e02ff */
[----:B------:R-:W-:-:S04]  /*0b10*/  IMAD.WIDE.U32 R8, R2, UR16, R8 ;  /* 0x0000001002087c25 */ /* 0x000fc8000f8e0008 */
[----:B------:R-:W-:-:S05]  /*0b20*/  IMAD R3, R3, UR16, R0 ;  /* 0x0000001003037c24 */ /* 0x000fca000f8e0200 */
[----:B------:R-:W-:Y:S02]  /*0b30*/  IADD3 R9, R9, R3, RZ ;  /* 0x0000000309097210 */ /* 0x000fe40007ffe0ff */
        /* <DEDUP_REMOVED lines=8> */
[----:B------:R-:W-:-:S04]  /*0bc0*/  LEA R24, P0, R8, UR6, 0x1 ;  /* 0x0000000608187c11 */ /* 0x000fc8000f8008ff */
[----:B------:R-:W-:-:S04]  /*0bd0*/  IADD3 R11, R9, R11, RZ ;  /* 0x0000000b090b7210 */ /* 0x000fc80007ffe0ff */
[----:B------:R-:W-:-:S06]  /*0be0*/  LEA.HI.X R25, R8, UR7, R11, 0x1, P0 ;  /* 0x0000000708197c11 */ /* 0x000fcc00080f0c0b */
[----:B------:R-:W5:Y:S02]  /*0bf0*/  LDG.E.128 R24, desc[UR10][R24.64+0x100] ;  /* 0x0001000a18187981 */ /* 0x000f64000c1e1d00 */
.L_x_2175:
[----:B------:R-:W-:Y:S05]  /*0c00*/  BSYNC B0 ;  /* 0x0000000000007941 */ /* 0x000fea0003800000 */
.L_x_2174:
[----:B------:R-:W-:Y:S01]  /*0c10*/  LEA.HI.SX32 R0, R40, 0x20, 0x1c ;  /* 0x0000002028007811 */ /* 0x000fe200078fe2ff */
[----:B------:R-:W-:Y:S01]  /*0c20*/  BSSY B0, `(.L_x_2178) ;  /* 0x000003e000007945 */ /* 0x000fe20003800000 */
[----:B------:R-:W-:Y:S02]  /*0c30*/  CS2R R36, SRZ ;  /* 0x0000000000247805 */ /* 0x000fe4000001ff00 */
[----:B------:R-:W-:Y:S02]  /*0c40*/  CS2R R38, SRZ ;  /* 0x0000000000267805 */ /* 0x000fe4000001ff00 */
[----:B------:R-:W-:Y:S02]  /*0c50*/  ISETP.GE.AND P2, PT, R0, UR9, PT ;  /* 0x0000000900007c0c */ /* 0x000fe4000bf46270 */
[----:B------:R-:W-:Y:S02]  /*0c60*/  CS2R R32, SRZ ;  /* 0x0000000000207805 */ /* 0x000fe4000001ff00 */
[----:B------:R-:W-:-:S09]  /*0c70*/  CS2R R34, SRZ ;  /* 0x0000000000227805 */ /* 0x000fd2000001ff00 */
        /* <DEDUP_REMOVED lines=31> */
.L_x_2181:
[----:B------:R-:W-:Y:S05]  /*0e70*/  BSYNC B1 ;  /* 0x0000000000017941 */ /* 0x000fea0003800000 */
.L_x_2180:
        /* <DEDUP_REMOVED lines=24> */
.L_x_2179:
[----:B------:R-:W-:Y:S05]  /*1000*/  BSYNC B0 ;  /* 0x0000000000007941 */ /* 0x000fea0003800000 */
.L_x_2178:
[----:B------:R-:W1:Y:S01]  /*1010*/  LDC.64 R42, c[0x0][0x250] ;  /* 0x00009400ff2a7b82 */ /* 0x000e620000000a00 */
[C---:B-----5:R-:W-:Y:S01]  /*1020*/  SHF.L.U32 R96, R25.reuse, 0x10, RZ ;  /* 0x0000001019607819 */ /* 0x060fe200000006ff */
[----:B------:R-:W-:Y:S01]  /*1030*/  IMAD.SHL.U32 R76, R66, 0x8, RZ ;  /* 0x00000008424c7824 */ /* 0x000fe200078e00ff */
[----:B------:R-:W-:Y:S01]  /*1040*/  LOP3.LUT R99, R25, 0xffff0000, RZ, 0xc0, !PT ;  /* 0xffff000019637812 */ /* 0x000fe200078ec0ff */
[----:B------:R-:W-:Y:S01]  /*1050*/  IMAD.U32 R94, R24, 0x10000, RZ ;  /* 0x00010000185e7824 */ /* 0x000fe200078e00ff */
[----:B------:R-:W-:Y:S01]  /*1060*/  LEA.HI.SX32 R25, R40, 0x30, 0x1c ;  /* 0x0000003028197811 */ /* 0x000fe200078fe2ff */
[----:B------:R-:W-:Y:S01]  /*1070*/  BSSY B0, `(.L_x_2182) ;  /* 0x0000055000007945 */ /* 0x000fe20003800000 */
[----:B------:R-:W-:Y:S01]  /*1080*/  LOP3.LUT R97, R24, 0xffff0000, RZ, 0xc0, !PT ;  /* 0xffff000018617812 */ /* 0x000fe200078ec0ff */
[----:B------:R-:W-:Y:S01]  /*1090*/  IMAD.U32 R19, R7, 0x10000, RZ ;  /* 0x0001000007137824 */ /* 0x000fe200078e00ff */
[----:B------:R-:W-:Y:S01]  /*10a0*/  ISETP.GE.AND P0, PT, R25, UR9, PT ;  /* 0x0000000919007c0c */ /* 0x000fe2000bf06270 */
[----:B------:R-:W-:Y:S01]  /*10b0*/  IMAD.U32 R64, R4, 0x10000, RZ ;  /* 0x0001000004407824 */ /* 0x000fe200078e00ff */
[----:B------:R-:W-:Y:S01]  /*10c0*/  SHF.R.S32.HI R77, RZ, 0x1f, R76 ;  /* 0x0000001fff4d7819 */ /* 0x000fe2000001144c */
[----:B------:R-:W-:Y:S01]  /*10d0*/  IMAD.U32 R23, R5, 0x10000, RZ ;  /* 0x0001000005177824 */ /* 0x000fe200078e00ff */
[----:B------:R-:W-:Y:S01]  /*10e0*/  SHF.L.U32 R21, R6, 0x10, RZ ;  /* 0x0000001006157819 */ /* 0x000fe200000006ff */
[----:B------:R-:W-:Y:S01]  /*10f0*/  IMAD.U32 R0, R28, 0x10000, RZ ;  /* 0x000100001c007824 */ /* 0x000fe200078e00ff */
[----:B------:R-:W-:Y:S01]  /*1100*/  LOP3.LUT R20, R6, 0xffff0000, RZ, 0xc0, !PT ;  /* 0xffff000006147812 */ /* 0x000fe200078ec0ff */
[----:B------:R-:W-:Y:S01]  /*1110*/  IMAD.U32 R68, R29, 0x10000, RZ ;  /* 0x000100001d447824 */ /* 0x000fe200078e00ff */
[----:B------:R-:W-:Y:S01]  /*1120*/  LOP3.LUT R18, R7, 0xffff0000, RZ, 0xc0, !PT ;  /* 0xffff000007127812 */ /* 0x000fe200078ec0ff */
[----:B------:R-:W-:Y:S01]  /*1130*/  IMAD.U32 R7, R37, 0x10000, RZ ;  /* 0x0001000025077824 */ /* 0x000fe200078e00ff */
[----:B------:R-:W-:Y:S01]  /*1140*/  LOP3.LUT R65, R4, 0xffff0000, RZ, 0xc0, !PT ;  /* 0xffff000004417812 */ /* 0x000fe200078ec0ff */
[----:B------:R-:W-:Y:S01]  /*1150*/  IMAD.U32 R72, R31, 0x10000, RZ ;  /* 0x000100001f487824 */ /* 0x000fe200078e00ff */
[----:B------:R-:W-:Y:S01]  /*1160*/  LOP3.LUT R22, R5, 0xffff0000, RZ, 0xc0, !PT ;  /* 0xffff000005167812 */ /* 0x000fe200078ec0ff */
[----:B------:R-:W-:Y:S01]  /*1170*/  IMAD.U32 R98, R26, 0x10000, RZ ;  /* 0x000100001a627824 */ /* 0x000fe200078e00ff */
[----:B0-----:R-:W-:Y:S01]  /*1180*/  LOP3.LUT R9, R36, 0xffff0000, RZ, 0xc0, !PT ;  /* 0xffff000024097812 */ /* 0x001fe200078ec0ff */
[----:B-1----:R-:W-:Y:S01]  /*1190*/  IMAD R24, R42, UR14, RZ ;  /* 0x0000000e2a187c24 */ /* 0x002fe2000f8e02ff */
[----:B------:R-:W-:Y:S01]  /*11a0*/  SHF.L.U32 R8, R36, 0x10, RZ ;  /* 0x0000001024087819 */ /* 0x000fe200000006ff */
[----:B------:R-:W-:Y:S01]  /*11b0*/  IMAD.U32 R16, R44, 0x10000, RZ ;  /* 0x000100002c107824 */ /* 0x000fe200078e00ff */
[----:B------:R-:W-:Y:S01]  /*11c0*/  LOP3.LUT R6, R37, 0xffff0000, RZ, 0xc0, !PT ;  /* 0xffff000025067812 */ /* 0x000fe200078ec0ff */
[----:B------:R-:W-:Y:S01]  /*11d0*/  IMAD R43, R43, UR16, R24 ;  /* 0x000000102b2b7c24 */ /* 0x000fe2000f8e0218 */
[----:B------:R-:W-:Y:S01]  /*11e0*/  LOP3.LUT R69, R28, 0xffff0000, RZ, 0xc0, !PT ;  /* 0xffff00001c457812 */ /* 0x000fe200078ec0ff */
[----:B------:R-:W-:Y:S01]  /*11f0*/  IMAD.U32 R13, R46, 0x10000, RZ ;  /* 0x000100002e0d7824 */ /* 0x000fe200078e00ff */
[----:B------:R-:W-:Y:S01]  /*1200*/  LOP3.LUT R71, R29, 0xffff0000, RZ, 0xc0, !PT ;  /* 0xffff00001d477812 */ /* 0x000fe200078ec0ff */
[----:B------:R-:W-:Y:S01]  /*1210*/  IMAD.U32 R11, R47, 0x10000, RZ ;  /* 0x000100002f0b7824 */ /* 0x000fe200078e00ff */
[----:B------:R-:W-:Y:S01]  /*1220*/  SHF.L.U32 R70, R30, 0x10, RZ ;  /* 0x000000101e467819 */ /* 0x000fe200000006ff */
[----:B------:R-:W-:Y:S01]  /*1230*/  IMAD.U32 R5, R38, 0x10000, RZ ;  /* 0x0001000026057824 */ /* 0x000fe200078e00ff */
[----:B------:R-:W-:Y:S01]  /*1240*/  LOP3.LUT R73, R30, 0xffff0000, RZ, 0xc0, !PT ;  /* 0xffff00001e497812 */ /* 0x000fe200078ec0ff */
[----:B------:R-:W-:Y:S01]  /*1250*/  IMAD.WIDE.U32 R36, R42, UR16, R76 ;  /* 0x000000102a247c25 */ /* 0x000fe2000f8e004c */
[----:B------:R-:W-:-:S02]  /*1260*/  LOP3.LUT R95, R31, 0xffff0000, RZ, 0xc0, !PT ;  /* 0xffff00001f5f7812 */ /* 0x000fc400078ec0ff */
[----:B------:R-:W-:Y:S02]  /*1270*/  CS2R R24, SRZ ;  /* 0x0000000000187805 */ /* 0x000fe4000001ff00 */
[----:B------:R-:W-:Y:S01]  /*1280*/  LOP3.LUT R101, R26, 0xffff0000, RZ, 0xc0, !PT ;  /* 0xffff00001a657812 */ /* 0x000fe200078ec0ff */
[----:B------:R-:W-:Y:S01]  /*1290*/  IMAD.U32 R102, R32, 0x10000, RZ ;  /* 0x0001000020667824 */ /* 0x000fe200078e00ff */
[----:B------:R-:W-:Y:S01]  /*12a0*/  SHF.L.U32 R100, R27, 0x10, RZ ;  /* 0x000000101b647819 */ /* 0x000fe200000006ff */
[----:B------:R-:W-:Y:S01]  /*12b0*/  IMAD.U32 R104, R33, 0x10000, RZ ;  /* 0x0001000021687824 */ /* 0x000fe200078e00ff */
[----:B------:R-:W-:Y:S01]  /*12c0*/  LOP3.LUT R103, R27, 0xffff0000, RZ, 0xc0, !PT ;  /* 0xffff00001b677812 */ /* 0x000fe200078ec0ff */
[----:B------:R-:W-:Y:S01]  /*12d0*/  IMAD.U32 R109, R35, 0x10000, RZ ;  /* 0x00010000236d7824 */ /* 0x000fe200078e00ff */
[----:B------:R-:W-:Y:S02]  /*12e0*/  LOP3.LUT R17, R44, 0xffff0000, RZ, 0xc0, !PT ;  /* 0xffff00002c117812 */ /* 0x000fe400078ec0ff */
[----:B------:R-:W-:-:S02]  /*12f0*/  CS2R R26, SRZ ;  /* 0x00000000001a7805 */ /* 0x000fc4000001ff00 */
[C---:B------:R-:W-:Y:S02]  /*1300*/  SHF.L.U32 R15, R45.reuse, 0x10, RZ ;  /* 0x000000102d0f7819 */ /* 0x040fe400000006ff */
[----:B------:R-:W-:Y:S02]  /*1310*/  CS2R R28, SRZ ;  /* 0x00000000001c7805 */ /* 0x000fe4000001ff00 */
[----:B------:R-:W-:Y:S02]  /*1320*/  LOP3.LUT R14, R45, 0xffff0000, RZ, 0xc0, !PT ;  /* 0xffff00002d0e7812 */ /* 0x000fe400078ec0ff */
[----:B------:R-:W-:Y:S02]  /*1330*/  CS2R R30, SRZ ;  /* 0x00000000001e7805 */ /* 0x000fe4000001ff00 */
[----:B------:R-:W-:Y:S02]  /*1340*/  LOP3.LUT R12, R46, 0xffff0000, RZ, 0xc0, !PT ;  /* 0xffff00002e0c7812 */ /* 0x000fe400078ec0ff */
[----:B------:R-:W-:-:S02]  /*1350*/  LOP3.LUT R10, R47, 0xffff0000, RZ, 0xc0, !PT ;  /* 0xffff00002f0a7812 */ /* 0x000fc400078ec0ff */
[----:B------:R-:W-:Y:S02]  /*1360*/  LOP3.LUT R4, R38, 0xffff0000, RZ, 0xc0, !PT ;  /* 0xffff000026047812 */ /* 0x000fe400078ec0ff */
[C---:B------:R-:W-:Y:S02]  /*1370*/  SHF.L.U32 R3, R39.reuse, 0x10, RZ ;  /* 0x0000001027037819 */ /* 0x040fe400000006ff */
[----:B------:R-:W-:Y:S02]  /*1380*/  LOP3.LUT R2, R39, 0xffff0000, RZ, 0xc0, !PT ;  /* 0xffff000027027812 */ /* 0x000fe400078ec0ff */
[----:B------:R-:W-:Y:S02]  /*1390*/  LOP3.LUT R105, R32, 0xffff0000, RZ, 0xc0, !PT ;  /* 0xffff000020697812 */ /* 0x000fe400078ec0ff */
[----:B------:R-:W-:Y:S02]  /*13a0*/  LOP3.LUT R107, R33, 0xffff0000, RZ, 0xc0, !PT ;  /* 0xffff0000216b7812 */ /* 0x000fe400078ec0ff */
[----:B------:R-:W-:-:S02]  /*13b0*/  SHF.L.U32 R106, R34, 0x10, RZ ;  /* 0x00000010226a7819 */ /* 0x000fc400000006ff */
[----:B------:R-:W-:Y:S02]  /*13c0*/  LOP3.LUT R108, R34, 0xffff0000, RZ, 0xc0, !PT ;  /* 0xffff0000226c7812 */ /* 0x000fe400078ec0ff */
[----:B------:R-:W-:Y:S01]  /*13d0*/  LEA.HI.SX32 R40, R40, 0x10, 0x1c ;  /* 0x0000001028287811 */ /* 0x000fe200078fe2ff */
[----:B------:R-:W-:Y:S06]  /*13e0*/  @P0 BRA `(.L_x_2183) ;  /* 0x0000000000740947 */ /* 0x000fec0003800000 */
[----:B------:R-:W0:Y:S01]  /*13f0*/  LDC.64 R38, c[0x0][0x230] ;  /* 0x00008c00ff267b82 */ /* 0x000e220000000a00 */
[----:B------:R-:W-:Y:S01]  /*1400*/  IMAD.SHL.U32 R32, R66, 0x8, RZ ;  /* 0x0000000842207824 */ /* 0x000fe200078e00ff */
[----:B------:R-:W-:Y:S02]  /*1410*/  ULDC.64 UR18, c[0x0][0x238] ;  /* 0x00008e0000127ab9 */ /* 0x000fe40000000a00 */
[----:B------:R-:W-:Y:S01]  /*1420*/  UIMAD UR6, UR5, UR18, URZ ;  /* 0x00000012050672a4 */ /* 0x000fe2000f8e023f */
[----:B------:R-:W-:Y:S01]  /*1430*/  VIADD R42, R32, 0x80 ;  /* 0x00000080202a7836 */ /* 0x000fe20000000000 */
[----:B------:R-:W-:Y:S02]  /*1440*/  SHF.R.S32.HI R33, RZ, 0x1f, R32 ;  /* 0x0000001fff217819 */ /* 0x000fe40000011420 */
[----:B------:R-:W-:Y:S01]  /*1450*/  UIMAD UR6, UR17, UR19, UR6 ;  /* 0x00000013110672a4 */ /* 0x000fe2000f8e0206 */
[----:B0-----:R-:W-:-:S04]  /*1460*/  IMAD R34, R38, UR14, RZ ;  /* 0x0000000e26227c24 */ /* 0x001fc8000f8e02ff */
[----:B------:R-:W-:Y:S02]  /*1470*/  IMAD R41, R39, UR16, R34 ;  /* 0x0000001027297c24 */ /* 0x000fe4000f8e0222 */
[----:B------:R-:W-:Y:S01]  /*1480*/  IMAD.WIDE.U32 R38, R38, UR16, R32 ;  /* 0x0000001026267c25 */ /* 0x000fe2000f8e0020 */
[----:B------:R-:W-:-:S04]  /*1490*/  IADD3 R33, P3, R74, 0x30, RZ ;  /* 0x000000304a217810 */ /* 0x000fc80007f7e0ff */
[----:B------:R-:W-:Y:S01]  /*14a0*/  IADD3 R39, R39, R41, RZ ;  /* 0x0000002927277210 */ /* 0x000fe20007ffe0ff */
[----:B------:R-:W-:Y:S01]  /*14b0*/  IMAD.U32 R41, RZ, RZ, UR18 ;  /* 0x00000012ff297e24 */ /* 0x000fe2000f8e00ff */
[----:B------:R-:W-:Y:S01]  /*14c0*/  ULDC.64 UR18, c[0x0][0x228] ;  /* 0x00008a0000127ab9 */ /* 0x000fe20000000a00 */
[----:B------:R-:W-:Y:S02]  /*14d0*/  IMAD.X R34, RZ, RZ, R75, P3 ;  /* 0x000000ffff227224 */ /* 0x000fe400018e064b */
[----:B------:R-:W-:-:S04]  /*14e0*/  IMAD.WIDE.U32 R38, R41, UR17, R38 ;  /* 0x0000001129267c25 */ /* 0x000fc8000f8e0026 */
[----:B------:R-:W-:Y:S01]  /*14f0*/  IMAD R34, R34, UR18, RZ ;  /* 0x0000001222227c24 */ /* 0x000fe2000f8e02ff */
[----:B------:R-:W-:Y:S01]  /*1500*/  IADD3 R39, R39, UR6, RZ ;  /* 0x0000000627277c10 */ /* 0x000fe2000fffe0ff */
[----:B------:R-:W-:Y:S02]  /*1510*/  ULDC UR6, c[0x0][0x21c] ;  /* 0x0000870000067ab9 */ /* 0x000fe40000000800 */
[C---:B------:R-:W-:Y:S01]  /*1520*/  IMAD R41, R33.reuse, UR19, R34 ;  /* 0x0000001321297c24 */ /* 0x040fe2000f8e0222 */
        /* <DEDUP_REMOVED lines=9> */
.L_x_2183:
[----:B------:R-:W-:Y:S05]  /*15c0*/  BSYNC B0 ;  /* 0x0000000000007941 */ /* 0x000fea0003800000 */
.L_x_2182:
[----:B------:R-:W-:Y:S01]  /*15d0*/  ULDC.64 UR6, c[0x0][0x258] ;  /* 0x0000960000067ab9 */ /* 0x000fe20000000a00 */
[----:B------:R-:W-:Y:S01]  /*15e0*/  IADD3 R37, R37, R43, RZ ;  /* 0x0000002b25257210 */ /* 0x000fe20007ffe0ff */
[----:B------:R-:W-:Y:S01]  /*15f0*/  IMAD.U32 R79, RZ, RZ, UR6 ;  /* 0x00000006ff4f7e24 */ /* 0x000fe2000f8e00ff */
[----:B------:R-:W-:Y:S01]  /*1600*/  UIMAD UR6, UR5, UR6, URZ ;  /* 0x00000006050672a4 */ /* 0x000fe2000f8e023f */
[----:B------:R-:W-:Y:S01]  /*1610*/  BSSY B0, `(.L_x_2184) ;  /* 0x0000026000007945 */ /* 0x000fe20003800000 */
[----:B------:R-:W-:Y:S01]  /*1620*/  LOP3.LUT R110, R35, 0xffff0000, RZ, 0xc0, !PT ;  /* 0xffff0000236e7812 */ /* 0x000fe200078ec0ff */
[----:B------:R-:W-:Y:S01]  /*1630*/  IMAD.WIDE.U32 R78, R79, UR17, R36 ;  /* 0x000000114f4e7c25 */ /* 0x000fe2000f8e0024 */
[----:B------:R-:W-:Y:S01]  /*1640*/  UIMAD UR6, UR17, UR7, UR6 ;  /* 0x00000007110672a4 */ /* 0x000fe2000f8e0206 */
[----:B------:R-:W-:Y:S02]  /*1650*/  ISETP.GE.AND P3, PT, R40, UR9, PT ;  /* 0x0000000928007c0c */ /* 0x000fe4000bf66270 */
[----:B0-----:R-:W-:-:S02]  /*1660*/  CS2R R32, SRZ ;  /* 0x0000000000207805 */ /* 0x001fc4000001ff00 */
[----:B------:R-:W-:Y:S02]  /*1670*/  CS2R R34, SRZ ;  /* 0x0000000000227805 */ /* 0x000fe4000001ff00 */
[----:B------:R-:W-:Y:S02]  /*1680*/  CS2R R36, SRZ ;  /* 0x0000000000247805 */ /* 0x000fe4000001ff00 */
[----:B------:R-:W-:Y:S01]  /*1690*/  CS2R R38, SRZ ;  /* 0x0000000000267805 */ /* 0x000fe2000001ff00 */
[----:B------:R-:W-:Y:S01]  /*16a0*/  VIADD R81, R79, UR6 ;  /* 0x000000064f517c36 */ /* 0x000fe20008000000 */
        /* <DEDUP_REMOVED lines=12> */
[----:B------:R-:W-:Y:S06]  /*1770*/  @P1 BRA `(.L_x_2185) ;  /* 0x00000000003c1947 */ /* 0x000fec0003800000 */
[----:B------:R-:W-:Y:S01]  /*1780*/  ULDC.64 UR6, c[0x0][0x248] ;  /* 0x0000920000067ab9 */ /* 0x000fe20000000a00 */
[----:B------:R-:W-:Y:S01]  /*1790*/  IMAD.MOV.U32 R80, RZ, RZ, R78 ;  /* 0x000000ffff507224 */ /* 0x000fe200078e004e */
[----:B------:R-:W-:Y:S01]  /*17a0*/  IADD3 R82, R76, 0x80, RZ ;  /* 0x000000804c527810 */ /* 0x000fe20007ffe0ff */
[----:B------:R-:W-:Y:S01]  /*17b0*/  IMAD R83, R75, UR6, RZ ;  /* 0x000000064b537c24 */ /* 0x000fe2000f8e02ff */
[----:B------:R-:W-:Y:S01]  /*17c0*/  ULDC UR14, c[0x0][0x21c] ;  /* 0x00008700000e7ab9 */ /* 0x000fe20000000800 */
[----:B------:R-:W-:Y:S01]  /*17d0*/  IMAD.WIDE.U32 R84, R74, UR6, R80 ;  /* 0x000000064a547c25 */ /* 0x000fe2000f8e0050 */
[----:B------:R-:W-:Y:S02]  /*17e0*/  ISETP.GE.AND P4, PT, R76, UR14, PT ;  /* 0x0000000e4c007c0c */ /* 0x000fe4000bf86270 */
[----:B------:R-:W-:Y:S01]  /*17f0*/  ISETP.GE.AND P5, PT, R82, UR14, PT ;  /* 0x0000000e52007c0c */ /* 0x000fe2000bfa6270 */
[----:B------:R-:W-:Y:S01]  /*1800*/  IMAD R83, R74, UR7, R83 ;  /* 0x000000074a537c24 */ /* 0x000fe2000f8e0253 */
[----:B------:R-:W-:-:S02]  /*1810*/  ULDC.64 UR6, c[0x0][0x240] ;  /* 0x0000900000067ab9 */ /* 0x000fc40000000a00 */
[----:B------:R-:W-:Y:S01]  /*1820*/  LEA R82, P1, R84, UR6, 0x1 ;  /* 0x0000000654527c11 */ /* 0x000fe2000f8208ff */
[----:B------:R-:W-:-:S05]  /*1830*/  IMAD.IADD R83, R85, 0x1, R83 ;  /* 0x0000000155537824 */ /* 0x000fca00078e0253 */
[----:B------:R-:W-:-:S05]  /*1840*/  LEA.HI.X R83, R84, UR7, R83, 0x1, P1 ;  /* 0x0000000754537c11 */ /* 0x000fca00088f0c53 */
[----:B------:R0:W5:Y:S04]  /*1850*/  @!P4 LDG.E.128 R32, desc[UR10][R82.64] ;  /* 0x0000000a5220c981 */ /* 0x000168000c1e1d00 */
[----:B------:R0:W5:Y:S02]  /*1860*/  @!P5 LDG.E.128 R48, desc[UR10][R82.64+0x100] ;  /* 0x0001000a5230d981 */ /* 0x000164000c1e1d00 */
.L_x_2185:
[----:B------:R-:W-:Y:S05]  /*1870*/  BSYNC B0 ;  /* 0x0000000000007941 */ /* 0x000fea0003800000 */
.L_x_2184:
[----:B------:R-:W-:Y:S04]  /*1880*/  BSSY B0, `(.L_x_2186) ;  /* 0x0000020000007945 */ /* 0x000fe80003800000 */
[----:B------:R-:W-:Y:S05]  /*1890*/  @P3 BRA `(.L_x_2187) ;  /* 0x0000000000783947 */ /* 0x000fea0003800000 */
[----:B------:R-:W-:Y:S01]  /*18a0*/  ULDC UR6, c[0x0][0x21c] ;  /* 0x0000870000067ab9 */ /* 0x000fe20000000800 */
[----:B0-----:R-:W-:Y:S02]  /*18b0*/  LEA R82, R66, 0x80, 0x3 ;  /* 0x0000008042527811 */ /* 0x001fe400078e18ff */
[----:B------:R-:W-:Y:S02]  /*18c0*/  ISETP.GE.AND P3, PT, R76, UR6, PT ;  /* 0x000000064c007c0c */ /* 0x000fe4000bf66270 */
[----:B------:R-:W-:-:S11]  /*18d0*/  ISETP.GE.AND P1, PT, R82, UR6, PT ;  /* 0x0000000652007c0c */ /* 0x000fd6000bf26270 */
[----:B------:R-:W0:Y:S01]  /*18e0*/  @!P3 LDC.64 R82, c[0x0][0x248] ;  /* 0x00009200ff52bb82 */ /* 0x000e220000000a00 */
[C---:B------:R-:W-:Y:S01]  /*18f0*/  @!P3 IADD3 R111, P4, R74.reuse, 0x10, RZ ;  /* 0x000000104a6fb810 */ /* 0x040fe20007f9e0ff */
[--C-:B------:R-:W-:Y:S01]  /*1900*/  @!P3 IMAD.MOV.U32 R90, RZ, RZ, R78.reuse ;  /* 0x000000ffff5ab224 */ /* 0x100fe200078e004e */
[----:B------:R-:W-:Y:S01]  /*1910*/  @!P1 IADD3 R113, P5, R74, 0x10, RZ ;  /* 0x000000104a719810 */ /* 0x000fe20007fbe0ff */
[----:B------:R-:W-:Y:S01]  /*1920*/  @!P1 IMAD.MOV.U32 R92, RZ, RZ, R78 ;  /* 0x000000ffff5c9224 */ /* 0x000fe200078e004e */
[----:B------:R-:W-:Y:S02]  /*1930*/  @!P3 MOV R91, R81 ;  /* 0x00000051005bb202 */ /* 0x000fe40000000f00 */
[----:B------:R-:W-:Y:S01]  /*1940*/  @!P3 IADD3.X R93, RZ, R75, RZ, P4, !PT ;  /* 0x0000004bff5db210 */ /* 0x000fe200027fe4ff */
[----:B------:R-:W1:Y:S01]  /*1950*/  @!P1 LDC.64 R84, c[0x0][0x248] ;  /* 0x00009200ff549b82 */ /* 0x000e620000000a00 */
[----:B------:R-:W-:-:S07]  /*1960*/  @!P1 IMAD.X R115, RZ, RZ, R75, P5 ;  /* 0x000000ffff739224 */ /* 0x000fce00028e064b */
[----:B------:R-:W2:Y:S08]  /*1970*/  @!P3 LDC.64 R86, c[0x0][0x240] ;  /* 0x00009000ff56bb82 */ /* 0x000eb00000000a00 */
[----:B------:R-:W3:Y:S01]  /*1980*/  @!P1 LDC.64 R88, c[0x0][0x240] ;  /* 0x00009000ff589b82 */ /* 0x000ee20000000a00 */
[----:B0-----:R-:W-:-:S04]  /*1990*/  @!P3 IMAD.WIDE.U32 R90, R111, R82, R90 ;  /* 0x000000526f5ab225 */ /* 0x001fc800078e005a */
[----:B------:R-:W-:Y:S02]  /*19a0*/  @!P3 IMAD R82, R93, R82, RZ ;  /* 0x000000525d52b224 */ /* 0x000fe400078e02ff */
        /* <DEDUP_REMOVED lines=13> */
.L_x_2187:
[----:B------:R-:W-:Y:S05]  /*1a80*/  BSYNC B0 ;  /* 0x0000000000007941 */ /* 0x000fea0003800000 */
.L_x_2186:
        /* <DEDUP_REMOVED lines=8> */
[----:B------:R-:W-:Y:S01]  /*1b10*/  @!P2 IMAD.MOV.U32 R84, RZ, RZ, R78 ;  /* 0x000000ffff54a224 */ /* 0x000fe200078e004e */
[----:B------:R-:W-:Y:S01]  /*1b20*/  @!P1 IADD3 R113, P4, R74, 0x20, RZ ;  /* 0x000000204a719810 */ /* 0x000fe20007f9e0ff */
[----:B------:R-:W-:Y:S01]  /*1b30*/  @!P2 IMAD.MOV.U32 R85, RZ, RZ, R81 ;  /* 0x000000ffff55a224 */ /* 0x000fe200078e0051 */
[----:B------:R-:W-:Y:S01]  /*1b40*/  @!P1 MOV R92, R78 ;  /* 0x0000004e005c9202 */ /* 0x000fe20000000f00 */
[----:B------:R-:W-:Y:S01]  /*1b50*/  @!P2 IMAD.X R93, RZ, RZ, R75, P3 ;  /* 0x000000ffff5da224 */ /* 0x000fe200018e064b */
[----:B------:R-:W-:Y:S01]  /*1b60*/  @!P1 IADD3.X R115, RZ, R75, RZ, P4, !PT ;  /* 0x0000004bff739210 */ /* 0x000fe200027fe4ff */
[----:B-1----:R-:W1:Y:S08]  /*1b70*/  @!P1 LDC.64 R88, c[0x0][0x248] ;  /* 0x00009200ff589b82 */ /* 0x002e700000000a00 */
        /* <DEDUP_REMOVED lines=9> */
[----:B------:R-:W-:Y:S02]  /*1c10*/  @!P1 IMAD R89, R113, R89, R112 ;  /* 0x0000005971599224 */ /* 0x000fe400078e0270 */
[----:B------:R-:W-:-:S03]  /*1c20*/  @!P2 IMAD.IADD R85, R85, 0x1, R91 ;  /* 0x000000015555a824 */ /* 0x000fc600078e025b */
[----:B------:R-:W-:Y:S02]  /*1c30*/  @!P1 IADD3 R89, R93, R89, RZ ;  /* 0x000000595d599210 */ /* 0x000fe40007ffe0ff */
[----:B---3--:R-:W-:Y:S02]  /*1c40*/  @!P1 LEA R82, P4, R92, R82, 0x1 ;  /* 0x000000525c529211 */ /* 0x008fe400078808ff */
[----:B------:R-:W-:Y:S02]  /*1c50*/  @!P2 LEA.HI.X R87, R84, R87, R85, 0x1, P3 ;  /* 0x000000575457a211 */ /* 0x000fe400018f0c55 */
[----:B------:R-:W-:-:S03]  /*1c60*/  @!P1 LEA.HI.X R83, R92, R83, R89, 0x1, P4 ;  /* 0x000000535c539211 */ /* 0x000fc600020f0c59 */
[----:B------:R2:W5:Y:S04]  /*1c70*/  @!P2 LDG.E.128 R40, desc[UR10][R86.64] ;  /* 0x0000000a5628a981 */ /* 0x000568000c1e1d00 */
[----:B------:R2:W5:Y:S02]  /*1c80*/  @!P1 LDG.E.128 R56, desc[UR10][R82.64+0x100] ;  /* 0x0001000a52389981 */ /* 0x000564000c1e1d00 */
.L_x_2189:
[----:B------:R-:W-:Y:S05]  /*1c90*/  BSYNC B0 ;  /* 0x0000000000007941 */ /* 0x000fea0003800000 */
.L_x_2188:
[----:B------:R-:W-:Y:S04]  /*1ca0*/  BSSY B0, `(.L_x_2190) ;  /* 0x0000013000007945 */ /* 0x000fe80003800000 */
[----:B------:R-:W-:Y:S05]  /*1cb0*/  @P0 BRA `(.L_x_2191) ;  /* 0x0000000000440947 */ /* 0x000fea0003800000 */
[----:B------:R-:W-:Y:S01]  /*1cc0*/  IADD3 R77, P0, R74, 0x30, RZ ;  /* 0x000000304a4d7810 */ /* 0x000fe20007f1e0ff */
[----:B------:R-:W-:Y:S01]  /*1cd0*/  ULDC.64 UR14, c[0x0][0x248] ;  /* 0x00009200000e7ab9 */ /* 0x000fe20000000a00 */
[----:B------:R-:W-:Y:S01]  /*1ce0*/  IMAD.MOV.U32 R79, RZ, RZ, R81 ;  /* 0x000000ffff4f7224 */ /* 0x000fe200078e0051 */
[----:B------:R-:W-:Y:S01]  /*1cf0*/  LEA R66, R66, 0x80, 0x3 ;  /* 0x0000008042427811 */ /* 0x000fe200078e18ff */
[----:B------:R-:W-:Y:S01]  /*1d00*/  ULDC UR6, c[0x0][0x21c] ;  /* 0x0000870000067ab9 */ /* 0x000fe20000000800 */
[----:B------:R-:W-:Y:S01]  /*1d10*/  IMAD.X R74, RZ, RZ, R75, P0 ;  /* 0x000000ffff4a7224 */ /* 0x000fe200000e064b */
[----:B------:R-:W-:Y:S01]  /*1d20*/  ISETP.GE.AND P1, PT, R76, UR6, PT ;  /* 0x000000064c007c0c */ /* 0x000fe2000bf26270 */
[----:B------:R-:W-:Y:S01]  /*1d30*/  IMAD.WIDE.U32 R78, R77, UR14, R78 ;  /* 0x0000000e4d4e7c25 */ /* 0x000fe2000f8e004e */
[----:B------:R-:W-:-:S03]  /*1d40*/  ISETP.GE.AND P2, PT, R66, UR6, PT ;  /* 0x0000000642007c0c */ /* 0x000fc6000bf46270 */
[----:B------:R-:W-:-:S04]  /*1d50*/  IMAD R74, R74, UR14, RZ ;  /* 0x0000000e4a4a7c24 */ /* 0x000fc8000f8e02ff */
[----:B------:R-:W-:Y:S01]  /*1d60*/  IMAD R75, R77, UR15, R74 ;  /* 0x0000000f4d4b7c24 */ /* 0x000fe2000f8e024a */
[----:B------:R-:W-:Y:S02]  /*1d70*/  ULDC.64 UR14, c[0x0][0x240] ;  /* 0x00009000000e7ab9 */ /* 0x000fe40000000a00 */
[----:B------:R-:W-:Y:S02]  /*1d80*/  LEA R74, P0, R78, UR14, 0x1 ;  /* 0x0000000e4e4a7c11 */ /* 0x000fe4000f8008ff */
[----:B------:R-:W-:-:S04]  /*1d90*/  IADD3 R75, R79, R75, RZ ;  /* 0x0000004b4f4b7210 */ /* 0x000fc80007ffe0ff */
[----:B------:R-:W-:-:S05]  /*1da0*/  LEA.HI.X R75, R78, UR15, R75, 0x1, P0 ;  /* 0x0000000f4e4b7c11 */ /* 0x000fca00080f0c4b */
[----:B------:R3:W5:Y:S04]  /*1db0*/  @!P1 LDG.E.128 R44, desc[UR10][R74.64] ;  /* 0x0000000a4a2c9981 */ /* 0x000768000c1e1d00 */
[----:B------:R3:W5:Y:S02]  /*1dc0*/  @!P2 LDG.E.128 R60, desc[UR10][R74.64+0x100] ;  /* 0x0001000a4a3ca981 */ /* 0x000764000c1e1d00 */
.L_x_2191:
[----:B------:R-:W-:Y:S05]  /*1dd0*/  BSYNC B0 ;  /* 0x0000000000007941 */ /* 0x000fea0003800000 */
.L_x_2190:
[----:B---3-5:R-:W-:Y:S01]  /*1de0*/  SHF.L.U32 R74, R34, 0x10, RZ ;  /* 0x00000010224a7819 */ /* 0x028fe200000006ff */
[----:B------:R-:W-:Y:S01]  /*1df0*/  IMAD.U32 R78, R38, 0x10000, RZ ;  /* 0x00010000264e7824 */ /* 0x000fe200078e00ff */
[----:B------:R-:W-:Y:S01]  /*1e00*/  LOP3.LUT R77, R34, 0xffff0000, RZ, 0xc0, !PT ;  /* 0xffff0000224d7812 */ /* 0x000fe200078ec0ff */
[C---:B------:R-:W-:Y:S01]  /*1e10*/  IMAD.U32 R34, R35.reuse, 0x10000, RZ ;  /* 0x0001000023227824 */ /* 0x040fe200078e00ff */
[----:B------:R-:W-:Y:S01]  /*1e20*/  LOP3.LUT R79, R35, 0xffff0000, RZ, 0xc0, !PT ;  /* 0xffff0000234f7812 */ /* 0x000fe200078ec0ff */
[C---:B------:R-:W-:Y:S01]  /*1e30*/  IMAD.U32 R35, R36.reuse, 0x10000, RZ ;  /* 0x0001000024237824 */ /* 0x040fe200078e00ff */
[----:B------:R-:W-:Y:S01]  /*1e40*/  LOP3.LUT R76, R36, 0xffff0000, RZ, 0xc0, !PT ;  /* 0xffff0000244c7812 */ /* 0x000fe200078ec0ff */
[----:B0-2---:R-:W-:Y:S01]  /*1e50*/  IMAD.U32 R82, R42, 0x10000, RZ ;  /* 0x000100002a527824 */ /* 0x005fe200078e00ff */
[C---:B------:R-:W-:Y:S01]  /*1e60*/  SHF.L.U32 R36, R37.reuse, 0x10, RZ ;  /* 0x0000001025247819 */ /* 0x040fe200000006ff */
[----:B------:R-:W-:Y:S01]  /*1e70*/  IMAD.U32 R75, R32, 0x10000, RZ ;  /* 0x00010000204b7824 */ /* 0x000fe200078e00ff */
[----:B------:R-:W-:Y:S01]  /*1e80*/  LOP3.LUT R81, R37, 0xffff0000, RZ, 0xc0, !PT ;  /* 0xffff000025517812 */ /* 0x000fe200078ec0ff */
[----:B------:R-:W-:Y:S01]  /*1e90*/  FMUL.FTZ R119, R17, R76 ;  /* 0x0000004c11777220 */ /* 0x000fe20000410000 */
[----:B------:R-:W-:Y:S01]  /*1ea0*/  LOP3.LUT R37, R38, 0xffff0000, RZ, 0xc0, !PT ;  /* 0xffff000026257812 */ /* 0x000fe200078ec0ff */
[C---:B------:R-:W-:Y:S01]  /*1eb0*/  IMAD.U32 R38, R39.reuse, 0x10000, RZ ;  /* 0x0001000027267824 */ /* 0x040fe200078e00ff */
[----:B------:R-:W-:Y:S01]  /*1ec0*/  LOP3.LUT R83, R39, 0xffff0000, RZ, 0xc0, !PT ;  /* 0xffff000027537812 */ /* 0x000fe200078ec0ff */
[----:B-1----:R-:W-:Y:S01]  /*1ed0*/  IMAD.U32 R89, R45, 0x10000, RZ ;  /* 0x000100002d597824 */ /* 0x002fe200078e00ff */
[----:B------:R-:W-:Y:S01]  /*1ee0*/  LOP3.LUT R80, R40, 0xffff0000, RZ, 0xc0, !PT ;  /* 0xffff000028507812 */ /* 0x000fe200078ec0ff */
[----:B------:R-:W-:Y:S01]  /*1ef0*/  FFMA.FTZ R16, R16, R35, R119 ;  /* 0x0000002310107223 */ /* 0x000fe20000010077 */
[----:B------:R-:W-:Y:S01]  /*1f00*/  SHF.L.U32 R39, R40, 0x10, RZ ;  /* 0x0000001028277819 */ /* 0x000fe200000006ff */
[C---:B------:R-:W-:Y:S01]  /*1f10*/  IMAD.U32 R40, R41.reuse, 0x10000, RZ ;  /* 0x0001000029287824 */ /* 0x040fe200078e00ff */
[----:B------:R-:W-:Y:S01]  /*1f20*/  LOP3.LUT R85, R41, 0xffff0000, RZ, 0xc0, !PT ;  /* 0xffff000029557812 */ /* 0x000fe200078ec0ff */
[----:B------:R-:W-:Y:S01]  /*1f30*/  FMUL.FTZ R17, R9, R80 ;  /* 0x0000005009117220 */ /* 0x000fe20000410000 */
[----:B------:R-:W-:Y:S01]  /*1f40*/  LOP3.LUT R41, R42, 0xffff0000, RZ, 0xc0, !PT ;  /* 0xffff00002a297812 */ /* 0x000fe200078ec0ff */
[----:B------:R-:W-:Y:S01]  /*1f50*/  FFMA.FTZ R119, R15, R36, R16 ;  /* 0x000000240f777223 */ /* 0x000fe20000010010 */
[C---:B------:R-:W-:Y:S01]  /*1f60*/  SHF.L.U32 R42, R43.reuse, 0x10, RZ ;  /* 0x000000102b2a7819 */ /* 0x040fe200000006ff */
[----:B------:R-:W-:Y:S01]  /*1f70*/  FFMA.FTZ R8, R8, R39, R17 ;  /* 0x0000002708087223 */ /* 0x000fe20000010011 */
[----:B------:R-:W-:Y:S01]  /*1f80*/  LOP3.LUT R87, R43, 0xffff0000, RZ, 0xc0, !PT ;  /* 0xffff00002b577812 */ /* 0x000fe200078ec0ff */
[C---:B------:R-:W-:Y:S01]  /*1f90*/  IMAD.U32 R43, R24.reuse, 0x10000, RZ ;  /* 0x00010000182b7824 */ /* 0x040fe200078e00ff */
[----:B------:R-:W-:Y:S01]  /*1fa0*/  LOP3.LUT R84, R24, 0xffff0000, RZ, 0xc0, !PT ;  /* 0xffff000018547812 */ /* 0x000fe200078ec0ff */
[C---:B------:R-:W-:Y:S01]  /*1fb0*/  IMAD.U32 R24, R25.reuse, 0x10000, RZ ;  /* 0x0001000019187824 */ /* 0x040fe200078e00ff */
[----:B------:R-:W-:Y:S01]  /*1fc0*/  LOP3.LUT R86, R25, 0xffff0000, RZ, 0xc0, !PT ;  /* 0xffff000019567812 */ /* 0x000fe200078ec0ff */
[----:B------:R-:W-:Y:S01]  /*1fd0*/  FFMA.FTZ R7, R7, R40, R8 ;  /* 0x0000002807077223 */ /* 0x000fe20000010008 */
[----:B------:R-:W-:Y:S01]  /*1fe0*/  LOP3.LUT R66, R32, 0xffff0000, RZ, 0xc0, !PT ;  /* 0xffff000020427812 */ /* 0x000fe200078ec0ff */
[----:B------:R-:W-:Y:S01]  /*1ff0*/  IMAD.U32 R32, R33, 0x10000, RZ ;  /* 0x0001000021207824 */ /* 0x000fe200078e00ff */
[----:B------:R-:W-:Y:S01]  /*2000*/  LOP3.LUT R25, R44, 0xffff0000, RZ, 0xc0, !PT ;  /* 0xffff00002c197812 */ /* 0x000fe200078ec0ff */
[----:B------:R-:W-:Y:S01]  /*2010*/  IMAD.U32 R88, R26, 0x10000, RZ ;  /* 0x000100001a587824 */ /* 0x000fe200078e00ff */
[----:B------:R-:W-:Y:S01]  /*2020*/  SHF.L.U32 R44, R44, 0x10, RZ ;  /* 0x000000102c2c7819 */ /* 0x000fe200000006ff */
[----:B------:R-:W-:Y:S01]  /*2030*/  FMUL.FTZ R117, R65, R66 ;  /* 0x0000004241757220 */ /* 0x000fe20000410000 */
[----:B------:R-:W-:Y:S01]  /*2040*/  LOP3.LUT R33, R33, 0xffff0000, RZ, 0xc0, !PT ;  /* 0xffff000021217812 */ /* 0x000fe200078ec0ff */
[----:B------:R-:W-:Y:S01]  /*2050*/  FMUL.FTZ R84, R84, R25 ;  /* 0x0000001954547220 */ /* 0x000fe20000410000 */
[----:B------:R-:W-:Y:S01]  /*2060*/  LOP3.LUT R91, R45, 0xffff0000, RZ, 0xc0, !PT ;  /* 0xffff00002d5b7812 */ /* 0x000fe200078ec0ff */
[----:B------:R-:W-:Y:S01]  /*2070*/  FFMA.FTZ R64, R64, R75, R117 ;  /* 0x0000004b40407223 */ /* 0x000fe20000010075 */
[----:B------:R-:W-:-:S02]  /*2080*/  IMAD.U32 R111, R46, 0x10000, RZ ;  /* 0x000100002e6f7824 */ /* 0x000fc400078e00ff */
[----:B------:R-:W-:Y:S01]  /*2090*/  FFMA.FTZ R43, R43, R44, R84 ;  /* 0x0000002c2b2b7223 */ /* 0x000fe20000010054 */
[----:B------:R-:W-:Y:S01]  /*20a0*/  FFMA.FTZ R14, R14, R81, R119 ;  /* 0x000000510e0e7223 */ /* 0x000fe20000010077 */
[----:B------:R-:W-:Y:S01]  /*20b0*/  FFMA.FTZ R117, R23, R32, R64 ;  /* 0x0000002017757223 */ /* 0x000fe20000010040 */
[----:B------:R-:W-:Y:S01]  /*20c0*/  FFMA.FTZ R6, R6, R85, R7 ;  /* 0x0000005506067223 */ /* 0x000fe20000010007 */
        /* <DEDUP_REMOVED lines=8> */
[----:B------:R-:W-:Y:S01]  /*2150*/  FFMA.FTZ R88, R88, R111, R43 ;  /* 0x0000006f58587223 */ /* 0x000fe2000001002b */
[----:B------:R-:W-:Y:S01]  /*2160*/  SHF.L.U32 R26, R27, 0x10, RZ ;  /* 0x000000101b1a7819 */ /* 0x000fe200000006ff */
[----:B------:R-:W-:-:S02]  /*2170*/  IMAD.U32 R93, R47, 0x10000, RZ ;  /* 0x000100002f5d7824 */ /* 0x000fc400078e00ff */
        /* <DEDUP_REMOVED lines=10> */
[----:B------:R-:W-:Y:S01]  /*2220*/  SHF.L.U32 R47, R48, 0x10, RZ ;  /* 0x00000010302f7819 */ /* 0x000fe200000006ff */
[----:B------:R-:W-:Y:S01]  /*2230*/  IMAD.U32 R9, R52, 0x10000, RZ ;  /* 0x0001000034097824 */ /* 0x000fe200078e00ff */
[----:B------:R-:W-:Y:S01]  /*2240*/  SHF.L.U32 R17, R28, 0x10, RZ ;  /* 0x000000101c117819 */ /* 0x000fe200000006ff */
[----:B------:R-:W-:-:S02]  /*2250*/  IMAD.U32 R25, R56, 0x10000, RZ ;  /* 0x0001000038197824 */ /* 0x000fc400078e00ff */
[----:B------:R-:W-:Y:S01]  /*2260*/  FFMA.FTZ R19, R18, R79, R19 ;  /* 0x0000004f12137223 */ /* 0x000fe20000010013 */
[----:B------:R-:W-:Y:S02]  /*2270*/  IMAD.U32 R36, R60, 0x10000, RZ ;  /* 0x000100003c247824 */ /* 0x000fe400078e00ff */
        /* <DEDUP_REMOVED lines=12> */
[----:B------:R-:W-:Y:S01]  /*2340*/  IMAD.U32 R113, R49, 0x10000, RZ ;  /* 0x0001000031717824 */ /* 0x000fe200078e00ff */
[----:B------:R-:W-:Y:S01]  /*2350*/  SHF.L.U32 R115, R51, 0x10, RZ ;  /* 0x0000001033737819 */ /* 0x000fe200000006ff */
[----:B------:R-:W-:Y:S01]  /*2360*/  IMAD.U32 R28, R29, 0x10000, RZ ;  /* 0x000100001d1c7824 */ /* 0x000fe200078e00ff */
[----:B------:R-:W-:Y:S01]  /*2370*/  LOP3.LUT R112, R51, 0xffff0000, RZ, 0xc0, !PT ;  /* 0xffff000033707812 */ /* 0x000fe200078ec0ff */
[----:B------:R-:W-:Y:S01]  /*2380*/  IMAD.U32 R51, R53, 0x10000, RZ ;  /* 0x0001000035337824 */ /* 0x000fe200078e00ff */
        /* <DEDUP_REMOVED lines=15> */
[C---:B------:R-:W-:Y:S01]  /*2480*/  IMAD.U32 R65, R55.reuse, 0x10000, RZ ;  /* 0x0001000037417824 */ /* 0x040fe200078e00ff */
        /* <DEDUP_REMOVED lines=36> */
[----:B------:R-:W-:Y:S01]  /*26d0*/  FFMA.FTZ R16, R31, R16, R30 ;  /* 0x000000101f107223 */ /* 0x000fe2000001001e */
[----:B------:R-:W0:Y:S01]  /*26e0*/  S2R R12, SR_TID.X ;  /* 0x00000000000c7919 */ /* 0x000e220000002100 */
[----:B------:R-:W-:Y:S01]  /*26f0*/  USHF.L.U32 UR18, UR13, 0x6, URZ ;  /* 0x000000060d127899 */ /* 0x000fe2000800063f */
[----:B------:R-:W-:Y:S01]  /*2700*/  BSSY B0, `(.L_x_2192) ;  /* 0x000004c000007945 */ /* 0x000fe20003800000 */
[----:B------:R-:W-:Y:S01]  /*2710*/  USHF.R.S32.HI UR19, URZ, 0x1f, UR16 ;  /* 0x0000001f3f137899 */ /* 0x000fe20008011410 */
[----:B------:R-:W1:Y:S04]  /*2720*/  SHFL.BFLY PT, R3, R72, 0x8, 0x1f ;  /* 0x0d001f0048037f89 */ /* 0x000e6800000e0000 */
[----:B------:R-:W2:Y:S04]  /*2730*/  SHFL.BFLY PT, R5, R76, 0x8, 0x1f ;  /* 0x0d001f004c057f89 */ /* 0x000ea800000e0000 */
[----:B------:R-:W3:Y:S04]  /*2740*/  SHFL.BFLY PT, R0, R59, 0x8, 0x1f ;  /* 0x0d001f003b007f89 */ /* 0x000ee800000e0000 */
[----:B------:R-:W4:Y:S01]  /*2750*/  SHFL.BFLY PT, R7, R16, 0x8, 0x1f ;  /* 0x0d001f0010077f89 */ /* 0x000f2200000e0000 */
[----:B-1----:R-:W-:Y:S01]  /*2760*/  FADD.FTZ R3, R72, R3 ;  /* 0x0000000348037221 */ /* 0x002fe20000010000 */
[----:B--2---:R-:W-:Y:S01]  /*2770*/  FADD.FTZ R2, R76, R5 ;  /* 0x000000054c027221 */ /* 0x004fe20000010000 */
[----:B0-----:R-:W-:Y:S01]  /*2780*/  SHF.R.S32.HI R13, RZ, 0x1f, R12 ;  /* 0x0000001fff0d7819 */ /* 0x001fe2000001140c */
[----:B---3--:R-:W-:-:S03]  /*2790*/  FADD.FTZ R6, R59, R0 ;  /* 0x000000003b067221 */ /* 0x008fc60000010000 */
[----:B------:R-:W0:Y:S01]  /*27a0*/  SHFL.BFLY PT, R5, R2, 0x4, 0x1f ;  /* 0x0c801f0002057f89 */ /* 0x000e2200000e0000 */
[----:B------:R-:W-:Y:S01]  /*27b0*/  LEA.HI R13, R13, R12, RZ, 0x4 ;  /* 0x0000000c0d0d7211 */ /* 0x000fe200078f20ff */
[----:B----4-:R-:W-:Y:S02]  /*27c0*/  FADD.FTZ R9, R16, R7 ;  /* 0x0000000710097221 */ /* 0x010fe40000010000 */
[----:B------:R-:W1:Y:S04]  /*27d0*/  SHFL.BFLY PT, R0, R3, 0x4, 0x1f ;  /* 0x0c801f0003007f89 */ /* 0x000e6800000e0000 */
[----:B------:R-:W2:Y:S04]  /*27e0*/  SHFL.BFLY PT, R7, R6, 0x4, 0x1f ;  /* 0x0c801f0006077f89 */ /* 0x000ea800000e0000 */
[----:B------:R-:W3:Y:S01]  /*27f0*/  SHFL.BFLY PT, R10, R9, 0x4, 0x1f ;  /* 0x0c801f00090a7f89 */ /* 0x000ee200000e0000 */
[----:B0-----:R-:W-:Y:S01]  /*2800*/  FADD.FTZ R4, R2, R5 ;  /* 0x0000000502047221 */ /* 0x001fe20000010000 */
[----:B-1----:R-:W-:Y:S01]  /*2810*/  FADD.FTZ R0, R3, R0 ;  /* 0x0000000003007221 */ /* 0x002fe20000010000 */
[----:B--2---:R-:W-:-:S04]  /*2820*/  FADD.FTZ R8, R6, R7 ;  /* 0x0000000706087221 */ /* 0x004fc80000010000 */
[----:B------:R-:W0:Y:S01]  /*2830*/  SHFL.BFLY PT, R5, R0, 0x2, 0x1f ;  /* 0x0c401f0000057f89 */ /* 0x000e2200000e0000 */
[----:B---3--:R-:W-:-:S03]  /*2840*/  FADD.FTZ R11, R9, R10 ;  /* 0x0000000a090b7221 */ /* 0x008fc60000010000 */
[----:B------:R-:W1:Y:S04]  /*2850*/  SHFL.BFLY PT, R7, R4, 0x2, 0x1f ;  /* 0x0c401f0004077f89 */ /* 0x000e6800000e0000 */
[----:B------:R-:W2:Y:S04]  /*2860*/  SHFL.BFLY PT, R3, R8, 0x2, 0x1f ;  /* 0x0c401f0008037f89 */ /* 0x000ea800000e0000 */
[----:B------:R-:W3:Y:S01]  /*2870*/  SHFL.BFLY PT, R2, R11, 0x2, 0x1f ;  /* 0x0c401f000b027f89 */ /* 0x000ee200000e0000 */
[----:B0-----:R-:W-:Y:S01]  /*2880*/  FADD.FTZ R5, R0, R5 ;  /* 0x0000000500057221 */ /* 0x001fe20000010000 */
[----:B-1----:R-:W-:Y:S01]  /*2890*/  FADD.FTZ R7, R4, R7 ;  /* 0x0000000704077221 */ /* 0x002fe20000010000 */
[----:B--2---:R-:W-:-:S04]  /*28a0*/  FADD.FTZ R3, R8, R3 ;  /* 0x0000000308037221 */ /* 0x004fc80000010000 */
[----:B------:R-:W0:Y:S01]  /*28b0*/  SHFL.BFLY PT, R6, R7, 0x1, 0x1f ;  /* 0x0c201f0007067f89 */ /* 0x000e2200000e0000 */
[----:B---3--:R-:W-:Y:S01]  /*28c0*/  FADD.FTZ R9, R11, R2 ;  /* 0x000000020b097221 */ /* 0x008fe20000010000 */
[----:B------:R-:W-:Y:S02]  /*28d0*/  LOP3.LUT R11, R13, 0xfffffff0, RZ, 0xc0, !PT ;  /* 0xfffffff00d0b7812 */ /* 0x000fe400078ec0ff */
[----:B------:R-:W1:Y:S04]  /*28e0*/  SHFL.BFLY PT, R2, R5, 0x1, 0x1f ;  /* 0x0c201f0005027f89 */ /* 0x000e6800000e0000 */
[----:B------:R-:W2:Y:S01]  /*28f0*/  SHFL.BFLY PT, R10, R3, 0x1, 0x1f ;  /* 0x0c201f00030a7f89 */ /* 0x000ea200000e0000 */
[----:B------:R-:W-:-:S03]  /*2900*/  IMAD.IADD R11, R12, 0x1, -R11 ;  /* 0x000000010c0b7824 */ /* 0x000fc600078e0a0b */
[----:B------:R-:W3:Y:S02]  /*2910*/  SHFL.BFLY PT, R0, R9, 0x1, 0x1f ;  /* 0x0c201f0009007f89 */ /* 0x000ee400000e0000 */
[----:B------:R-:W-:Y:S01]  /*2920*/  ISETP.NE.AND P0, PT, R11, RZ, PT ;  /* 0x000000ff0b00720c */ /* 0x000fe20003f05270 */
[----:B0-----:R-:W-:Y:S01]  /*2930*/  FADD.FTZ R6, R7, R6 ;  /* 0x0000000607067221 */ /* 0x001fe20000010000 */
[----:B-1----:R-:W-:Y:S01]  /*2940*/  FADD.FTZ R8, R5, R2 ;  /* 0x0000000205087221 */ /* 0x002fe20000010000 */
[----:B--2---:R-:W-:Y:S01]  /*2950*/  FADD.FTZ R10, R3, R10 ;  /* 0x0000000a030a7221 */ /* 0x004fe20000010000 */
[----:B---3--:R-:W-:-:S09]  /*2960*/  FADD.FTZ R11, R9, R0 ;  /* 0x00000000090b7221 */ /* 0x008fd20000010000 */
[----:B------:R-:W-:Y:S05]  /*2970*/  @P0 BRA `(.L_x_2193) ;  /* 0x0000000000900947 */ /* 0x000fea0003800000 */
[----:B------:R-:W-:Y:S01]  /*2980*/  USHF.R.S32.HI UR7, URZ, 0x1f, UR4 ;  /* 0x0000001f3f077899 */ /* 0x000fe20008011404 */
[----:B------:R-:W-:Y:S01]  /*2990*/  SHF.R.S32.HI R0, RZ, 0x4, R13 ;  /* 0x00000004ff007819 */ /* 0x000fe2000001140d */
[----:B------:R-:W-:Y:S01]  /*29a0*/  UIADD3 UR6, UP0, UR18, UR4, URZ ;  /* 0x0000000412067290 */ /* 0x000fe2000ff1e03f */
[----:B------:R-:W-:Y:S01]  /*29b0*/  ULDC.64 UR14, c[0x0][0x278] ;  /* 0x00009e00000e7ab9 */ /* 0x000fe20000000a00 */
[----:B------:R-:W-:Y:S01]  /*29c0*/  UIMAD UR20, UR13, -0x40, UR8 ;  /* 0xffffffc00d1478a4 */ /* 0x000fe2000f8e0208 */
[----:B------:R-:W-:Y:S01]  /*29d0*/  SHF.R.S32.HI R4, RZ, 0x1f, R0 ;  /* 0x0000001fff047819 */ /* 0x000fe20000011400 */
[----:B------:R-:W-:Y:S01]  /*29e0*/  ULEA.HI.X.SX32 UR7, UR18, UR7, 0x1, UP0 ;  /* 0x0000000712077291 */ /* 0x000fe200080f0e3f */
[C---:B------:R-:W-:Y:S01]  /*29f0*/  VIADD R7, R0.reuse, 0x10 ;  /* 0x0000001000077836 */ /* 0x040fe20000000000 */
[----:B------:R-:W-:Y:S02]  /*2a00*/  UIMAD UR9, UR19, UR14, URZ ;  /* 0x0000000e130972a4 */ /* 0x000fe4000f8e023f */
[----:B------:R-:W-:Y:S01]  /*2a10*/  UIMAD.WIDE.U32 UR6, UR16, UR14, UR6 ;  /* 0x0000000e100672a5 */ /* 0x000fe2000f8e0006 */
[----:B------:R-:W-:Y:S01]  /*2a20*/  ISETP.GE.AND P3, PT, R0, UR20, PT ;  /* 0x0000001400007c0c */ /* 0x000fe2000bf66270 */
[----:B------:R-:W-:Y:S01]  /*2a30*/  UIMAD UR9, UR16, UR15, UR9 ;  /* 0x0000000f100972a4 */ /* 0x000fe2000f8e0209 */
[----:B------:R-:W-:-:S02]  /*2a40*/  ISETP.GE.AND P2, PT, R7, UR20, PT ;  /* 0x0000001407007c0c */ /* 0x000fc4000bf46270 */
[----:B------:R-:W-:Y:S01]  /*2a50*/  ULDC.64 UR14, c[0x0][0x280] ;  /* 0x0000a000000e7ab9 */ /* 0x000fe20000000a00 */
[----:B------:R-:W-:Y:S01]  /*2a60*/  UIADD3 UR7, UR7, UR9, URZ ;  /* 0x0000000907077290 */ /* 0x000fe2000fffe03f */
[----:B------:R-:W-:Y:S01]  /*2a70*/  FSEL R7, R6, RZ, !P2 ;  /* 0x000000ff06077208 */ /* 0x000fe20005000000 */
[----:B------:R-:W-:Y:S02]  /*2a80*/  UIMAD UR9, UR5, UR14, URZ ;  /* 0x0000000e050972a4 */ /* 0x000fe4000f8e023f */
[----:B------:R-:W-:Y:S02]  /*2a90*/  UIMAD.WIDE.U32 UR6, UR17, UR14, UR6 ;  /* 0x0000000e110672a5 */ /* 0x000fe4000f8e0006 */
[----:B------:R-:W-:-:S03]  /*2aa0*/  UIMAD UR9, UR17, UR15, UR9 ;  /* 0x0000000f110972a4 */ /* 0x000fc6000f8e0209 */
[----:B------:R-:W-:Y:S01]  /*2ab0*/  ULDC.64 UR14, c[0x0][0x260] ;  /* 0x00009800000e7ab9 */ /* 0x000fe20000000a00 */
[----:B------:R-:W-:Y:S02]  /*2ac0*/  IADD3 R3, P0, R0, UR6, RZ ;  /* 0x0000000600037c10 */ /* 0x000fe4000ff1e0ff */
[----:B------:R-:W-:Y:S02]  /*2ad0*/  MOV R5, UR9 ;  /* 0x0000000900057c02 */ /* 0x000fe40008000f00 */
[C---:B------:R-:W-:Y:S02]  /*2ae0*/  LEA R2, P4, R3.reuse, UR14, 0x2 ;  /* 0x0000000e03027c11 */ /* 0x040fe4000f8810ff */
[----:B------:R-:W-:Y:S01]  /*2af0*/  IADD3.X R4, R4, UR7, R5, P0, !PT ;  /* 0x0000000704047c10 */ /* 0x000fe200087fe405 */
[C---:B------:R-:W-:Y:S01]  /*2b00*/  VIADD R5, R0.reuse, 0x20 ;  /* 0x0000002000057836 */ /* 0x040fe20000000000 */
[----:B------:R-:W-:Y:S02]  /*2b10*/  IADD3 R0, R0, 0x30, RZ ;  /* 0x0000003000007810 */ /* 0x000fe40007ffe0ff */
[----:B------:R-:W-:-:S02]  /*2b20*/  LEA.HI.X R3, R3, UR15, R4, 0x2, P4 ;  /* 0x0000000f03037c11 */ /* 0x000fc4000a0f1404 */
[----:B------:R-:W-:Y:S02]  /*2b30*/  ISETP.GE.AND P1, PT, R5, UR20, PT ;  /* 0x0000001405007c0c */ /* 0x000fe4000bf26270 */
[----:B------:R-:W-:Y:S01]  /*2b40*/  ISETP.GE.AND P0, PT, R0, UR20, PT ;  /* 0x0000001400007c0c */ /* 0x000fe2000bf06270 */
[----:B------:R0:W-:Y:S01]  /*2b50*/  STG.E desc[UR10][R2.64+0x40], R7 ;  /* 0x0000400702007986 */ /* 0x0001e2000c10190a */
[----:B------:R-:W-:Y:S02]  /*2b60*/  FSEL R5, R8, RZ, !P3 ;  /* 0x000000ff08057208 */ /* 0x000fe40005800000 */
[----:B------:R-:W-:Y:S02]  /*2b70*/  FSEL R9, R10, RZ, !P1 ;  /* 0x000000ff0a097208 */ /* 0x000fe40004800000 */
[----:B------:R-:W-:Y:S01]  /*2b80*/  FSEL R11, R11, RZ, !P0 ;  /* 0x000000ff0b0b7208 */ /* 0x000fe20004000000 */
[----:B------:R0:W-:Y:S04]  /*2b90*/  STG.E desc[UR10][R2.64], R5 ;  /* 0x0000000502007986 */ /* 0x0001e8000c10190a */
[----:B------:R0:W-:Y:S04]  /*2ba0*/  STG.E desc[UR10][R2.64+0x80], R9 ;  /* 0x0000800902007986 */ /* 0x0001e8000c10190a */
[----:B------:R0:W-:Y:S02]  /*2bb0*/  STG.E desc[UR10][R2.64+0xc0], R11 ;  /* 0x0000c00b02007986 */ /* 0x0001e4000c10190a */
.L_x_2193:
[----:B------:R-:W-:Y:S05]  /*2bc0*/  BSYNC B0 ;  /* 0x0000000000007941 */ /* 0x000fea0003800000 */
.L_x_2192:
[----:B------:R-:W-:Y:S01]  /*2bd0*/  UIADD3 UR8, UR8, 0x3f, URZ ;  /* 0x0000003f08087890 */ /* 0x000fe2000fffe03f */
[----:B0-----:R-:W0:Y:S01]  /*2be0*/  LDC.64 R6, c[0x0][0x2d0] ;  /* 0x0000b400ff067b82 */ /* 0x001e220000000a00 */
[----:B------:R-:W-:Y:S02]  /*2bf0*/  BSSY B0, `(.L_x_2194) ;  /* 0x0000022000007945 */ /* 0x000fe40003800000 */
[----:B------:R-:W-:Y:S02]  /*2c00*/  USHF.R.S32.HI UR6, URZ, 0x1f, UR8 ;  /* 0x0000001f3f067899 */ /* 0x000fe40008011408 */
[----:B------:R-:W-:Y:S02]  /*2c10*/  UIMAD UR7, UR13, -0x40, UR8 ;  /* 0xffffffc00d0778a4 */ /* 0x000fe4000f8e0208 */
[----:B------:R-:W-:-:S04]  /*2c20*/  ULEA.HI UR6, UR6, UR8, URZ, 0x6 ;  /* 0x0000000806067291 */ /* 0x000fc8000f8f303f */
[----:B------:R-:W-:-:S04]  /*2c30*/  ULOP3.LUT UR6, UR6, 0xffffffc0, URZ, 0xc0, !UPT ;  /* 0xffffffc006067892 */ /* 0x000fc8000f8ec03f */
[----:B------:R-:W-:-:S06]  /*2c40*/  UIADD3 UR6, UR7, UR6, -UR8 ;  /* 0x0000000607067290 */ /* 0x000fcc000fffe808 */
[----:B------:R-:W-:-:S04]  /*2c50*/  ISETP.GE.AND P0, PT, R12, UR6, PT ;  /* 0x000000060c007c0c */ /* 0x000fc8000bf06270 */
[----:B------:R-:W-:-:S13]  /*2c60*/  ISETP.GT.OR P0, PT, R12, 0x3f, P0 ;  /* 0x0000003f0c00780c */ /* 0x000fda0000704670 */
[----:B------:R-:W-:Y:S05]  /*2c70*/  @P0 BRA `(.L_x_2195) ;  /* 0x0000000000640947 */ /* 0x000fea0003800000 */
[----:B------:R-:W1:Y:S01]  /*2c80*/  LDC.64 R4, c[0x0][0x2a8] ;  /* 0x0000aa00ff047b82 */ /* 0x000e620000000a00 */
[----:B------:R-:W-:Y:S01]  /*2c90*/  USHF.R.S32.HI UR6, URZ, 0x1f, UR18 ;  /* 0x0000001f3f067899 */ /* 0x000fe20008011412 */
[----:B------:R-:W-:Y:S01]  /*2ca0*/  IMAD.U32 R9, RZ, RZ, UR4 ;  /* 0x00000004ff097e24 */ /* 0x000fe2000f8e00ff */
[----:B------:R-:W-:Y:S01]  /*2cb0*/  USHF.R.S32.HI UR7, URZ, 0x1f, UR4 ;  /* 0x0000001f3f077899 */ /* 0x000fe20008011404 */
[--C-:B------:R-:W-:Y:S01]  /*2cc0*/  SHF.R.S32.HI R3, RZ, 0x1f, R12.reuse ;  /* 0x0000001fff037819 */ /* 0x100fe2000001140c */
[----:B------:R-:W-:Y:S02]  /*2cd0*/  ULDC.64 UR8, c[0x0][0x2b0] ;  /* 0x0000ac0000087ab9 */ /* 0x000fe40000000a00 */
[----:B------:R-:W-:Y:S01]  /*2ce0*/  IMAD.U32 R8, RZ, RZ, UR6 ;  /* 0x00000006ff087e24 */ /* 0x000fe2000f8e00ff */
[----:B------:R-:W-:Y:S01]  /*2cf0*/  IADD3 R2, P0, P1, R9, UR18, R12 ;  /* 0x0000001209027c10 */ /* 0x000fe2000f91e00c */
[----:B------:R-:W-:-:S03]  /*2d00*/  UIMAD UR6, UR5, UR8, URZ ;  /* 0x00000008050672a4 */ /* 0x000fc6000f8e023f */
[----:B------:R-:W-:Y:S01]  /*2d10*/  IADD3.X R3, R8, UR7, R3, P0, P1 ;  /* 0x0000000708037c10 */ /* 0x000fe200087e2403 */
[----:B------:R-:W-:Y:S01]  /*2d20*/  UIMAD UR6, UR17, UR9, UR6 ;  /* 0x00000009110672a4 */ /* 0x000fe2000f8e0206 */
[----:B------:R-:W-:Y:S01]  /*2d30*/  FSETP.NEU.FTZ.AND P0, PT, R67, -INF , PT ;  /* 0xff8000004300780b */ /* 0x000fe20003f1d000 */
[C---:B-1----:R-:W-:Y:S02]  /*2d40*/  IMAD R0, R4.reuse, UR19, RZ ;  /* 0x0000001304007c24 */ /* 0x042fe4000f8e02ff */
[----:B------:R-:W-:-:S04]  /*2d50*/  IMAD.WIDE.U32 R2, R4, UR16, R2 ;  /* 0x0000001004027c25 */ /* 0x000fc8000f8e0002 */
[----:B------:R-:W-:Y:S02]  /*2d60*/  IMAD R5, R5, UR16, R0 ;  /* 0x0000001005057c24 */ /* 0x000fe4000f8e0200 */
[----:B------:R-:W-:-:S03]  /*2d70*/  FMUL.FTZ R0, R67, 1.4426950216293334961 ;  /* 0x3fb8aa3b43007820 */ /* 0x000fc60000410000 */
[----:B------:R-:W-:Y:S01]  /*2d80*/  IADD3 R3, R3, R5, RZ ;  /* 0x0000000503037210 */ /* 0x000fe20007ffe0ff */
[----:B------:R-:W-:Y:S01]  /*2d90*/  IMAD.U32 R5, RZ, RZ, UR8 ;  /* 0x00000008ff057e24 */ /* 0x000fe2000f8e00ff */
[----:B------:R-:W-:-:S03]  /*2da0*/  ULDC.64 UR8, c[0x0][0x2a0] ;  /* 0x0000a80000087ab9 */ /* 0x000fc60000000a00 */
[----:B------:R-:W-:-:S04]  /*2db0*/  IMAD.WIDE.U32 R2, R5, UR17, R2 ;  /* 0x0000001105027c25 */ /* 0x000fc8000f8e0002 */
[----:B------:R-:W-:Y:S01]  /*2dc0*/  VIADD R3, R3, UR6 ;  /* 0x0000000603037c36 */ /* 0x000fe20008000000 */
[----:B------:R-:W-:-:S04]  /*2dd0*/  LEA R4, P1, R2, UR8, 0x2 ;  /* 0x0000000802047c11 */ /* 0x000fc8000f8210ff */
[----:B------:R-:W-:Y:S02]  /*2de0*/  LEA.HI.X R5, R2, UR9, R3, 0x2, P1 ;  /* 0x0000000902057c11 */ /* 0x000fe400088f1403 */
[----:B------:R-:W-:-:S05]  /*2df0*/  FSEL R3, R0, RZ, P0 ;  /* 0x000000ff00037208 */ /* 0x000fca0000000000 */
[----:B------:R1:W-:Y:S02]  /*2e00*/  STG.E desc[UR10][R4.64], R3 ;  /* 0x0000000304007986 */ /* 0x0003e4000c10190a */
.L_x_2195:
[----:B------:R-:W-:Y:S05]  /*2e10*/  BSYNC B0 ;  /* 0x0000000000007941 */ /* 0x000fea0003800000 */
.L_x_2194:
[----:B------:R-:W-:Y:S01]  /*2e20*/  USHF.L.U32 UR7, UR13, 0xe, URZ ;  /* 0x0000000e0d077899 */ /* 0x000fe2000800063f */
[----:B------:R-:W-:Y:S01]  /*2e30*/  SHF.L.U32 R0, R12, 0x2, RZ ;  /* 0x000000020c007819 */ /* 0x000fe200000006ff */
[----:B------:R-:W-:Y:S01]  /*2e40*/  USHF.L.U32 UR6, UR4, 0x8, URZ ;  /* 0x0000000804067899 */ /* 0x000fe2000800063f */
[----:B01----:R-:W-:Y:S01]  /*2e50*/  IMAD R4, R6, UR19, RZ ;  /* 0x0000001306047c24 */ /* 0x003fe2000f8e02ff */
[----:B------:R-:W-:Y:S02]  /*2e60*/  USHF.R.S32.HI UR8, URZ, 0x1f, UR7 ;  /* 0x0000001f3f087899 */ /* 0x000fe40008011407 */
[----:B------:R-:W-:Y:S01]  /*2e70*/  IMAD.U32 R3, RZ, RZ, UR7 ;  /* 0x00000007ff037e24 */ /* 0x000fe2000f8e00ff */
[----:B------:R-:W-:Y:S01]  /*2e80*/  USHF.R.S32.HI UR7, URZ, 0x1f, UR6 ;  /* 0x0000001f3f077899 */ /* 0x000fe20008011406 */
[----:B------:R-:W-:Y:S01]  /*2e90*/  IMAD R5, R7, UR16, R4 ;  /* 0x0000001007057c24 */ /* 0x000fe2000f8e0204 */
[----:B------:R-:W-:Y:S02]  /*2ea0*/  ULDC.64 UR14, c[0x0][0x2e8] ;  /* 0x0000ba00000e7ab9 */ /* 0x000fe40000000a00 */
[----:B------:R-:W-:Y:S01]  /*2eb0*/  IADD3 R2, P0, P1, R0, UR6, R3 ;  /* 0x0000000600027c10 */ /* 0x000fe2000f91e003 */
[----:B------:R-:W-:Y:S01]  /*2ec0*/  IMAD.U32 R3, RZ, RZ, UR8 ;  /* 0x00000008ff037e24 */ /* 0x000fe2000f8e00ff */
[----:B------:R-:W-:Y:S01]  /*2ed0*/  SHF.R.S32.HI R0, RZ, 0x1f, R0 ;  /* 0x0000001fff007819 */ /* 0x000fe20000011400 */
[----:B------:R-:W-:-:S02]  /*2ee0*/  ULDC.64 UR8, c[0x0][0x2d8] ;  /* 0x0000b60000087ab9 */ /* 0x000fc40000000a00 */
[----:B------:R-:W-:Y:S01]  /*2ef0*/  UIMAD UR6, UR5, UR8, URZ ;  /* 0x00000008050672a4 */ /* 0x000fe2000f8e023f */
[----:B------:R-:W-:Y:S02]  /*2f00*/  IADD3.X R3, R0, UR7, R3, P0, P1 ;  /* 0x0000000700037c10 */ /* 0x000fe400087e2403 */
[----:B------:R-:W-:Y:S01]  /*2f10*/  ISETP.NE.U32.AND P0, PT, RZ, UR14, PT ;  /* 0x0000000eff007c0c */ /* 0x000fe2000bf05070 */
[----:B------:R-:W-:Y:S01]  /*2f20*/  UIMAD UR6, UR17, UR9, UR6 ;  /* 0x00000009110672a4 */ /* 0x000fe2000f8e0206 */
[----:B------:R-:W-:Y:S02]  /*2f30*/  IMAD.WIDE.U32 R2, R6, UR16, R2 ;  /* 0x0000001006027c25 */ /* 0x000fe4000f8e0002 */
[----:B------:R-:W-:-:S03]  /*2f40*/  ISETP.NE.AND.EX P0, PT, RZ, UR15, PT, P0 ;  /* 0x0000000fff007c0c */ /* 0x000fc6000bf05300 */
[----:B------:R-:W-:Y:S01]  /*2f50*/  IADD3 R3, R3, R5, RZ ;  /* 0x0000000503037210 */ /* 0x000fe20007ffe0ff */
[----:B------:R-:W-:Y:S01]  /*2f60*/  IMAD.U32 R5, RZ, RZ, UR8 ;  /* 0x00000008ff057e24 */ /* 0x000fe2000f8e00ff */
[----:B------:R-:W-:Y:S01]  /*2f70*/  ISETP.NE.OR P0, PT, R12, RZ, !P0 ;  /* 0x000000ff0c00720c */ /* 0x000fe20004705670 */
[----:B------:R-:W-:Y:S02]  /*2f80*/  ULDC.64 UR8, c[0x0][0x2b8] ;  /* 0x0000ae0000087ab9 */ /* 0x000fe40000000a00 */
[----:B------:R-:W-:-:S04]  /*2f90*/  IMAD.WIDE.U32 R2, R5, UR17, R2 ;  /* 0x0000001105027c25 */ /* 0x000fc8000f8e0002 */
[----:B------:R-:W-:Y:S01]  /*2fa0*/  VIADD R3, R3, UR6 ;  /* 0x0000000603037c36 */ /* 0x000fe20008000000 */
[----:B------:R-:W-:-:S04]  /*2fb0*/  LEA R4, P1, R2, UR8, 0x2 ;  /* 0x0000000802047c11 */ /* 0x000fc8000f8210ff */
[----:B------:R-:W-:-:S05]  /*2fc0*/  LEA.HI.X R5, R2, UR9, R3, 0x2, P1 ;  /* 0x0000000902057c11 */ /* 0x000fca00088f1403 */
        /* <DEDUP_REMOVED lines=17> */
[----:B------:R-:W-:Y:S01]  /*30e0*/  ULDC UR4, c[0x0][0x2e0] ;  /* 0x0000b80000047ab9 */ /* 0x000fe20000000800 */
[----:B------:R-:W-:Y:S01]  /*30f0*/  ULDC UR6, c[0x0][0x220] ;  /* 0x0000880000067ab9 */ /* 0x000fe20000000800 */
[----:B------:R-:W-:-:S04]  /*3100*/  UIMAD UR4, UR13, UR4, UR12 ;  /* 0x000000040d0472a4 */ /* 0x000fc8000f8e020c */
[----:B------:R-:W-:-:S03]  /*3110*/  UIMAD UR6, UR4, UR6, UR16 ;  /* 0x00000006040672a4 */ /* 0x000fc6000f8e0210 */
[----:B------:R-:W-:Y:S02]  /*3120*/  ULDC.64 UR4, c[0x0][0x2e8] ;  /* 0x0000ba0000047ab9 */ /* 0x000fe40000000a00 */
[----:B------:R-:W-:-:S06]  /*3130*/  UIMAD.WIDE UR4, UR6, 0x4, UR4 ;  /* 0x00000004060478a5 */ /* 0x000fcc000f8e0204 */
[----:B------:R-:W-:Y:S01]  /*3140*/  MOV R2, UR4 ;  /* 0x0000000400027c02 */ /* 0x000fe20008000f00 */
[----:B------:R-:W-:-:S05]  /*3150*/  IMAD.U32 R3, RZ, RZ, UR5 ;  /* 0x00000005ff037e24 */ /* 0x000fca000f8e00ff */
[----:B------:R-:W-:Y:S01]  /*3160*/  STG.E desc[UR10][R2.64], RZ ;  /* 0x000000ff02007986 */ /* 0x000fe2000c10190a */
[----:B------:R-:W-:Y:S05]  /*3170*/  EXIT ;  /* 0x000000000000794d */ /* 0x000fea0003800000 */
.L_x_2196:
        /* <DEDUP_REMOVED lines=16> */
.L_x_2224:


//--------------------- .nv.global.init           --------------------------
	.section	.nv.global.init,"aw",@progbits
.nv.global.init:
	.type		$str$23,@object
	.size		$str$23,($str$24 - $str$23)
$str$23:
        /*0000*/ 	.byte	0x28, 0x61, 0x64, 0x64, 0x72, 0x65, 0x73, 0x73, 0x20, 0x26, 0x20, 0x6d, 0x61, 0x73, 0x6b, 0x29
        /*0010*/ 	.byte	0x20, 0x3d, 0x3d, 0x20, 0x30, 0x00
	.type		$str$24,@object
	.size		$str$24,(__unnamed_2 - $str$24)
$str$24:
        /*0016*/ 	.byte	0x2f, 0x74, 0x6d, 0x70, 0x2f, 0x6f, 0x73, 0x73, 0x5f, 0x6b, 0x65, 0x72, 0x6e, 0x65, 0x6c, 0x73
        /*0026*/ 	.byte	0x5f, 0x73, 0x72, 0x63, 0x2f, 0x66, 0x6c, 0x61, 0x73, 0x68, 0x5f, 0x61, 0x74, 0x74, 0x65, 0x6e
        /*0036*/ 	.byte	0x74, 0x69, 0x6f, 0x6e, 0x2f, 0x63, 0x73, 0x72, 0x63, 0x2f, 0x63, 0x75, 0x74, 0x6c, 0x61, 0x73
        /*0046*/ 	.byte	0x73, 0x2f, 0x69, 0x6e, 0x63, 0x6c, 0x75, 0x64, 0x65, 0x2f, 0x63, 0x75, 0x74, 0x65, 0x2f, 0x70
        /*0056*/ 	.byte	0x6f, 0x69, 0x6e, 0x74, 0x65, 0x72, 0x5f, 0x66, 0x6c, 0x61, 0x67, 0x67, 0x65, 0x64, 0x2e, 0x68
        /*0066*/ 	.byte	0x70, 0x70, 0x00
	.type		__unnamed_2,@object
	.size		__unnamed_2,(__unnamed_1 - __unnamed_2)
__unnamed_2:
        /* <DEDUP_REMOVED lines=20> */
        /*01a9*/ 	.byte	0x74, 0x65, 0x3a, 0x3a, 0x43, 0x3c, 0x36, 0x34, 0x3e, 0x3e, 0x3e, 0x3e, 0x5d, 0x00
	.type		__unnamed_1,@object
	.size		__unnamed_1,(.L_0 - __unnamed_1)
__unnamed_1:
        /* <DEDUP_REMOVED lines=24> */
        /*0337*/ 	.byte	0x5d, 0x00
.L_0:


//--------------------- .nv.shared._ZN7cutlass13device_kernelIN5flash11enable_sm90INS1_16FlashAttnBwdSm90INS1_25CollectiveMainloopBwdSm90ILi2ELi1ELi1EN4cute5tupleIJNS5_1CILi1EEES8_S8_EEENS6_IJNS7_ILi64EEENS7_ILi80EEENS7_ILi256EEEEEENS_10bfloat16_tEfNS_4arch4Sm90ELb0ELb0ELb1ELb0ELb0ELb0ELb1ELb1ELi2ELi1ELi1ELi1ELb0EEENS1_21CollectiveEpilogueBwdISD_SE_SG_Li256ELb0ELb1ELi2EEENS1_19SingleTileSchedulerILb0ELb0ELb0ELi80EEEEEEEEEvNT_6ParamsE --------------------------
	.section	.nv.shared._ZN7cutlass13device_kernelIN5flash11enable_sm90INS1_16FlashAttnBwdSm90INS1_25CollectiveMainloopBwdSm90ILi2ELi1ELi1EN4cute5tupleIJNS5_1CILi1EEES8_S8_EEENS6_IJNS7_ILi64EEENS7_ILi80EEENS7_ILi256EEEEEENS_10bfloat16_tEfNS_4arch4Sm90ELb0ELb0ELb1ELb0ELb0ELb0ELb1ELb1ELi2ELi1ELi1ELi1ELb0EEENS1_21CollectiveEpilogueBwdISD_SE_SG_Li256ELb0ELb1ELi2EEENS1_19SingleTileSchedulerILb0ELb0ELb0ELi80EEEEEEEEEvNT_6ParamsE,"aw",@nobits
	.sectionflags	@""
	.align	16
	.zero		1024


//--------------------- .nv.shared.reserved.0     --------------------------
	.section	.nv.shared.reserved.0,"aw",@nobits
	.weak		__nv_reservedSMEM_offset_0_alias
	.size		__nv_reservedSMEM_offset_0_alias, 0, 0
	.other		__nv_reservedSMEM_offset_0_alias,@"STO_CUDA_RESERVED_SHARED STV_DEFAULT"
__nv_reservedSMEM_offset_0_alias:
	.zero		0


//--------------------- .nv.global                --------------------------
	.section	.nv.global,"aw",@nobits
.nv.global:
	.type		_ZN77_INTERNAL_db75ae03_41_flash_bwd_hdim256_bf16_softcapall_sm90_cu_49158569_29484cute1_E,@object
	.size		_ZN77_INTERNAL_db75ae03_41_flash_bwd_hdim256_bf16_softcapall_sm90_cu_49158569_29484cute1_E,(_ZN77_INTERNAL_db75ae03_41_flash_bwd_hdim256_bf16_softcapall_sm90_cu_49158569_29484cuda3std3__45__cpo6cbeginE - _ZN77_INTERNAL_db75ae03_41_flash_bwd_hdim256_bf16_softcapall_sm90_cu_49158569_29484cute1_E)
_ZN77_INTERNAL_db75ae03_41_flash_bwd_hdim256_bf16_softcapall_sm90_cu_49158569_29484cute1_E:
	.zero		1
	.type		_ZN77_INTERNAL_db75ae03_41_flash_bwd_hdim256_bf16_softcapall_sm90_cu_49158569_29484cuda3std3__45__cpo6cbeginE,@object
	.size		_ZN77_INTERNAL_db75ae03_41_flash_bwd_hdim256_bf16_softcapall_sm90_cu_49158569_29484cuda3std3__45__cpo6cbeginE,(_ZN77_INTERNAL_db75ae03_41_flash_bwd_hdim256_bf16_softcapall_sm90_cu_49158569_29484cuda3std3__48in_placeE - _ZN77_INTERNAL_db75ae03_41_flash_bwd_hdim256_bf16_softcapall_sm90_cu_49158569_29484cuda3std3__45__cpo6cbeginE)
_ZN77_INTERNAL_db75ae03_41_flash_bwd_hdim256_bf16_softcapall_sm90_cu_49158569_29484cuda3std3__45__cpo6cbeginE:
	.zero		1
	.type		_ZN77_INTERNAL_db75ae03_41_flash_bwd_hdim256_bf16_softcapall_sm90_cu_49158569_29484cuda3std3__48in_placeE,@object
	.size		_ZN77_INTERNAL_db75ae03_41_flash_bwd_hdim256_bf16_softcapall_sm90_cu_49158569_29484cuda3std3__48in_placeE,(_ZN77_INTERNAL_db75ae03_41_flash_bwd_hdim256_bf16_softcapall_sm90_cu_49158569_29484cuda3std6ranges3__45__cpo9iter_moveE - _ZN77_INTERNAL_db75ae03_41_flash_bwd_hdim256_bf16_softcapall_sm90_cu_49158569_29484cuda3std3__48in_placeE)
_ZN77_INTERNAL_db75ae03_41_flash_bwd_hdim256_bf16_softcapall_sm90_cu_49158569_29484cuda3std3__48in_placeE:
	.zero		1
	.type		_ZN77_INTERNAL_db75ae03_41_flash_bwd_hdim256_bf16_softcapall_sm90_cu_49158569_29484cuda3std6ranges3__45__cpo9iter_moveE,@object
	.size		_ZN77_INTERNAL_db75ae03_41_flash_bwd_hdim256_bf16_softcapall_sm90_cu_49158569_29484cuda3std6ranges3__45__cpo9iter_moveE,(_ZN77_INTERNAL_db75ae03_41_flash_bwd_hdim256_bf16_softcapall_sm90_cu_49158569_29484cuda3std3__45__cpo5beginE - _ZN77_INTERNAL_db75ae03_41_flash_bwd_hdim256_bf16_softcapall_sm90_cu_49158569_29484cuda3std6ranges3__45__cpo9iter_moveE)
_ZN77_INTERNAL_db75ae03_41_flash_bwd_hdim256_bf16_softcapall_sm90_cu_49158569_29484cuda3std6ranges3__45__cpo9iter_moveE:
	.zero		1
	.type		_ZN77_INTERNAL_db75ae03_41_flash_bwd_hdim256_bf16_softcapall_sm90_cu_49158569_29484cuda3std3__45__cpo5beginE,@object
	.size		_ZN77_INTERNAL_db75ae03_41_flash_bwd_hdim256_bf16_softcapall_sm90_cu_49158569_29484cuda3std3__45__cpo5beginE,(_ZN77_INTERNAL_db75ae03_41_flash_bwd_hdim256_bf16_softcapall_sm90_cu_49158569_29484cuda3std3__479_GLOBAL__N__db75ae03_41_flash_bwd_hdim256_bf16_softcapall_sm90_cu_49158569_29486ignoreE - _ZN77_INTERNAL_db75ae03_41_flash_bwd_hdim256_bf16_softcapall_sm90_cu_49158569_29484cuda3std3__45__cpo5beginE)
_ZN77_INTERNAL_db75ae03_41_flash_bwd_hdim256_bf16_softcapall_sm90_cu_49158569_29484cuda3std3__45__cpo5beginE:
	.zero		1
	.type		_ZN77_INTERNAL_db75ae03_41_flash_bwd_hdim256_bf16_softcapall_sm90_cu_49158569_29484cuda3std3__479_GLOBAL__N__db75ae03_41_flash_bwd_hdim256_bf16_softcapall_sm90_cu_49158569_29486ignoreE,@object
	.size		_ZN77_INTERNAL_db75ae03_41_flash_bwd_hdim256_bf16_softcapall_sm90_cu_49158569_29484cuda3std3__479_GLOBAL__N__db75ae03_41_flash_bwd_hdim256_bf16_softcapall_sm90_cu_49158569_29486ignoreE,(_ZN77_INTERNAL_db75ae03_41_flash_bwd_hdim256_bf16_softcapall_sm90_cu_49158569_29484cute7productE - _ZN77_INTERNAL_db75ae03_41_flash_bwd_hdim256_bf16_softcapall_sm90_cu_49158569_29484cuda3std3__479_GLOBAL__N__db75ae03_41_flash_bwd_hdim256_bf16_softcapall_sm90_cu_49158569_29486ignoreE)
_ZN77_INTERNAL_db75ae03_41_flash_bwd_hdim256_bf16_softcapall_sm90_cu_49158569_29484cuda3std3__479_GLOBAL__N__db75ae03_41_flash_bwd_hdim256_bf16_softcapall_sm90_cu_49158569_29486ignoreE:
	.zero		1
	.type		_ZN77_INTERNAL_db75ae03_41_flash_bwd_hdim256_bf16_softcapall_sm90_cu_49158569_29484cute7productE,@object
	.size		_ZN77_INTERNAL_db75ae03_41_flash_bwd_hdim256_bf16_softcapall_sm90_cu_49158569_29484cute7productE,(_ZN77_INTERNAL_db75ae03_41_flash_bwd_hdim256_bf16_softcapall_sm90_cu_49158569_29484cuda3std3__45__cpo3endE - _ZN77_INTERNAL_db75ae03_41_flash_bwd_hdim256_bf16_softcapall_sm90_cu_49158569_29484cute7productE)
_ZN77_INTERNAL_db75ae03_41_flash_bwd_hdim256_bf16_softcapall_sm90_cu_49158569_29484cute7productE:
	.zero		1
	.type		_ZN77_INTERNAL_db75ae03_41_flash_bwd_hdim256_bf16_softcapall_sm90_cu_49158569_29484cuda3std3__45__cpo3endE,@object
	.size		_ZN77_INTERNAL_db75ae03_41_flash_bwd_hdim256_bf16_softcapall_sm90_cu_49158569_29484cuda3std3__45__cpo3endE,(_ZN77_INTERNAL_db75ae03_41_flash_bwd_hdim256_bf16_softcapall_sm90_cu_49158569_29484cuda3std3__419piecewise_constructE - _ZN77_INTERNAL_db75ae03_41_flash_bwd_hdim256_bf16_softcapall_sm90_cu_49158569_29484cuda3std3__45__cpo3endE)
_ZN77_INTERNAL_db75ae03_41_flash_bwd_hdim256_bf16_softcapall_sm90_cu_49158569_29484cuda3std3__45__cpo3endE:
	.zero		1
	.type		_ZN77_INTERNAL_db75ae03_41_flash_bwd_hdim256_bf16_softcapall_sm90_cu_49158569_29484cuda3std3__419piecewise_constructE,@object
	.size		_ZN77_INTERNAL_db75ae03_41_flash_bwd_hdim256_bf16_softcapall_sm90_cu_49158569_29484cuda3std3__419piecewise_constructE,(_ZN77_INTERNAL_db75ae03_41_flash_bwd_hdim256_bf16_softcapall_sm90_cu_49158569_29484cuda3std3__45__cpo4cendE - _ZN77_INTERNAL_db75ae03_41_flash_bwd_hdim256_bf16_softcapall_sm90_cu_49158569_29484cuda3std3__419piecewise_constructE)
_ZN77_INTERNAL_db75ae03_41_flash_bwd_hdim256_bf16_softcapall_sm90_cu_49158569_29484cuda3std3__419piecewise_constructE:
	.zero		1
	.type		_ZN77_INTERNAL_db75ae03_41_flash_bwd_hdim256_bf16_softcapall_sm90_cu_49158569_29484cuda3std3__45__cpo4cendE,@object
	.size		_ZN77_INTERNAL_db75ae03_41_flash_bwd_hdim256_bf16_softcapall_sm90_cu_49158569_29484cuda3std3__45__cpo4cendE,(_ZN77_INTERNAL_db75ae03_41_flash_bwd_hdim256_bf16_softcapall_sm90_cu_49158569_29484cuda3std6ranges3__45__cpo4swapE - _ZN77_INTERNAL_db75ae03_41_flash_bwd_hdim256_bf16_softcapall_sm90_cu_49158569_29484cuda3std3__45__cpo4cendE)
_ZN77_INTERNAL_db75ae03_41_flash_bwd_hdim256_bf16_softcapall_sm90_cu_49158569_29484cuda3std3__45__cpo4cendE:
	.zero		1
	.type		_ZN77_INTERNAL_db75ae03_41_flash_bwd_hdim256_bf16_softcapall_sm90_cu_49158569_29484cuda3std6ranges3__45__cpo4swapE,@object
	.size		_ZN77_INTERNAL_db75ae03_41_flash_bwd_hdim256_bf16_softcapall_sm90_cu_49158569_29484cuda3std6ranges3__45__cpo4swapE,(.L_9 - _ZN77_INTERNAL_db75ae03_41_flash_bwd_hdim256_bf16_softcapall_sm90_cu_49158569_29484cuda3std6ranges3__45__cpo4swapE)
_ZN77_INTERNAL_db75ae03_41_flash_bwd_hdim256_bf16_softcapall_sm90_cu_49158569_29484cuda3std6ranges3__45__cpo4swapE:
	.zero		1
.L_9:


//--------------------- .nv.shared._ZN7cutlass13device_kernelIN5flash11enable_sm90INS1_16FlashAttnBwdSm90INS1_25CollectiveMainloopBwdSm90ILi2ELi1ELi1EN4cute5tupleIJNS5_1CILi1EEES8_S8_EEENS6_IJNS7_ILi64EEENS7_ILi80EEENS7_ILi256EEEEEENS_10bfloat16_tEfNS_4arch4Sm90ELb0ELb0ELb1ELb0ELb0ELb0ELb1ELb1ELi2ELi1ELi1ELi1ELb0EEENS1_24CollectiveEpilogueBwdGQAISD_fSG_Li256ELb0ELb0EEENS1_19SingleTileSchedulerILb0ELb0ELb0ELi80EEEEEEEEEvNT_6ParamsE --------------------------
	.section	.nv.shared._ZN7cutlass13device_kernelIN5flash11enable_sm90INS1_16FlashAttnBwdSm90INS1_25CollectiveMainloopBwdSm90ILi2ELi1ELi1EN4cute5tupleIJNS5_1CILi1EEES8_S8_EEENS6_IJNS7_ILi64EEENS7_ILi80EEENS7_ILi256EEEEEENS_10bfloat16_tEfNS_4arch4Sm90ELb0ELb0ELb1ELb0ELb0ELb0ELb1ELb1ELi2ELi1ELi1ELi1ELb0EEENS1_24CollectiveEpilogueBwdGQAISD_fSG_Li256ELb0ELb0EEENS1_19SingleTileSchedulerILb0ELb0ELb0ELi80EEEEEEEEEvNT_6ParamsE,"aw",@nobits
	.sectionflags	@""
	.align	16
	.zero		1024


//--------------------- .nv.shared._ZN7cutlass13device_kernelIN5flash11enable_sm90INS1_16FlashAttnBwdSm90INS1_25CollectiveMainloopBwdSm90ILi2ELi1ELi1EN4cute5tupleIJNS5_1CILi1EEES8_S8_EEENS6_IJNS7_ILi64EEENS7_ILi80EEENS7_ILi256EEEEEENS_10bfloat16_tEfNS_4arch4Sm90ELb0ELb0ELb1ELb1ELb0ELb0ELb1ELb1ELi2ELi1ELi1ELi1ELb0EEENS1_21CollectiveEpilogueBwdISD_SE_SG_Li256ELb1ELb1ELi2EEENS1_19SingleTileSchedulerILb1ELb0ELb0ELi80EEEEEEEEEvNT_6ParamsE --------------------------
	.section	.nv.shared._ZN7cutlass13device_kernelIN5flash11enable_sm90INS1_16FlashAttnBwdSm90INS1_25CollectiveMainloopBwdSm90ILi2ELi1ELi1EN4cute5tupleIJNS5_1CILi1EEES8_S8_EEENS6_IJNS7_ILi64EEENS7_ILi80EEENS7_ILi256EEEEEENS_10bfloat16_tEfNS_4arch4Sm90ELb0ELb0ELb1ELb1ELb0ELb0ELb1ELb1ELi2ELi1ELi1ELi1ELb0EEENS1_21CollectiveEpilogueBwdISD_SE_SG_Li256ELb1ELb1ELi2EEENS1_19SingleTileSchedulerILb1ELb0ELb0ELi80EEEEEEEEEvNT_6ParamsE,"aw",@nobits
	.sectionflags	@""
	.align	16
	.zero		1024


//--------------------- .nv.shared._ZN7cutlass13device_kernelIN5flash11enable_sm90INS1_16FlashAttnBwdSm90INS1_25CollectiveMainloopBwdSm90ILi2ELi1ELi1EN4cute5tupleIJNS5_1CILi1EEES8_S8_EEENS6_IJNS7_ILi64EEENS7_ILi80EEENS7_ILi256EEEEEENS_10bfloat16_tEfNS_4arch4Sm90ELb0ELb0ELb1ELb1ELb0ELb0ELb1ELb1ELi2ELi1ELi1ELi1ELb0EEENS1_24CollectiveEpilogueBwdGQAISD_fSG_Li256ELb1ELb0EEENS1_19SingleTileSchedulerILb1ELb0ELb0ELi80EEEEEEEEEvNT_6ParamsE --------------------------
	.section	.nv.shared._ZN7cutlass13device_kernelIN5flash11enable_sm90INS1_16FlashAttnBwdSm90INS1_25CollectiveMainloopBwdSm90ILi2ELi1ELi1EN4cute5tupleIJNS5_1CILi1EEES8_S8_EEENS6_IJNS7_ILi64EEENS7_ILi80EEENS7_ILi256EEEEEENS_10bfloat16_tEfNS_4arch4Sm90ELb0ELb0ELb1ELb1ELb0ELb0ELb1ELb1ELi2ELi1ELi1ELi1ELb0EEENS1_24CollectiveEpilogueBwdGQAISD_fSG_Li256ELb1ELb0EEENS1_19SingleTileSchedulerILb1ELb0ELb0ELi80EEEEEEEEEvNT_6ParamsE,"aw",@nobits
	.sectionflags	@""
	.align	16
	.zero		1024


//--------------------- .nv.shared._ZN7cutlass13device_kernelIN5flash11enable_sm90INS1_16FlashAttnBwdSm90INS1_25CollectiveMainloopBwdSm90ILi2ELi1ELi1EN4cute5tupleIJNS5_1CILi1EEES8_S8_EEENS6_IJNS7_ILi64EEENS7_ILi80EEENS7_ILi256EEEEEENS_10bfloat16_tEfNS_4arch4Sm90ELb0ELb1ELb1ELb0ELb0ELb0ELb1ELb1ELi2ELi1ELi1ELi1ELb0EEENS1_21CollectiveEpilogueBwdISD_SE_SG_Li256ELb0ELb1ELi2EEENS1_19SingleTileSchedulerILb0ELb0ELb0ELi80EEEEEEEEEvNT_6ParamsE --------------------------
	.section	.nv.shared._ZN7cutlass13device_kernelIN5flash11enable_sm90INS1_16FlashAttnBwdSm90INS1_25CollectiveMainloopBwdSm90ILi2ELi1ELi1EN4cute5tupleIJNS5_1CILi1EEES8_S8_EEENS6_IJNS7_ILi64EEENS7_ILi80EEENS7_ILi256EEEEEENS_10bfloat16_tEfNS_4arch4Sm90ELb0ELb1ELb1ELb0ELb0ELb0ELb1ELb1ELi2ELi1ELi1ELi1ELb0EEENS1_21CollectiveEpilogueBwdISD_SE_SG_Li256ELb0ELb1ELi2EEENS1_19SingleTileSchedulerILb0ELb0ELb0ELi80EEEEEEEEEvNT_6ParamsE,"aw",@nobits
	.sectionflags	@""
	.align	16
	.zero		1024


//--------------------- .nv.shared._ZN7cutlass13device_kernelIN5flash11enable_sm90INS1_16FlashAttnBwdSm90INS1_25CollectiveMainloopBwdSm90ILi2ELi1ELi1EN4cute5tupleIJNS5_1CILi1EEES8_S8_EEENS6_IJNS7_ILi64EEENS7_ILi80EEENS7_ILi256EEEEEENS_10bfloat16_tEfNS_4arch4Sm90ELb0ELb1ELb1ELb0ELb0ELb0ELb1ELb1ELi2ELi1ELi1ELi1ELb0EEENS1_24CollectiveEpilogueBwdGQAISD_fSG_Li256ELb0ELb0EEENS1_19SingleTileSchedulerILb0ELb0ELb0ELi80EEEEEEEEEvNT_6ParamsE --------------------------
	.section	.nv.shared._ZN7cutlass13device_kernelIN5flash11enable_sm90INS1_16FlashAttnBwdSm90INS1_25CollectiveMainloopBwdSm90ILi2ELi1ELi1EN4cute5tupleIJNS5_1CILi1EEES8_S8_EEENS6_IJNS7_ILi64EEENS7_ILi80EEENS7_ILi256EEEEEENS_10bfloat16_tEfNS_4arch4Sm90ELb0ELb1ELb1ELb0ELb0ELb0ELb1ELb1ELi2ELi1ELi1ELi1ELb0EEENS1_24CollectiveEpilogueBwdGQAISD_fSG_Li256ELb0ELb0EEENS1_19SingleTileSchedulerILb0ELb0ELb0ELi80EEEEEEEEEvNT_6ParamsE,"aw",@nobits
	.sectionflags	@""
	.align	16
	.zero		1024


//--------------------- .nv.shared._ZN7cutlass13device_kernelIN5flash11enable_sm90INS1_16FlashAttnBwdSm90INS1_25CollectiveMainloopBwdSm90ILi2ELi1ELi1EN4cute5tupleIJNS5_1CILi1EEES8_S8_EEENS6_IJNS7_ILi64EEENS7_ILi80EEENS7_ILi256EEEEEENS_10bfloat16_tEfNS_4arch4Sm90ELb0ELb1ELb1ELb1ELb0ELb0ELb1ELb1ELi2ELi1ELi1ELi1ELb0EEENS1_21CollectiveEpilogueBwdISD_SE_SG_Li256ELb1ELb1ELi2EEENS1_19SingleTileSchedulerILb1ELb0ELb0ELi80EEEEEEEEEvNT_6ParamsE --------------------------
	.section	.nv.shared._ZN7cutlass13device_kernelIN5flash11enable_sm90INS1_16FlashAttnBwdSm90INS1_25CollectiveMainloopBwdSm90ILi2ELi1ELi1EN4cute5tupleIJNS5_1CILi1EEES8_S8_EEENS6_IJNS7_ILi64EEENS7_ILi80EEENS7_ILi256EEEEEENS_10bfloat16_tEfNS_4arch4Sm90ELb0ELb1ELb1ELb1ELb0ELb0ELb1ELb1ELi2ELi1ELi1ELi1ELb0EEENS1_21CollectiveEpilogueBwdISD_SE_SG_Li256ELb1ELb1ELi2EEENS1_19SingleTileSchedulerILb1ELb0ELb0ELi80EEEEEEEEEvNT_6ParamsE,"aw",@nobits
	.sectionflags	@""
	.align	16
	.zero		1024


//--------------------- .nv.shared._ZN7cutlass13device_kernelIN5flash11enable_sm90INS1_16FlashAttnBwdSm90INS1_25CollectiveMainloopBwdSm90ILi2ELi1ELi1EN4cute5tupleIJNS5_1CILi1EEES8_S8_EEENS6_IJNS7_ILi64EEENS7_ILi80EEENS7_ILi256EEEEEENS_10bfloat16_tEfNS_4arch4Sm90ELb0ELb1ELb1ELb1ELb0ELb0ELb1ELb1ELi2ELi1ELi1ELi1ELb0EEENS1_24CollectiveEpilogueBwdGQAISD_fSG_Li256ELb1ELb0EEENS1_19SingleTileSchedulerILb1ELb0ELb0ELi80EEEEEEEEEvNT_6ParamsE --------------------------
	.section	.nv.shared._ZN7cutlass13device_kernelIN5flash11enable_sm90INS1_16FlashAttnBwdSm90INS1_25CollectiveMainloopBwdSm90ILi2ELi1ELi1EN4cute5tupleIJNS5_1CILi1EEES8_S8_EEENS6_IJNS7_ILi64EEENS7_ILi80EEENS7_ILi256EEEEEENS_10bfloat16_tEfNS_4arch4Sm90ELb0ELb1ELb1ELb1ELb0ELb0ELb1ELb1ELi2ELi1ELi1ELi1ELb0EEENS1_24CollectiveEpilogueBwdGQAISD_fSG_Li256ELb1ELb0EEENS1_19SingleTileSchedulerILb1ELb0ELb0ELi80EEEEEEEEEvNT_6ParamsE,"aw",@nobits
	.sectionflags	@""
	.align	16
	.zero		1024


//--------------------- .nv.shared._ZN7cutlass13device_kernelIN5flash11enable_sm90INS1_16FlashAttnBwdSm90INS1_25CollectiveMainloopBwdSm90ILi2ELi1ELi1EN4cute5tupleIJNS5_1CILi1EEES8_S8_EEENS6_IJNS7_ILi64EEENS7_ILi80EEENS7_ILi256EEEEEENS_10bfloat16_tEfNS_4arch4Sm90ELb1ELb0ELb1ELb0ELb0ELb0ELb1ELb1ELi2ELi1ELi1ELi1ELb0EEENS1_21CollectiveEpilogueBwdISD_SE_SG_Li256ELb0ELb1ELi2EEENS1_25SingleTileBwdLPTSchedulerILb0ELi80ELb0EEEEEEEEEvNT_6ParamsE --------------------------
	.section	.nv.shared._ZN7cutlass13device_kernelIN5flash11enable_sm90INS1_16FlashAttnBwdSm90INS1_25CollectiveMainloopBwdSm90ILi2ELi1ELi1EN4cute5tupleIJNS5_1CILi1EEES8_S8_EEENS6_IJNS7_ILi64EEENS7_ILi80EEENS7_ILi256EEEEEENS_10bfloat16_tEfNS_4arch4Sm90ELb1ELb0ELb1ELb0ELb0ELb0ELb1ELb1ELi2ELi1ELi1ELi1ELb0EEENS1_21CollectiveEpilogueBwdISD_SE_SG_Li256ELb0ELb1ELi2EEENS1_25SingleTileBwdLPTSchedulerILb0ELi80ELb0EEEEEEEEEvNT_6ParamsE,"aw",@nobits
	.sectionflags	@""
	.align	16
	.zero		1024


//--------------------- .nv.shared._ZN7cutlass13device_kernelIN5flash11enable_sm90INS1_16FlashAttnBwdSm90INS1_25CollectiveMainloopBwdSm90ILi2ELi1ELi1EN4cute5tupleIJNS5_1CILi1EEES8_S8_EEENS6_IJNS7_ILi64EEENS7_ILi80EEENS7_ILi256EEEEEENS_10bfloat16_tEfNS_4arch4Sm90ELb1ELb0ELb1ELb0ELb0ELb0ELb1ELb1ELi2ELi1ELi1ELi1ELb0EEENS1_24CollectiveEpilogueBwdGQAISD_fSG_Li256ELb0ELb0EEENS1_25SingleTileBwdLPTSchedulerILb0ELi80ELb0EEEEEEEEEvNT_6ParamsE --------------------------
	.section	.nv.shared._ZN7cutlass13device_kernelIN5flash11enable_sm90INS1_16FlashAttnBwdSm90INS1_25CollectiveMainloopBwdSm90ILi2ELi1ELi1EN4cute5tupleIJNS5_1CILi1EEES8_S8_EEENS6_IJNS7_ILi64EEENS7_ILi80EEENS7_ILi256EEEEEENS_10bfloat16_tEfNS_4arch4Sm90ELb1ELb0ELb1ELb0ELb0ELb0ELb1ELb1ELi2ELi1ELi1ELi1ELb0EEENS1_24CollectiveEpilogueBwdGQAISD_fSG_Li256ELb0ELb0EEENS1_25SingleTileBwdLPTSchedulerILb0ELi80ELb0EEEEEEEEEvNT_6ParamsE,"aw",@nobits
	.sectionflags	@""
	.align	16
	.zero		1024


//--------------------- .nv.shared._ZN7cutlass13device_kernelIN5flash11enable_sm90INS1_16FlashAttnBwdSm90INS1_25CollectiveMainloopBwdSm90ILi2ELi1ELi1EN4cute5tupleIJNS5_1CILi1EEES8_S8_EEENS6_IJNS7_ILi64EEENS7_ILi80EEENS7_ILi256EEEEEENS_10bfloat16_tEfNS_4arch4Sm90ELb1ELb0ELb1ELb1ELb0ELb0ELb1ELb1ELi2ELi1ELi1ELi1ELb0EEENS1_21CollectiveEpilogueBwdISD_SE_SG_Li256ELb1ELb1ELi2EEENS1_25SingleTileBwdLPTSchedulerILb1ELi80ELb0EEEEEEEEEvNT_6ParamsE --------------------------
	.section	.nv.shared._ZN7cutlass13device_kernelIN5flash11enable_sm90INS1_16FlashAttnBwdSm90INS1_25CollectiveMainloopBwdSm90ILi2ELi1ELi1EN4cute5tupleIJNS5_1CILi1EEES8_S8_EEENS6_IJNS7_ILi64EEENS7_ILi80EEENS7_ILi256EEEEEENS_10bfloat16_tEfNS_4arch4Sm90ELb1ELb0ELb1ELb1ELb0ELb0ELb1ELb1ELi2ELi1ELi1ELi1ELb0EEENS1_21CollectiveEpilogueBwdISD_SE_SG_Li256ELb1ELb1ELi2EEENS1_25SingleTileBwdLPTSchedulerILb1ELi80ELb0EEEEEEEEEvNT_6ParamsE,"aw",@nobits
	.sectionflags	@""
	.align	16
	.zero		1024


//--------------------- .nv.shared._ZN7cutlass13device_kernelIN5flash11enable_sm90INS1_16FlashAttnBwdSm90INS1_25CollectiveMainloopBwdSm90ILi2ELi1ELi1EN4cute5tupleIJNS5_1CILi1EEES8_S8_EEENS6_IJNS7_ILi64EEENS7_ILi80EEENS7_ILi256EEEEEENS_10bfloat16_tEfNS_4arch4Sm90ELb1ELb0ELb1ELb1ELb0ELb0ELb1ELb1ELi2ELi1ELi1ELi1ELb0EEENS1_24CollectiveEpilogueBwdGQAISD_fSG_Li256ELb1ELb0EEENS1_25SingleTileBwdLPTSchedulerILb1ELi80ELb0EEEEEEEEEvNT_6ParamsE --------------------------
	.section	.nv.shared._ZN7cutlass13device_kernelIN5flash11enable_sm90INS1_16FlashAttnBwdSm90INS1_25CollectiveMainloopBwdSm90ILi2ELi1ELi1EN4cute5tupleIJNS5_1CILi1EEES8_S8_EEENS6_IJNS7_ILi64EEENS7_ILi80EEENS7_ILi256EEEEEENS_10bfloat16_tEfNS_4arch4Sm90ELb1ELb0ELb1ELb1ELb0ELb0ELb1ELb1ELi2ELi1ELi1ELi1ELb0EEENS1_24CollectiveEpilogueBwdGQAISD_fSG_Li256ELb1ELb0EEENS1_25SingleTileBwdLPTSchedulerILb1ELi80ELb0EEEEEEEEEvNT_6ParamsE,"aw",@nobits
	.sectionflags	@""
	.align	16
	.zero		1024


//--------------------- .nv.shared._ZN7cutlass13device_kernelIN5flash11enable_sm90INS1_16FlashAttnBwdSm90INS1_25CollectiveMainloopBwdSm90ILi2ELi1ELi1EN4cute5tupleIJNS5_1CILi1EEES8_S8_EEENS6_IJNS7_ILi64EEENS7_ILi80EEENS7_ILi256EEEEEENS_10bfloat16_tEfNS_4arch4Sm90ELb0ELb0ELb0ELb0ELb0ELb0ELb1ELb1ELi2ELi1ELi1ELi1ELb0EEENS1_21CollectiveEpilogueBwdISD_SE_SG_Li256ELb0ELb1ELi2EEENS1_19SingleTileSchedulerILb0ELb0ELb0ELi80EEEEEEEEEvNT_6ParamsE --------------------------
	.section	.nv.shared._ZN7cutlass13device_kernelIN5flash11enable_sm90INS1_16FlashAttnBwdSm90INS1_25CollectiveMainloopBwdSm90ILi2ELi1ELi1EN4cute5tupleIJNS5_1CILi1EEES8_S8_EEENS6_IJNS7_ILi64EEENS7_ILi80EEENS7_ILi256EEEEEENS_10bfloat16_tEfNS_4arch4Sm90ELb0ELb0ELb0ELb0ELb0ELb0ELb1ELb1ELi2ELi1ELi1ELi1ELb0EEENS1_21CollectiveEpilogueBwdISD_SE_SG_Li256ELb0ELb1ELi2EEENS1_19SingleTileSchedulerILb0ELb0ELb0ELi80EEEEEEEEEvNT_6ParamsE,"aw",@nobits
	.sectionflags	@""
	.align	16
	.zero		1024


//--------------------- .nv.shared._ZN7cutlass13device_kernelIN5flash11enable_sm90INS1_16FlashAttnBwdSm90INS1_25CollectiveMainloopBwdSm90ILi2ELi1ELi1EN4cute5tupleIJNS5_1CILi1EEES8_S8_EEENS6_IJNS7_ILi64EEENS7_ILi80EEENS7_ILi256EEEEEENS_10bfloat16_tEfNS_4arch4Sm90ELb0ELb0ELb0ELb0ELb0ELb0ELb1ELb1ELi2ELi1ELi1ELi1ELb0EEENS1_24CollectiveEpilogueBwdGQAISD_fSG_Li256ELb0ELb0EEENS1_19SingleTileSchedulerILb0ELb0ELb0ELi80EEEEEEEEEvNT_6ParamsE --------------------------
	.section	.nv.shared._ZN7cutlass13device_kernelIN5flash11enable_sm90INS1_16FlashAttnBwdSm90INS1_25CollectiveMainloopBwdSm90ILi2ELi1ELi1EN4cute5tupleIJNS5_1CILi1EEES8_S8_EEENS6_IJNS7_ILi64EEENS7_ILi80EEENS7_ILi256EEEEEENS_10bfloat16_tEfNS_4arch4Sm90ELb0ELb0ELb0ELb0ELb0ELb0ELb1ELb1ELi2ELi1ELi1ELi1ELb0EEENS1_24CollectiveEpilogueBwdGQAISD_fSG_Li256ELb0ELb0EEENS1_19SingleTileSchedulerILb0ELb0ELb0ELi80EEEEEEEEEvNT_6ParamsE,"aw",@nobits
	.sectionflags	@""
	.align	16
	.zero		1024


//--------------------- .nv.shared._ZN7cutlass13device_kernelIN5flash11enable_sm90INS1_16FlashAttnBwdSm90INS1_25CollectiveMainloopBwdSm90ILi2ELi1ELi1EN4cute5tupleIJNS5_1CILi1EEES8_S8_EEENS6_IJNS7_ILi64EEENS7_ILi80EEENS7_ILi256EEEEEENS_10bfloat16_tEfNS_4arch4Sm90ELb0ELb0ELb0ELb1ELb0ELb0ELb1ELb1ELi2ELi1ELi1ELi1ELb0EEENS1_21CollectiveEpilogueBwdISD_SE_SG_Li256ELb1ELb1ELi2EEENS1_19SingleTileSchedulerILb1ELb0ELb0ELi80EEEEEEEEEvNT_6ParamsE --------------------------
	.section	.nv.shared._ZN7cutlass13device_kernelIN5flash11enable_sm90INS1_16FlashAttnBwdSm90INS1_25CollectiveMainloopBwdSm90ILi2ELi1ELi1EN4cute5tupleIJNS5_1CILi1EEES8_S8_EEENS6_IJNS7_ILi64EEENS7_ILi80EEENS7_ILi256EEEEEENS_10bfloat16_tEfNS_4arch4Sm90ELb0ELb0ELb0ELb1ELb0ELb0ELb1ELb1ELi2ELi1ELi1ELi1ELb0EEENS1_21CollectiveEpilogueBwdISD_SE_SG_Li256ELb1ELb1ELi2EEENS1_19SingleTileSchedulerILb1ELb0ELb0ELi80EEEEEEEEEvNT_6ParamsE,"aw",@nobits
	.sectionflags	@""
	.align	16
	.zero		1024


//--------------------- .nv.shared._ZN7cutlass13device_kernelIN5flash11enable_sm90INS1_16FlashAttnBwdSm90INS1_25CollectiveMainloopBwdSm90ILi2ELi1ELi1EN4cute5tupleIJNS5_1CILi1EEES8_S8_EEENS6_IJNS7_ILi64EEENS7_ILi80EEENS7_ILi256EEEEEENS_10bfloat16_tEfNS_4arch4Sm90ELb0ELb0ELb0ELb1ELb0ELb0ELb1ELb1ELi2ELi1ELi1ELi1ELb0EEENS1_24CollectiveEpilogueBwdGQAISD_fSG_Li256ELb1ELb0EEENS1_19SingleTileSchedulerILb1ELb0ELb0ELi80EEEEEEEEEvNT_6ParamsE --------------------------
	.section	.nv.shared._ZN7cutlass13device_kernelIN5flash11enable_sm90INS1_16FlashAttnBwdSm90INS1_25CollectiveMainloopBwdSm90ILi2ELi1ELi1EN4cute5tupleIJNS5_1CILi1EEES8_S8_EEENS6_IJNS7_ILi64EEENS7_ILi80EEENS7_ILi256EEEEEENS_10bfloat16_tEfNS_4arch4Sm90ELb0ELb0ELb0ELb1ELb0ELb0ELb1ELb1ELi2ELi1ELi1ELi1ELb0EEENS1_24CollectiveEpilogueBwdGQAISD_fSG_Li256ELb1ELb0EEENS1_19SingleTileSchedulerILb1ELb0ELb0ELi80EEEEEEEEEvNT_6ParamsE,"aw",@nobits
	.sectionflags	@""
	.align	16
	.zero		1024


//--------------------- .nv.shared._ZN7cutlass13device_kernelIN5flash11enable_sm90INS1_16FlashAttnBwdSm90INS1_25CollectiveMainloopBwdSm90ILi2ELi1ELi1EN4cute5tupleIJNS5_1CILi1EEES8_S8_EEENS6_IJNS7_ILi64EEENS7_ILi80EEENS7_ILi256EEEEEENS_10bfloat16_tEfNS_4arch4Sm90ELb0ELb1ELb0ELb0ELb0ELb0ELb1ELb1ELi2ELi1ELi1ELi1ELb0EEENS1_21CollectiveEpilogueBwdISD_SE_SG_Li256ELb0ELb1ELi2EEENS1_19SingleTileSchedulerILb0ELb0ELb0ELi80EEEEEEEEEvNT_6ParamsE --------------------------
	.section	.nv.shared._ZN7cutlass13device_kernelIN5flash11enable_sm90INS1_16FlashAttnBwdSm90INS1_25CollectiveMainloopBwdSm90ILi2ELi1ELi1EN4cute5tupleIJNS5_1CILi1EEES8_S8_EEENS6_IJNS7_ILi64EEENS7_ILi80EEENS7_ILi256EEEEEENS_10bfloat16_tEfNS_4arch4Sm90ELb0ELb1ELb0ELb0ELb0ELb0ELb1ELb1ELi2ELi1ELi1ELi1ELb0EEENS1_21CollectiveEpilogueBwdISD_SE_SG_Li256ELb0ELb1ELi2EEENS1_19SingleTileSchedulerILb0ELb0ELb0ELi80EEEEEEEEEvNT_6ParamsE,"aw",@nobits
	.sectionflags	@""
	.align	16
	.zero		1024


//--------------------- .nv.shared._ZN7cutlass13device_kernelIN5flash11enable_sm90INS1_16FlashAttnBwdSm90INS1_25CollectiveMainloopBwdSm90ILi2ELi1ELi1EN4cute5tupleIJNS5_1CILi1EEES8_S8_EEENS6_IJNS7_ILi64EEENS7_ILi80EEENS7_ILi256EEEEEENS_10bfloat16_tEfNS_4arch4Sm90ELb0ELb1ELb0ELb0ELb0ELb0ELb1ELb1ELi2ELi1ELi1ELi1ELb0EEENS1_24CollectiveEpilogueBwdGQAISD_fSG_Li256ELb0ELb0EEENS1_19SingleTileSchedulerILb0ELb0ELb0ELi80EEEEEEEEEvNT_6ParamsE --------------------------
	.section	.nv.shared._ZN7cutlass13device_kernelIN5flash11enable_sm90INS1_16FlashAttnBwdSm90INS1_25CollectiveMainloopBwdSm90ILi2ELi1ELi1EN4cute5tupleIJNS5_1CILi1EEES8_S8_EEENS6_IJNS7_ILi64EEENS7_ILi80EEENS7_ILi256EEEEEENS_10bfloat16_tEfNS_4arch4Sm90ELb0ELb1ELb0ELb0ELb0ELb0ELb1ELb1ELi2ELi1ELi1ELi1ELb0EEENS1_24CollectiveEpilogueBwdGQAISD_fSG_Li256ELb0ELb0EEENS1_19SingleTileSchedulerILb0ELb0ELb0ELi80EEEEEEEEEvNT_6ParamsE,"aw",@nobits
	.sectionflags	@""
	.align	16
	.zero		1024


//--------------------- .nv.shared._ZN7cutlass13device_kernelIN5flash11enable_sm90INS1_16FlashAttnBwdSm90INS1_25CollectiveMainloopBwdSm90ILi2ELi1ELi1EN4cute5tupleIJNS5_1CILi1EEES8_S8_EEENS6_IJNS7_ILi64EEENS7_ILi80EEENS7_ILi256EEEEEENS_10bfloat16_tEfNS_4arch4Sm90ELb0ELb1ELb0ELb1ELb0ELb0ELb1ELb1ELi2ELi1ELi1ELi1ELb0EEENS1_21CollectiveEpilogueBwdISD_SE_SG_Li256ELb1ELb1ELi2EEENS1_19SingleTileSchedulerILb1ELb0ELb0ELi80EEEEEEEEEvNT_6ParamsE --------------------------
	.section	.nv.shared._ZN7cutlass13device_kernelIN5flash11enable_sm90INS1_16FlashAttnBwdSm90INS1_25CollectiveMainloopBwdSm90ILi2ELi1ELi1EN4cute5tupleIJNS5_1CILi1EEES8_S8_EEENS6_IJNS7_ILi64EEENS7_ILi80EEENS7_ILi256EEEEEENS_10bfloat16_tEfNS_4arch4Sm90ELb0ELb1ELb0ELb1ELb0ELb0ELb1ELb1ELi2ELi1ELi1ELi1ELb0EEENS1_21CollectiveEpilogueBwdISD_SE_SG_Li256ELb1ELb1ELi2EEENS1_19SingleTileSchedulerILb1ELb0ELb0ELi80EEEEEEEEEvNT_6ParamsE,"aw",@nobits
	.sectionflags	@""
	.align	16
	.zero		1024


//--------------------- .nv.shared._ZN7cutlass13device_kernelIN5flash11enable_sm90INS1_16FlashAttnBwdSm90INS1_25CollectiveMainloopBwdSm90ILi2ELi1ELi1EN4cute5tupleIJNS5_1CILi1EEES8_S8_EEENS6_IJNS7_ILi64EEENS7_ILi80EEENS7_ILi256EEEEEENS_10bfloat16_tEfNS_4arch4Sm90ELb0ELb1ELb0ELb1ELb0ELb0ELb1ELb1ELi2ELi1ELi1ELi1ELb0EEENS1_24CollectiveEpilogueBwdGQAISD_fSG_Li256ELb1ELb0EEENS1_19SingleTileSchedulerILb1ELb0ELb0ELi80EEEEEEEEEvNT_6ParamsE --------------------------
	.section	.nv.shared._ZN7cutlass13device_kernelIN5flash11enable_sm90INS1_16FlashAttnBwdSm90INS1_25CollectiveMainloopBwdSm90ILi2ELi1ELi1EN4cute5tupleIJNS5_1CILi1EEES8_S8_EEENS6_IJNS7_ILi64EEENS7_ILi80EEENS7_ILi256EEEEEENS_10bfloat16_tEfNS_4arch4Sm90ELb0ELb1ELb0ELb1ELb0ELb0ELb1ELb1ELi2ELi1ELi1ELi1ELb0EEENS1_24CollectiveEpilogueBwdGQAISD_fSG_Li256ELb1ELb0EEENS1_19SingleTileSchedulerILb1ELb0ELb0ELi80EEEEEEEEEvNT_6ParamsE,"aw",@nobits
	.sectionflags	@""
	.align	16
	.zero		1024


//--------------------- .nv.shared._ZN7cutlass13device_kernelIN5flash11enable_sm90INS1_16FlashAttnBwdSm90INS1_25CollectiveMainloopBwdSm90ILi2ELi1ELi1EN4cute5tupleIJNS5_1CILi1EEES8_S8_EEENS6_IJNS7_ILi64EEENS7_ILi80EEENS7_ILi256EEEEEENS_10bfloat16_tEfNS_4arch4Sm90ELb1ELb0ELb0ELb0ELb0ELb0ELb1ELb1ELi2ELi1ELi1ELi1ELb0EEENS1_21CollectiveEpilogueBwdISD_SE_SG_Li256ELb0ELb1ELi2EEENS1_25SingleTileBwdLPTSchedulerILb0ELi80ELb0EEEEEEEEEvNT_6ParamsE --------------------------
	.section	.nv.shared._ZN7cutlass13device_kernelIN5flash11enable_sm90INS1_16FlashAttnBwdSm90INS1_25CollectiveMainloopBwdSm90ILi2ELi1ELi1EN4cute5tupleIJNS5_1CILi1EEES8_S8_EEENS6_IJNS7_ILi64EEENS7_ILi80EEENS7_ILi256EEEEEENS_10bfloat16_tEfNS_4arch4Sm90ELb1ELb0ELb0ELb0ELb0ELb0ELb1ELb1ELi2ELi1ELi1ELi1ELb0EEENS1_21CollectiveEpilogueBwdISD_SE_SG_Li256ELb0ELb1ELi2EEENS1_25SingleTileBwdLPTSchedulerILb0ELi80ELb0EEEEEEEEEvNT_6ParamsE,"aw",@nobits
	.sectionflags	@""
	.align	16
	.zero		1024


//--------------------- .nv.shared._ZN7cutlass13device_kernelIN5flash11enable_sm90INS1_16FlashAttnBwdSm90INS1_25CollectiveMainloopBwdSm90ILi2ELi1ELi1EN4cute5tupleIJNS5_1CILi1EEES8_S8_EEENS6_IJNS7_ILi64EEENS7_ILi80EEENS7_ILi256EEEEEENS_10bfloat16_tEfNS_4arch4Sm90ELb1ELb0ELb0ELb0ELb0ELb0ELb1ELb1ELi2ELi1ELi1ELi1ELb0EEENS1_24CollectiveEpilogueBwdGQAISD_fSG_Li256ELb0ELb0EEENS1_25SingleTileBwdLPTSchedulerILb0ELi80ELb0EEEEEEEEEvNT_6ParamsE --------------------------
	.section	.nv.shared._ZN7cutlass13device_kernelIN5flash11enable_sm90INS1_16FlashAttnBwdSm90INS1_25CollectiveMainloopBwdSm90ILi2ELi1ELi1EN4cute5tupleIJNS5_1CILi1EEES8_S8_EEENS6_IJNS7_ILi64EEENS7_ILi80EEENS7_ILi256EEEEEENS_10bfloat16_tEfNS_4arch4Sm90ELb1ELb0ELb0ELb0ELb0ELb0ELb1ELb1ELi2ELi1ELi1ELi1ELb0EEENS1_24CollectiveEpilogueBwdGQAISD_fSG_Li256ELb0ELb0EEENS1_25SingleTileBwdLPTSchedulerILb0ELi80ELb0EEEEEEEEEvNT_6ParamsE,"aw",@nobits
	.sectionflags	@""
	.align	16
	.zero		1024


//--------------------- .nv.shared._ZN7cutlass13device_kernelIN5flash22FlashAttnBwdPreprocessIN4cute5tupleIJNS3_1CILi64EEENS5_ILi256EEEEEENS_10bfloat16_tEfNS_4arch4Sm90ELb1ELb0EEEEEvNT_6ParamsE --------------------------
	.section	.nv.shared._ZN7cutlass13device_kernelIN5flash22FlashAttnBwdPreprocessIN4cute5tupleIJNS3_1CILi64EEENS5_ILi256EEEEEENS_10bfloat16_tEfNS_4arch4Sm90ELb1ELb0EEEEEvNT_6ParamsE,"aw",@nobits
	.sectionflags	@""
	.align	16
	.zero		1024


//--------------------- .nv.shared._ZN7cutlass13device_kernelIN5flash11enable_sm90INS1_16FlashAttnBwdSm90INS1_25CollectiveMainloopBwdSm90ILi2ELi1ELi1EN4cute5tupleIJNS5_1CILi1EEES8_S8_EEENS6_IJNS7_ILi64EEENS7_ILi80EEENS7_ILi256EEEEEENS_10bfloat16_tEfNS_4arch4Sm90ELb1ELb0ELb0ELb1ELb0ELb0ELb1ELb1ELi2ELi1ELi1ELi1ELb0EEENS1_21CollectiveEpilogueBwdISD_SE_SG_Li256ELb1ELb1ELi2EEENS1_25SingleTileBwdLPTSchedulerILb1ELi80ELb0EEEEEEEEEvNT_6ParamsE --------------------------
	.section	.nv.shared._ZN7cutlass13device_kernelIN5flash11enable_sm90INS1_16FlashAttnBwdSm90INS1_25CollectiveMainloopBwdSm90ILi2ELi1ELi1EN4cute5tupleIJNS5_1CILi1EEES8_S8_EEENS6_IJNS7_ILi64EEENS7_ILi80EEENS7_ILi256EEEEEENS_10bfloat16_tEfNS_4arch4Sm90ELb1ELb0ELb0ELb1ELb0ELb0ELb1ELb1ELi2ELi1ELi1ELi1ELb0EEENS1_21CollectiveEpilogueBwdISD_SE_SG_Li256ELb1ELb1ELi2EEENS1_25SingleTileBwdLPTSchedulerILb1ELi80ELb0EEEEEEEEEvNT_6ParamsE,"aw",@nobits
	.sectionflags	@""
	.align	16
	.zero		1024


//--------------------- .nv.shared._ZN7cutlass13device_kernelIN5flash32FlashAttnBwdPostprocessConvertdQIN4cute5tupleIJNS3_1CILi80EEENS5_ILi256EEEEEENS_10bfloat16_tEfNS_4arch4Sm90ELi256ENS3_8TiledMMAINS3_8MMA_AtomIJNS3_4SM904GMMA27MMA_64x16x16_F32BF16BF16_SSILNSF_5MajorE1ELSH_1ELNSF_7ScaleInE1ELSI_1EEEEEENS3_6LayoutINS4_IJNS5_ILi2EEENS5_ILi1EEESN_EEENS4_IJSN_NS5_ILi0EEESP_EEEEENS4_IJNS3_10UnderscoreESS_SS_EEEEELb1EEEEEvNT_6ParamsE --------------------------
	.section	.nv.shared._ZN7cutlass13device_kernelIN5flash32FlashAttnBwdPostprocessConvertdQIN4cute5tupleIJNS3_1CILi80EEENS5_ILi256EEEEEENS_10bfloat16_tEfNS_4arch4Sm90ELi256ENS3_8TiledMMAINS3_8MMA_AtomIJNS3_4SM904GMMA27MMA_64x16x16_F32BF16BF16_SSILNSF_5MajorE1ELSH_1ELNSF_7ScaleInE1ELSI_1EEEEEENS3_6LayoutINS4_IJNS5_ILi2EEENS5_ILi1EEESN_EEENS4_IJSN_NS5_ILi0EEESP_EEEEENS4_IJNS3_10UnderscoreESS_SS_EEEEELb1EEEEEvNT_6ParamsE,"aw",@nobits
	.sectionflags	@""
	.align	16
	.zero		1024


//--------------------- .nv.shared._ZN7cutlass13device_kernelIN5flash32FlashAttnBwdPostprocessConvertdQIN4cute5tupleIJNS3_1CILi64EEENS5_ILi256EEEEEENS_10bfloat16_tEfNS_4arch4Sm90ELi256ENS3_8TiledMMAINS3_8MMA_AtomIJNS3_4SM904GMMA27MMA_64x64x16_F32BF16BF16_SSILNSF_5MajorE1ELSH_0ELNSF_7ScaleInE1ELSI_1EEEEEENS3_6LayoutINS4_IJNS5_ILi2EEENS5_ILi1EEESN_EEENS4_IJSN_NS5_ILi0EEESP_EEEEENS4_IJNS3_10UnderscoreESS_SS_EEEEELb1EEEEEvNT_6ParamsE --------------------------
	.section	.nv.shared._ZN7cutlass13device_kernelIN5flash32FlashAttnBwdPostprocessConvertdQIN4cute5tupleIJNS3_1CILi64EEENS5_ILi256EEEEEENS_10bfloat16_tEfNS_4arch4Sm90ELi256ENS3_8TiledMMAINS3_8MMA_AtomIJNS3_4SM904GMMA27MMA_64x64x16_F32BF16BF16_SSILNSF_5MajorE1ELSH_0ELNSF_7ScaleInE1ELSI_1EEEEEENS3_6LayoutINS4_IJNS5_ILi2EEENS5_ILi1EEESN_EEENS4_IJSN_NS5_ILi0EEESP_EEEEENS4_IJNS3_10UnderscoreESS_SS_EEEEELb1EEEEEvNT_6ParamsE,"aw",@nobits
	.sectionflags	@""
	.align	16
	.zero		1024


//--------------------- .nv.shared._ZN7cutlass13device_kernelIN5flash11enable_sm90INS1_16FlashAttnBwdSm90INS1_25CollectiveMainloopBwdSm90ILi2ELi1ELi1EN4cute5tupleIJNS5_1CILi1EEES8_S8_EEENS6_IJNS7_ILi64EEENS7_ILi80EEENS7_ILi256EEEEEENS_10bfloat16_tEfNS_4arch4Sm90ELb1ELb0ELb0ELb1ELb0ELb0ELb1ELb1ELi2ELi1ELi1ELi1ELb0EEENS1_24CollectiveEpilogueBwdGQAISD_fSG_Li256ELb1ELb0EEENS1_25SingleTileBwdLPTSchedulerILb1ELi80ELb0EEEEEEEEEvNT_6ParamsE --------------------------
	.section	.nv.shared._ZN7cutlass13device_kernelIN5flash11enable_sm90INS1_16FlashAttnBwdSm90INS1_25CollectiveMainloopBwdSm90ILi2ELi1ELi1EN4cute5tupleIJNS5_1CILi1EEES8_S8_EEENS6_IJNS7_ILi64EEENS7_ILi80EEENS7_ILi256EEEEEENS_10bfloat16_tEfNS_4arch4Sm90ELb1ELb0ELb0ELb1ELb0ELb0ELb1ELb1ELi2ELi1ELi1ELi1ELb0EEENS1_24CollectiveEpilogueBwdGQAISD_fSG_Li256ELb1ELb0EEENS1_25SingleTileBwdLPTSchedulerILb1ELi80ELb0EEEEEEEEEvNT_6ParamsE,"aw",@nobits
	.sectionflags	@""
	.align	16
	.zero		1024


//--------------------- .nv.shared._ZN7cutlass13device_kernelIN5flash22FlashAttnBwdPreprocessIN4cute5tupleIJNS3_1CILi64EEENS5_ILi256EEEEEENS_10bfloat16_tEfNS_4arch4Sm90ELb1ELb1EEEEEvNT_6ParamsE --------------------------
	.section	.nv.shared._ZN7cutlass13device_kernelIN5flash22FlashAttnBwdPreprocessIN4cute5tupleIJNS3_1CILi64EEENS5_ILi256EEEEEENS_10bfloat16_tEfNS_4arch4Sm90ELb1ELb1EEEEEvNT_6ParamsE,"aw",@nobits
	.sectionflags	@""
	.align	16
	.zero		1024


//--------------------- .nv.constant0._ZN7cutlass13device_kernelIN5flash11enable_sm90INS1_16FlashAttnBwdSm90INS1_25CollectiveMainloopBwdSm90ILi2ELi1ELi1EN4cute5tupleIJNS5_1CILi1EEES8_S8_EEENS6_IJNS7_ILi64EEENS7_ILi80EEENS7_ILi256EEEEEENS_10bfloat16_tEfNS_4arch4Sm90ELb0ELb0ELb1ELb0ELb0ELb0ELb1ELb1ELi2ELi1ELi1ELi1ELb0EEENS1_21CollectiveEpilogueBwdISD_SE_SG_Li256ELb0ELb1ELi2EEENS1_19SingleTileSchedulerILb0ELb0ELb0ELi80EEEEEEEEEvNT_6ParamsE --------------------------
	.section	.nv.constant0._ZN7cutlass13device_kernelIN5flash11enable_sm90INS1_16FlashAttnBwdSm90INS1_25CollectiveMainloopBwdSm90ILi2ELi1ELi1EN4cute5tupleIJNS5_1CILi1EEES8_S8_EEENS6_IJNS7_ILi64EEENS7_ILi80EEENS7_ILi256EEEEEENS_10bfloat16_tEfNS_4arch4Sm90ELb0ELb0ELb1ELb0ELb0ELb0ELb1ELb1ELi2ELi1ELi1ELi1ELb0EEENS1_21CollectiveEpilogueBwdISD_SE_SG_Li256ELb0ELb1ELi2EEENS1_19SingleTileSchedulerILb0ELb0ELb0ELi80EEEEEEEEEvNT_6ParamsE,"a",@progbits
	.sectionflags	@""
	.align	4
.nv.constant0._ZN7cutlass13device_kernelIN5flash11enable_sm90INS1_16FlashAttnBwdSm90INS1_25CollectiveMainloopBwdSm90ILi2ELi1ELi1EN4cute5tupleIJNS5_1CILi1EEES8_S8_EEENS6_IJNS7_ILi64EEENS7_ILi80EEENS7_ILi256EEEEEENS_10bfloat16_tEfNS_4arch4Sm90ELb0ELb0ELb1ELb0ELb0ELb0ELb1ELb1ELi2ELi1ELi1ELi1ELb0EEENS1_21CollectiveEpilogueBwdISD_SE_SG_Li256ELb0ELb1ELi2EEENS1_19SingleTileSchedulerILb0ELb0ELb0ELi80EEEEEEEEEvNT_6ParamsE:
	.zero		2944


//--------------------- .nv.constant0._ZN7cutlass13device_kernelIN5flash11enable_sm90INS1_16FlashAttnBwdSm90INS1_25CollectiveMainloopBwdSm90ILi2ELi1ELi1EN4cute5tupleIJNS5_1CILi1EEES8_S8_EEENS6_IJNS7_ILi64EEENS7_ILi80EEENS7_ILi256EEEEEENS_10bfloat16_tEfNS_4arch4Sm90ELb0ELb0ELb1ELb0ELb0ELb0ELb1ELb1ELi2ELi1ELi1ELi1ELb0EEENS1_24CollectiveEpilogueBwdGQAISD_fSG_Li256ELb0ELb0EEENS1_19SingleTileSchedulerILb0ELb0ELb0ELi80EEEEEEEEEvNT_6ParamsE --------------------------
	.section	.nv.constant0._ZN7cutlass13device_kernelIN5flash11enable_sm90INS1_16FlashAttnBwdSm90INS1_25CollectiveMainloopBwdSm90ILi2ELi1ELi1EN4cute5tupleIJNS5_1CILi1EEES8_S8_EEENS6_IJNS7_ILi64EEENS7_ILi80EEENS7_ILi256EEEEEENS_10bfloat16_tEfNS_4arch4Sm90ELb0ELb0ELb1ELb0ELb0ELb0ELb1ELb1ELi2ELi1ELi1ELi1ELb0EEENS1_24CollectiveEpilogueBwdGQAISD_fSG_Li256ELb0ELb0EEENS1_19SingleTileSchedulerILb0ELb0ELb0ELi80EEEEEEEEEvNT_6ParamsE,"a",@progbits
	.sectionflags	@""
	.align	4
.nv.constant0._ZN7cutlass13device_kernelIN5flash11enable_sm90INS1_16FlashAttnBwdSm90INS1_25CollectiveMainloopBwdSm90ILi2ELi1ELi1EN4cute5tupleIJNS5_1CILi1EEES8_S8_EEENS6_IJNS7_ILi64EEENS7_ILi80EEENS7_ILi256EEEEEENS_10bfloat16_tEfNS_4arch4Sm90ELb0ELb0ELb1ELb0ELb0ELb0ELb1ELb1ELi2ELi1ELi1ELi1ELb0EEENS1_24CollectiveEpilogueBwdGQAISD_fSG_Li256ELb0ELb0EEENS1_19SingleTileSchedulerILb0ELb0ELb0ELi80EEEEEEEEEvNT_6ParamsE:
	.zero		2304


//--------------------- .nv.constant0._ZN7cutlass13device_kernelIN5flash11enable_sm90INS1_16FlashAttnBwdSm90INS1_25CollectiveMainloopBwdSm90ILi2ELi1ELi1EN4cute5tupleIJNS5_1CILi1EEES8_S8_EEENS6_IJNS7_ILi64EEENS7_ILi80EEENS7_ILi256EEEEEENS_10bfloat16_tEfNS_4arch4Sm90ELb0ELb0ELb1ELb1ELb0ELb0ELb1ELb1ELi2ELi1ELi1ELi1ELb0EEENS1_21CollectiveEpilogueBwdISD_SE_SG_Li256ELb1ELb1ELi2EEENS1_19SingleTileSchedulerILb1ELb0ELb0ELi80EEEEEEEEEvNT_6ParamsE --------------------------
	.section	.nv.constant0._ZN7cutlass13device_kernelIN5flash11enable_sm90INS1_16FlashAttnBwdSm90INS1_25CollectiveMainloopBwdSm90ILi2ELi1ELi1EN4cute5tupleIJNS5_1CILi1EEES8_S8_EEENS6_IJNS7_ILi64EEENS7_ILi80EEENS7_ILi256EEEEEENS_10bfloat16_tEfNS_4arch4Sm90ELb0ELb0ELb1ELb1ELb0ELb0ELb1ELb1ELi2ELi1ELi1ELi1ELb0EEENS1_21CollectiveEpilogueBwdISD_SE_SG_Li256ELb1ELb1ELi2EEENS1_19SingleTileSchedulerILb1ELb0ELb0ELi80EEEEEEEEEvNT_6ParamsE,"a",@progbits
	.sectionflags	@""
	.align	4
.nv.constant0._ZN7cutlass13device_kernelIN5flash11enable_sm90INS1_16FlashAttnBwdSm90INS1_25CollectiveMainloopBwdSm90ILi2ELi1ELi1EN4cute5tupleIJNS5_1CILi1EEES8_S8_EEENS6_IJNS7_ILi64EEENS7_ILi80EEENS7_ILi256EEEEEENS_10bfloat16_tEfNS_4arch4Sm90ELb0ELb0ELb1ELb1ELb0ELb0ELb1ELb1ELi2ELi1ELi1ELi1ELb0EEENS1_21CollectiveEpilogueBwdISD_SE_SG_Li256ELb1ELb1ELi2EEENS1_19SingleTileSchedulerILb1ELb0ELb0ELi80EEEEEEEEEvNT_6ParamsE:
	.zero		2304


//--------------------- .nv.constant0._ZN7cutlass13device_kernelIN5flash11enable_sm90INS1_16FlashAttnBwdSm90INS1_25CollectiveMainloopBwdSm90ILi2ELi1ELi1EN4cute5tupleIJNS5_1CILi1EEES8_S8_EEENS6_IJNS7_ILi64EEENS7_ILi80EEENS7_ILi256EEEEEENS_10bfloat16_tEfNS_4arch4Sm90ELb0ELb0ELb1ELb1ELb0ELb0ELb1ELb1ELi2ELi1ELi1ELi1ELb0EEENS1_24CollectiveEpilogueBwdGQAISD_fSG_Li256ELb1ELb0EEENS1_19SingleTileSchedulerILb1ELb0ELb0ELi80EEEEEEEEEvNT_6ParamsE --------------------------
	.section	.nv.constant0._ZN7cutlass13device_kernelIN5flash11enable_sm90INS1_16FlashAttnBwdSm90INS1_25CollectiveMainloopBwdSm90ILi2ELi1ELi1EN4cute5tupleIJNS5_1CILi1EEES8_S8_EEENS6_IJNS7_ILi64EEENS7_ILi80EEENS7_ILi256EEEEEENS_10bfloat16_tEfNS_4arch4Sm90ELb0ELb0ELb1ELb1ELb0ELb0ELb1ELb1ELi2ELi1ELi1ELi1ELb0EEENS1_24CollectiveEpilogueBwdGQAISD_fSG_Li256ELb1ELb0EEENS1_19SingleTileSchedulerILb1ELb0ELb0ELi80EEEEEEEEEvNT_6ParamsE,"a",@progbits
	.sectionflags	@""
	.align	4
.nv.constant0._ZN7cutlass13device_kernelIN5flash11enable_sm90INS1_16FlashAttnBwdSm90INS1_25CollectiveMainloopBwdSm90ILi2ELi1ELi1EN4cute5tupleIJNS5_1CILi1EEES8_S8_EEENS6_IJNS7_ILi64EEENS7_ILi80EEENS7_ILi256EEEEEENS_10bfloat16_tEfNS_4arch4Sm90ELb0ELb0ELb1ELb1ELb0ELb0ELb1ELb1ELi2ELi1ELi1ELi1ELb0EEENS1_24CollectiveEpilogueBwdGQAISD_fSG_Li256ELb1ELb0EEENS1_19SingleTileSchedulerILb1ELb0ELb0ELi80EEEEEEEEEvNT_6ParamsE:
	.zero		2304


//--------------------- .nv.constant0._ZN7cutlass13device_kernelIN5flash11enable_sm90INS1_16FlashAttnBwdSm90INS1_25CollectiveMainloopBwdSm90ILi2ELi1ELi1EN4cute5tupleIJNS5_1CILi1EEES8_S8_EEENS6_IJNS7_ILi64EEENS7_ILi80EEENS7_ILi256EEEEEENS_10bfloat16_tEfNS_4arch4Sm90ELb0ELb1ELb1ELb0ELb0ELb0ELb1ELb1ELi2ELi1ELi1ELi1ELb0EEENS1_21CollectiveEpilogueBwdISD_SE_SG_Li256ELb0ELb1ELi2EEENS1_19SingleTileSchedulerILb0ELb0ELb0ELi80EEEEEEEEEvNT_6ParamsE --------------------------
	.section	.nv.constant0._ZN7cutlass13device_kernelIN5flash11enable_sm90INS1_16FlashAttnBwdSm90INS1_25CollectiveMainloopBwdSm90ILi2ELi1ELi1EN4cute5tupleIJNS5_1CILi1EEES8_S8_EEENS6_IJNS7_ILi64EEENS7_ILi80EEENS7_ILi256EEEEEENS_10bfloat16_tEfNS_4arch4Sm90ELb0ELb1ELb1ELb0ELb0ELb0ELb1ELb1ELi2ELi1ELi1ELi1ELb0EEENS1_21CollectiveEpilogueBwdISD_SE_SG_Li256ELb0ELb1ELi2EEENS1_19SingleTileSchedulerILb0ELb0ELb0ELi80EEEEEEEEEvNT_6ParamsE,"a",@progbits
	.sectionflags	@""
	.align	4
.nv.constant0._ZN7cutlass13device_kernelIN5flash11enable_sm90INS1_16FlashAttnBwdSm90INS1_25CollectiveMainloopBwdSm90ILi2ELi1ELi1EN4cute5tupleIJNS5_1CILi1EEES8_S8_EEENS6_IJNS7_ILi64EEENS7_ILi80EEENS7_ILi256EEEEEENS_10bfloat16_tEfNS_4arch4Sm90ELb0ELb1ELb1ELb0ELb0ELb0ELb1ELb1ELi2ELi1ELi1ELi1ELb0EEENS1_21CollectiveEpilogueBwdISD_SE_SG_Li256ELb0ELb1ELi2EEENS1_19SingleTileSchedulerILb0ELb0ELb0ELi80EEEEEEEEEvNT_6ParamsE:
	.zero		2944


//--------------------- .nv.constant0._ZN7cutlass13device_kernelIN5flash11enable_sm90INS1_16FlashAttnBwdSm90INS1_25CollectiveMainloopBwdSm90ILi2ELi1ELi1EN4cute5tupleIJNS5_1CILi1EEES8_S8_EEENS6_IJNS7_ILi64EEENS7_ILi80EEENS7_ILi256EEEEEENS_10bfloat16_tEfNS_4arch4Sm90ELb0ELb1ELb1ELb0ELb0ELb0ELb1ELb1ELi2ELi1ELi1ELi1ELb0EEENS1_24CollectiveEpilogueBwdGQAISD_fSG_Li256ELb0ELb0EEENS1_19SingleTileSchedulerILb0ELb0ELb0ELi80EEEEEEEEEvNT_6ParamsE --------------------------
	.section	.nv.constant0._ZN7cutlass13device_kernelIN5flash11enable_sm90INS1_16FlashAttnBwdSm90INS1_25CollectiveMainloopBwdSm90ILi2ELi1ELi1EN4cute5tupleIJNS5_1CILi1EEES8_S8_EEENS6_IJNS7_ILi64EEENS7_ILi80EEENS7_ILi256EEEEEENS_10bfloat16_tEfNS_4arch4Sm90ELb0ELb1ELb1ELb0ELb0ELb0ELb1ELb1ELi2ELi1ELi1ELi1ELb0EEENS1_24CollectiveEpilogueBwdGQAISD_fSG_Li256ELb0ELb0EEENS1_19SingleTileSchedulerILb0ELb0ELb0ELi80EEEEEEEEEvNT_6ParamsE,"a",@progbits
	.sectionflags	@""
	.align	4
.nv.constant0._ZN7cutlass13device_kernelIN5flash11enable_sm90INS1_16FlashAttnBwdSm90INS1_25CollectiveMainloopBwdSm90ILi2ELi1ELi1EN4cute5tupleIJNS5_1CILi1EEES8_S8_EEENS6_IJNS7_ILi64EEENS7_ILi80EEENS7_ILi256EEEEEENS_10bfloat16_tEfNS_4arch4Sm90ELb0ELb1ELb1ELb0ELb0ELb0ELb1ELb1ELi2ELi1ELi1ELi1ELb0EEENS1_24CollectiveEpilogueBwdGQAISD_fSG_Li256ELb0ELb0EEENS1_19SingleTileSchedulerILb0ELb0ELb0ELi80EEEEEEEEEvNT_6ParamsE:
	.zero		2304


//--------------------- .nv.constant0._ZN7cutlass13device_kernelIN5flash11enable_sm90INS1_16FlashAttnBwdSm90INS1_25CollectiveMainloopBwdSm90ILi2ELi1ELi1EN4cute5tupleIJNS5_1CILi1EEES8_S8_EEENS6_IJNS7_ILi64EEENS7_ILi80EEENS7_ILi256EEEEEENS_10bfloat16_tEfNS_4arch4Sm90ELb0ELb1ELb1ELb1ELb0ELb0ELb1ELb1ELi2ELi1ELi1ELi1ELb0EEENS1_21CollectiveEpilogueBwdISD_SE_SG_Li256ELb1ELb1ELi2EEENS1_19SingleTileSchedulerILb1ELb0ELb0ELi80EEEEEEEEEvNT_6ParamsE --------------------------
	.section	.nv.constant0._ZN7cutlass13device_kernelIN5flash11enable_sm90INS1_16FlashAttnBwdSm90INS1_25CollectiveMainloopBwdSm90ILi2ELi1ELi1EN4cute5tupleIJNS5_1CILi1EEES8_S8_EEENS6_IJNS7_ILi64EEENS7_ILi80EEENS7_ILi256EEEEEENS_10bfloat16_tEfNS_4arch4Sm90ELb0ELb1ELb1ELb1ELb0ELb0ELb1ELb1ELi2ELi1ELi1ELi1ELb0EEENS1_21CollectiveEpilogueBwdISD_SE_SG_Li256ELb1ELb1ELi2EEENS1_19SingleTileSchedulerILb1ELb0ELb0ELi80EEEEEEEEEvNT_6ParamsE,"a",@progbits
	.sectionflags	@""
	.align	4
.nv.constant0._ZN7cutlass13device_kernelIN5flash11enable_sm90INS1_16FlashAttnBwdSm90INS1_25CollectiveMainloopBwdSm90ILi2ELi1ELi1EN4cute5tupleIJNS5_1CILi1EEES8_S8_EEENS6_IJNS7_ILi64EEENS7_ILi80EEENS7_ILi256EEEEEENS_10bfloat16_tEfNS_4arch4Sm90ELb0ELb1ELb1ELb1ELb0ELb0ELb1ELb1ELi2ELi1ELi1ELi1ELb0EEENS1_21CollectiveEpilogueBwdISD_SE_SG_Li256ELb1ELb1ELi2EEENS1_19SingleTileSchedulerILb1ELb0ELb0ELi80EEEEEEEEEvNT_6ParamsE:
	.zero		2304


//--------------------- .nv.constant0._ZN7cutlass13device_kernelIN5flash11enable_sm90INS1_16FlashAttnBwdSm90INS1_25CollectiveMainloopBwdSm90ILi2ELi1ELi1EN4cute5tupleIJNS5_1CILi1EEES8_S8_EEENS6_IJNS7_ILi64EEENS7_ILi80EEENS7_ILi256EEEEEENS_10bfloat16_tEfNS_4arch4Sm90ELb0ELb1ELb1ELb1ELb0ELb0ELb1ELb1ELi2ELi1ELi1ELi1ELb0EEENS1_24CollectiveEpilogueBwdGQAISD_fSG_Li256ELb1ELb0EEENS1_19SingleTileSchedulerILb1ELb0ELb0ELi80EEEEEEEEEvNT_6ParamsE --------------------------
	.section	.nv.constant0._ZN7cutlass13device_kernelIN5flash11enable_sm90INS1_16FlashAttnBwdSm90INS1_25CollectiveMainloopBwdSm90ILi2ELi1ELi1EN4cute5tupleIJNS5_1CILi1EEES8_S8_EEENS6_IJNS7_ILi64EEENS7_ILi80EEENS7_ILi256EEEEEENS_10bfloat16_tEfNS_4arch4Sm90ELb0ELb1ELb1ELb1ELb0ELb0ELb1ELb1ELi2ELi1ELi1ELi1ELb0EEENS1_24CollectiveEpilogueBwdGQAISD_fSG_Li256ELb1ELb0EEENS1_19SingleTileSchedulerILb1ELb0ELb0ELi80EEEEEEEEEvNT_6ParamsE,"a",@progbits
	.sectionflags	@""
	.align	4
.nv.constant0._ZN7cutlass13device_kernelIN5flash11enable_sm90INS1_16FlashAttnBwdSm90INS1_25CollectiveMainloopBwdSm90ILi2ELi1ELi1EN4cute5tupleIJNS5_1CILi1EEES8_S8_EEENS6_IJNS7_ILi64EEENS7_ILi80EEENS7_ILi256EEEEEENS_10bfloat16_tEfNS_4arch4Sm90ELb0ELb1ELb1ELb1ELb0ELb0ELb1ELb1ELi2ELi1ELi1ELi1ELb0EEENS1_24CollectiveEpilogueBwdGQAISD_fSG_Li256ELb1ELb0EEENS1_19SingleTileSchedulerILb1ELb0ELb0ELi80EEEEEEEEEvNT_6ParamsE:
	.zero		2304


//--------------------- .nv.constant0._ZN7cutlass13device_kernelIN5flash11enable_sm90INS1_16FlashAttnBwdSm90INS1_25CollectiveMainloopBwdSm90ILi2ELi1ELi1EN4cute5tupleIJNS5_1CILi1EEES8_S8_EEENS6_IJNS7_ILi64EEENS7_ILi80EEENS7_ILi256EEEEEENS_10bfloat16_tEfNS_4arch4Sm90ELb1ELb0ELb1ELb0ELb0ELb0ELb1ELb1ELi2ELi1ELi1ELi1ELb0EEENS1_21CollectiveEpilogueBwdISD_SE_SG_Li256ELb0ELb1ELi2EEENS1_25SingleTileBwdLPTSchedulerILb0ELi80ELb0EEEEEEEEEvNT_6ParamsE --------------------------
	.section	.nv.constant0._ZN7cutlass13device_kernelIN5flash11enable_sm90INS1_16FlashAttnBwdSm90INS1_25CollectiveMainloopBwdSm90ILi2ELi1ELi1EN4cute5tupleIJNS5_1CILi1EEES8_S8_EEENS6_IJNS7_ILi64EEENS7_ILi80EEENS7_ILi256EEEEEENS_10bfloat16_tEfNS_4arch4Sm90ELb1ELb0ELb1ELb0ELb0ELb0ELb1ELb1ELi2ELi1ELi1ELi1ELb0EEENS1_21CollectiveEpilogueBwdISD_SE_SG_Li256ELb0ELb1ELi2EEENS1_25SingleTileBwdLPTSchedulerILb0ELi80ELb0EEEEEEEEEvNT_6ParamsE,"a",@progbits
	.sectionflags	@""
	.align	4
.nv.constant0._ZN7cutlass13device_kernelIN5flash11enable_sm90INS1_16FlashAttnBwdSm90INS1_25CollectiveMainloopBwdSm90ILi2ELi1ELi1EN4cute5tupleIJNS5_1CILi1EEES8_S8_EEENS6_IJNS7_ILi64EEENS7_ILi80EEENS7_ILi256EEEEEENS_10bfloat16_tEfNS_4arch4Sm90ELb1ELb0ELb1ELb0ELb0ELb0ELb1ELb1ELi2ELi1ELi1ELi1ELb0EEENS1_21CollectiveEpilogueBwdISD_SE_SG_Li256ELb0ELb1ELi2EEENS1_25SingleTileBwdLPTSchedulerILb0ELi80ELb0EEEEEEEEEvNT_6ParamsE:
	.zero		2944


//--------------------- .nv.constant0._ZN7cutlass13device_kernelIN5flash11enable_sm90INS1_16FlashAttnBwdSm90INS1_25CollectiveMainloopBwdSm90ILi2ELi1ELi1EN4cute5tupleIJNS5_1CILi1EEES8_S8_EEENS6_IJNS7_ILi64EEENS7_ILi80EEENS7_ILi256EEEEEENS_10bfloat16_tEfNS_4arch4Sm90ELb1ELb0ELb1ELb0ELb0ELb0ELb1ELb1ELi2ELi1ELi1ELi1ELb0EEENS1_24CollectiveEpilogueBwdGQAISD_fSG_Li256ELb0ELb0EEENS1_25SingleTileBwdLPTSchedulerILb0ELi80ELb0EEEEEEEEEvNT_6ParamsE --------------------------
	.section	.nv.constant0._ZN7cutlass13device_kernelIN5flash11enable_sm90INS1_16FlashAttnBwdSm90INS1_25CollectiveMainloopBwdSm90ILi2ELi1ELi1EN4cute5tupleIJNS5_1CILi1EEES8_S8_EEENS6_IJNS7_ILi64EEENS7_ILi80EEENS7_ILi256EEEEEENS_10bfloat16_tEfNS_4arch4Sm90ELb1ELb0ELb1ELb0ELb0ELb0ELb1ELb1ELi2ELi1ELi1ELi1ELb0EEENS1_24CollectiveEpilogueBwdGQAISD_fSG_Li256ELb0ELb0EEENS1_25SingleTileBwdLPTSchedulerILb0ELi80ELb0EEEEEEEEEvNT_6ParamsE,"a",@progbits
	.sectionflags	@""
	.align	4
.nv.constant0._ZN7cutlass13device_kernelIN5flash11enable_sm90INS1_16FlashAttnBwdSm90INS1_25CollectiveMainloopBwdSm90ILi2ELi1ELi1EN4cute5tupleIJNS5_1CILi1EEES8_S8_EEENS6_IJNS7_ILi64EEENS7_ILi80EEENS7_ILi256EEEEEENS_10bfloat16_tEfNS_4arch4Sm90ELb1ELb0ELb1ELb0ELb0ELb0ELb1ELb1ELi2ELi1ELi1ELi1ELb0EEENS1_24CollectiveEpilogueBwdGQAISD_fSG_Li256ELb0ELb0EEENS1_25SingleTileBwdLPTSchedulerILb0ELi80ELb0EEEEEEEEEvNT_6ParamsE:
	.zero		2432


//--------------------- .nv.constant0._ZN7cutlass13device_kernelIN5flash11enable_sm90INS1_16FlashAttnBwdSm90INS1_25CollectiveMainloopBwdSm90ILi2ELi1ELi1EN4cute5tupleIJNS5_1CILi1EEES8_S8_EEENS6_IJNS7_ILi64EEENS7_ILi80EEENS7_ILi256EEEEEENS_10bfloat16_tEfNS_4arch4Sm90ELb1ELb0ELb1ELb1ELb0ELb0ELb1ELb1ELi2ELi1ELi1ELi1ELb0EEENS1_21CollectiveEpilogueBwdISD_SE_SG_Li256ELb1ELb1ELi2EEENS1_25SingleTileBwdLPTSchedulerILb1ELi80ELb0EEEEEEEEEvNT_6ParamsE --------------------------
	.section	.nv.constant0._ZN7cutlass13device_kernelIN5flash11enable_sm90INS1_16FlashAttnBwdSm90INS1_25CollectiveMainloopBwdSm90ILi2ELi1ELi1EN4cute5tupleIJNS5_1CILi1EEES8_S8_EEENS6_IJNS7_ILi64EEENS7_ILi80EEENS7_ILi256EEEEEENS_10bfloat16_tEfNS_4arch4Sm90ELb1ELb0ELb1ELb1ELb0ELb0ELb1ELb1ELi2ELi1ELi1ELi1ELb0EEENS1_21CollectiveEpilogueBwdISD_SE_SG_Li256ELb1ELb1ELi2EEENS1_25SingleTileBwdLPTSchedulerILb1ELi80ELb0EEEEEEEEEvNT_6ParamsE,"a",@progbits
	.sectionflags	@""
	.align	4
.nv.constant0._ZN7cutlass13device_kernelIN5flash11enable_sm90INS1_16FlashAttnBwdSm90INS1_25CollectiveMainloopBwdSm90ILi2ELi1ELi1EN4cute5tupleIJNS5_1CILi1EEES8_S8_EEENS6_IJNS7_ILi64EEENS7_ILi80EEENS7_ILi256EEEEEENS_10bfloat16_tEfNS_4arch4Sm90ELb1ELb0ELb1ELb1ELb0ELb0ELb1ELb1ELi2ELi1ELi1ELi1ELb0EEENS1_21CollectiveEpilogueBwdISD_SE_SG_Li256ELb1ELb1ELi2EEENS1_25SingleTileBwdLPTSchedulerILb1ELi80ELb0EEEEEEEEEvNT_6ParamsE:
	.zero		2304


//--------------------- .nv.constant0._ZN7cutlass13device_kernelIN5flash11enable_sm90INS1_16FlashAttnBwdSm90INS1_25CollectiveMainloopBwdSm90ILi2ELi1ELi1EN4cute5tupleIJNS5_1CILi1EEES8_S8_EEENS6_IJNS7_ILi64EEENS7_ILi80EEENS7_ILi256EEEEEENS_10bfloat16_tEfNS_4arch4Sm90ELb1ELb0ELb1ELb1ELb0ELb0ELb1ELb1ELi2ELi1ELi1ELi1ELb0EEENS1_24CollectiveEpilogueBwdGQAISD_fSG_Li256ELb1ELb0EEENS1_25SingleTileBwdLPTSchedulerILb1ELi80ELb0EEEEEEEEEvNT_6ParamsE --------------------------
	.section	.nv.constant0._ZN7cutlass13device_kernelIN5flash11enable_sm90INS1_16FlashAttnBwdSm90INS1_25CollectiveMainloopBwdSm90ILi2ELi1ELi1EN4cute5tupleIJNS5_1CILi1EEES8_S8_EEENS6_IJNS7_ILi64EEENS7_ILi80EEENS7_ILi256EEEEEENS_10bfloat16_tEfNS_4arch4Sm90ELb1ELb0ELb1ELb1ELb0ELb0ELb1ELb1ELi2ELi1ELi1ELi1ELb0EEENS1_24CollectiveEpilogueBwdGQAISD_fSG_Li256ELb1ELb0EEENS1_25SingleTileBwdLPTSchedulerILb1ELi80ELb0EEEEEEEEEvNT_6ParamsE,"a",@progbits
	.sectionflags	@""
	.align	4
.nv.constant0._ZN7cutlass13device_kernelIN5flash11enable_sm90INS1_16FlashAttnBwdSm90INS1_25CollectiveMainloopBwdSm90ILi2ELi1ELi1EN4cute5tupleIJNS5_1CILi1EEES8_S8_EEENS6_IJNS7_ILi64EEENS7_ILi80EEENS7_ILi256EEEEEENS_10bfloat16_tEfNS_4arch4Sm90ELb1ELb0ELb1ELb1ELb0ELb0ELb1ELb1ELi2ELi1ELi1ELi1ELb0EEENS1_24CollectiveEpilogueBwdGQAISD_fSG_Li256ELb1ELb0EEENS1_25SingleTileBwdLPTSchedulerILb1ELi80ELb0EEEEEEEEEvNT_6ParamsE:
	.zero		2432


//--------------------- .nv.constant0._ZN7cutlass13device_kernelIN5flash11enable_sm90INS1_16FlashAttnBwdSm90INS1_25CollectiveMainloopBwdSm90ILi2ELi1ELi1EN4cute5tupleIJNS5_1CILi1EEES8_S8_EEENS6_IJNS7_ILi64EEENS7_ILi80EEENS7_ILi256EEEEEENS_10bfloat16_tEfNS_4arch4Sm90ELb0ELb0ELb0ELb0ELb0ELb0ELb1ELb1ELi2ELi1ELi1ELi1ELb0EEENS1_21CollectiveEpilogueBwdISD_SE_SG_Li256ELb0ELb1ELi2EEENS1_19SingleTileSchedulerILb0ELb0ELb0ELi80EEEEEEEEEvNT_6ParamsE --------------------------
	.section	.nv.constant0._ZN7cutlass13device_kernelIN5flash11enable_sm90INS1_16FlashAttnBwdSm90INS1_25CollectiveMainloopBwdSm90ILi2ELi1ELi1EN4cute5tupleIJNS5_1CILi1EEES8_S8_EEENS6_IJNS7_ILi64EEENS7_ILi80EEENS7_ILi256EEEEEENS_10bfloat16_tEfNS_4arch4Sm90ELb0ELb0ELb0ELb0ELb0ELb0ELb1ELb1ELi2ELi1ELi1ELi1ELb0EEENS1_21CollectiveEpilogueBwdISD_SE_SG_Li256ELb0ELb1ELi2EEENS1_19SingleTileSchedulerILb0ELb0ELb0ELi80EEEEEEEEEvNT_6ParamsE,"a",@progbits
	.sectionflags	@""
	.align	4
.nv.constant0._ZN7cutlass13device_kernelIN5flash11enable_sm90INS1_16FlashAttnBwdSm90INS1_25CollectiveMainloopBwdSm90ILi2ELi1ELi1EN4cute5tupleIJNS5_1CILi1EEES8_S8_EEENS6_IJNS7_ILi64EEENS7_ILi80EEENS7_ILi256EEEEEENS_10bfloat16_tEfNS_4arch4Sm90ELb0ELb0ELb0ELb0ELb0ELb0ELb1ELb1ELi2ELi1ELi1ELi1ELb0EEENS1_21CollectiveEpilogueBwdISD_SE_SG_Li256ELb0ELb1ELi2EEENS1_19SingleTileSchedulerILb0ELb0ELb0ELi80EEEEEEEEEvNT_6ParamsE:
	.zero		2944


//--------------------- .nv.constant0._ZN7cutlass13device_kernelIN5flash11enable_sm90INS1_16FlashAttnBwdSm90INS1_25CollectiveMainloopBwdSm90ILi2ELi1ELi1EN4cute5tupleIJNS5_1CILi1EEES8_S8_EEENS6_IJNS7_ILi64EEENS7_ILi80EEENS7_ILi256EEEEEENS_10bfloat16_tEfNS_4arch4Sm90ELb0ELb0ELb0ELb0ELb0ELb0ELb1ELb1ELi2ELi1ELi1ELi1ELb0EEENS1_24CollectiveEpilogueBwdGQAISD_fSG_Li256ELb0ELb0EEENS1_19SingleTileSchedulerILb0ELb0ELb0ELi80EEEEEEEEEvNT_6ParamsE --------------------------
	.section	.nv.constant0._ZN7cutlass13device_kernelIN5flash11enable_sm90INS1_16FlashAttnBwdSm90INS1_25CollectiveMainloopBwdSm90ILi2ELi1ELi1EN4cute5tupleIJNS5_1CILi1EEES8_S8_EEENS6_IJNS7_ILi64EEENS7_ILi80EEENS7_ILi256EEEEEENS_10bfloat16_tEfNS_4arch4Sm90ELb0ELb0ELb0ELb0ELb0ELb0ELb1ELb1ELi2ELi1ELi1ELi1ELb0EEENS1_24CollectiveEpilogueBwdGQAISD_fSG_Li256ELb0ELb0EEENS1_19SingleTileSchedulerILb0ELb0ELb0ELi80EEEEEEEEEvNT_6ParamsE,"a",@progbits
	.sectionflags	@""
	.align	4
.nv.constant0._ZN7cutlass13device_kernelIN5flash11enable_sm90INS1_16FlashAttnBwdSm90INS1_25CollectiveMainloopBwdSm90ILi2ELi1ELi1EN4cute5tupleIJNS5_1CILi1EEES8_S8_EEENS6_IJNS7_ILi64EEENS7_ILi80EEENS7_ILi256EEEEEENS_10bfloat16_tEfNS_4arch4Sm90ELb0ELb0ELb0ELb0ELb0ELb0ELb1ELb1ELi2ELi1ELi1ELi1ELb0EEENS1_24CollectiveEpilogueBwdGQAISD_fSG_Li256ELb0ELb0EEENS1_19SingleTileSchedulerILb0ELb0ELb0ELi80EEEEEEEEEvNT_6ParamsE:
	.zero		2304


//--------------------- .nv.constant0._ZN7cutlass13device_kernelIN5flash11enable_sm90INS1_16FlashAttnBwdSm90INS1_25CollectiveMainloopBwdSm90ILi2ELi1ELi1EN4cute5tupleIJNS5_1CILi1EEES8_S8_EEENS6_IJNS7_ILi64EEENS7_ILi80EEENS7_ILi256EEEEEENS_10bfloat16_tEfNS_4arch4Sm90ELb0ELb0ELb0ELb1ELb0ELb0ELb1ELb1ELi2ELi1ELi1ELi1ELb0EEENS1_21CollectiveEpilogueBwdISD_SE_SG_Li256ELb1ELb1ELi2EEENS1_19SingleTileSchedulerILb1ELb0ELb0ELi80EEEEEEEEEvNT_6ParamsE --------------------------
	.section	.nv.constant0._ZN7cutlass13device_kernelIN5flash11enable_sm90INS1_16FlashAttnBwdSm90INS1_25CollectiveMainloopBwdSm90ILi2ELi1ELi1EN4cute5tupleIJNS5_1CILi1EEES8_S8_EEENS6_IJNS7_ILi64EEENS7_ILi80EEENS7_ILi256EEEEEENS_10bfloat16_tEfNS_4arch4Sm90ELb0ELb0ELb0ELb1ELb0ELb0ELb1ELb1ELi2ELi1ELi1ELi1ELb0EEENS1_21CollectiveEpilogueBwdISD_SE_SG_Li256ELb1ELb1ELi2EEENS1_19SingleTileSchedulerILb1ELb0ELb0ELi80EEEEEEEEEvNT_6ParamsE,"a",@progbits
	.sectionflags	@""
	.align	4
.nv.constant0._ZN7cutlass13device_kernelIN5flash11enable_sm90INS1_16FlashAttnBwdSm90INS1_25CollectiveMainloopBwdSm90ILi2ELi1ELi1EN4cute5tupleIJNS5_1CILi1EEES8_S8_EEENS6_IJNS7_ILi64EEENS7_ILi80EEENS7_ILi256EEEEEENS_10bfloat16_tEfNS_4arch4Sm90ELb0ELb0ELb0ELb1ELb0ELb0ELb1ELb1ELi2ELi1ELi1ELi1ELb0EEENS1_21CollectiveEpilogueBwdISD_SE_SG_Li256ELb1ELb1ELi2EEENS1_19SingleTileSchedulerILb1ELb0ELb0ELi80EEEEEEEEEvNT_6ParamsE:
	.zero		2304


//--------------------- .nv.constant0._ZN7cutlass13device_kernelIN5flash11enable_sm90INS1_16FlashAttnBwdSm90INS1_25CollectiveMainloopBwdSm90ILi2ELi1ELi1EN4cute5tupleIJNS5_1CILi1EEES8_S8_EEENS6_IJNS7_ILi64EEENS7_ILi80EEENS7_ILi256EEEEEENS_10bfloat16_tEfNS_4arch4Sm90ELb0ELb0ELb0ELb1ELb0ELb0ELb1ELb1ELi2ELi1ELi1ELi1ELb0EEENS1_24CollectiveEpilogueBwdGQAISD_fSG_Li256ELb1ELb0EEENS1_19SingleTileSchedulerILb1ELb0ELb0ELi80EEEEEEEEEvNT_6ParamsE --------------------------
	.section	.nv.constant0._ZN7cutlass13device_kernelIN5flash11enable_sm90INS1_16FlashAttnBwdSm90INS1_25CollectiveMainloopBwdSm90ILi2ELi1ELi1EN4cute5tupleIJNS5_1CILi1EEES8_S8_EEENS6_IJNS7_ILi64EEENS7_ILi80EEENS7_ILi256EEEEEENS_10bfloat16_tEfNS_4arch4Sm90ELb0ELb0ELb0ELb1ELb0ELb0ELb1ELb1ELi2ELi1ELi1ELi1ELb0EEENS1_24CollectiveEpilogueBwdGQAISD_fSG_Li256ELb1ELb0EEENS1_19SingleTileSchedulerILb1ELb0ELb0ELi80EEEEEEEEEvNT_6ParamsE,"a",@progbits
	.sectionflags	@""
	.align	4
.nv.constant0._ZN7cutlass13device_kernelIN5flash11enable_sm90INS1_16FlashAttnBwdSm90INS1_25CollectiveMainloopBwdSm90ILi2ELi1ELi1EN4cute5tupleIJNS5_1CILi1EEES8_S8_EEENS6_IJNS7_ILi64EEENS7_ILi80EEENS7_ILi256EEEEEENS_10bfloat16_tEfNS_4arch4Sm90ELb0ELb0ELb0ELb1ELb0ELb0ELb1ELb1ELi2ELi1ELi1ELi1ELb0EEENS1_24CollectiveEpilogueBwdGQAISD_fSG_Li256ELb1ELb0EEENS1_19SingleTileSchedulerILb1ELb0ELb0ELi80EEEEEEEEEvNT_6ParamsE:
	.zero		2304


//--------------------- .nv.constant0._ZN7cutlass13device_kernelIN5flash11enable_sm90INS1_16FlashAttnBwdSm90INS1_25CollectiveMainloopBwdSm90ILi2ELi1ELi1EN4cute5tupleIJNS5_1CILi1EEES8_S8_EEENS6_IJNS7_ILi64EEENS7_ILi80EEENS7_ILi256EEEEEENS_10bfloat16_tEfNS_4arch4Sm90ELb0ELb1ELb0ELb0ELb0ELb0ELb1ELb1ELi2ELi1ELi1ELi1ELb0EEENS1_21CollectiveEpilogueBwdISD_SE_SG_Li256ELb0ELb1ELi2EEENS1_19SingleTileSchedulerILb0ELb0ELb0ELi80EEEEEEEEEvNT_6ParamsE --------------------------
	.section	.nv.constant0._ZN7cutlass13device_kernelIN5flash11enable_sm90INS1_16FlashAttnBwdSm90INS1_25CollectiveMainloopBwdSm90ILi2ELi1ELi1EN4cute5tupleIJNS5_1CILi1EEES8_S8_EEENS6_IJNS7_ILi64EEENS7_ILi80EEENS7_ILi256EEEEEENS_10bfloat16_tEfNS_4arch4Sm90ELb0ELb1ELb0ELb0ELb0ELb0ELb1ELb1ELi2ELi1ELi1ELi1ELb0EEENS1_21CollectiveEpilogueBwdISD_SE_SG_Li256ELb0ELb1ELi2EEENS1_19SingleTileSchedulerILb0ELb0ELb0ELi80EEEEEEEEEvNT_6ParamsE,"a",@progbits
	.sectionflags	@""
	.align	4
.nv.constant0._ZN7cutlass13device_kernelIN5flash11enable_sm90INS1_16FlashAttnBwdSm90INS1_25CollectiveMainloopBwdSm90ILi2ELi1ELi1EN4cute5tupleIJNS5_1CILi1EEES8_S8_EEENS6_IJNS7_ILi64EEENS7_ILi80EEENS7_ILi256EEEEEENS_10bfloat16_tEfNS_4arch4Sm90ELb0ELb1ELb0ELb0ELb0ELb0ELb1ELb1ELi2ELi1ELi1ELi1ELb0EEENS1_21CollectiveEpilogueBwdISD_SE_SG_Li256ELb0ELb1ELi2EEENS1_19SingleTileSchedulerILb0ELb0ELb0ELi80EEEEEEEEEvNT_6ParamsE:
	.zero		2944


//--------------------- .nv.constant0._ZN7cutlass13device_kernelIN5flash11enable_sm90INS1_16FlashAttnBwdSm90INS1_25CollectiveMainloopBwdSm90ILi2ELi1ELi1EN4cute5tupleIJNS5_1CILi1EEES8_S8_EEENS6_IJNS7_ILi64EEENS7_ILi80EEENS7_ILi256EEEEEENS_10bfloat16_tEfNS_4arch4Sm90ELb0ELb1ELb0ELb0ELb0ELb0ELb1ELb1ELi2ELi1ELi1ELi1ELb0EEENS1_24CollectiveEpilogueBwdGQAISD_fSG_Li256ELb0ELb0EEENS1_19SingleTileSchedulerILb0ELb0ELb0ELi80EEEEEEEEEvNT_6ParamsE --------------------------
	.section	.nv.constant0._ZN7cutlass13device_kernelIN5flash11enable_sm90INS1_16FlashAttnBwdSm90INS1_25CollectiveMainloopBwdSm90ILi2ELi1ELi1EN4cute5tupleIJNS5_1CILi1EEES8_S8_EEENS6_IJNS7_ILi64EEENS7_ILi80EEENS7_ILi256EEEEEENS_10bfloat16_tEfNS_4arch4Sm90ELb0ELb1ELb0ELb0ELb0ELb0ELb1ELb1ELi2ELi1ELi1ELi1ELb0EEENS1_24CollectiveEpilogueBwdGQAISD_fSG_Li256ELb0ELb0EEENS1_19SingleTileSchedulerILb0ELb0ELb0ELi80EEEEEEEEEvNT_6ParamsE,"a",@progbits
	.sectionflags	@""
	.align	4
.nv.constant0._ZN7cutlass13device_kernelIN5flash11enable_sm90INS1_16FlashAttnBwdSm90INS1_25CollectiveMainloopBwdSm90ILi2ELi1ELi1EN4cute5tupleIJNS5_1CILi1EEES8_S8_EEENS6_IJNS7_ILi64EEENS7_ILi80EEENS7_ILi256EEEEEENS_10bfloat16_tEfNS_4arch4Sm90ELb0ELb1ELb0ELb0ELb0ELb0ELb1ELb1ELi2ELi1ELi1ELi1ELb0EEENS1_24CollectiveEpilogueBwdGQAISD_fSG_Li256ELb0ELb0EEENS1_19SingleTileSchedulerILb0ELb0ELb0ELi80EEEEEEEEEvNT_6ParamsE:
	.zero		2304


//--------------------- .nv.constant0._ZN7cutlass13device_kernelIN5flash11enable_sm90INS1_16FlashAttnBwdSm90INS1_25CollectiveMainloopBwdSm90ILi2ELi1ELi1EN4cute5tupleIJNS5_1CILi1EEES8_S8_EEENS6_IJNS7_ILi64EEENS7_ILi80EEENS7_ILi256EEEEEENS_10bfloat16_tEfNS_4arch4Sm90ELb0ELb1ELb0ELb1ELb0ELb0ELb1ELb1ELi2ELi1ELi1ELi1ELb0EEENS1_21CollectiveEpilogueBwdISD_SE_SG_Li256ELb1ELb1ELi2EEENS1_19SingleTileSchedulerILb1ELb0ELb0ELi80EEEEEEEEEvNT_6ParamsE --------------------------
	.section	.nv.constant0._ZN7cutlass13device_kernelIN5flash11enable_sm90INS1_16FlashAttnBwdSm90INS1_25CollectiveMainloopBwdSm90ILi2ELi1ELi1EN4cute5tupleIJNS5_1CILi1EEES8_S8_EEENS6_IJNS7_ILi64EEENS7_ILi80EEENS7_ILi256EEEEEENS_10bfloat16_tEfNS_4arch4Sm90ELb0ELb1ELb0ELb1ELb0ELb0ELb1ELb1ELi2ELi1ELi1ELi1ELb0EEENS1_21CollectiveEpilogueBwdISD_SE_SG_Li256ELb1ELb1ELi2EEENS1_19SingleTileSchedulerILb1ELb0ELb0ELi80EEEEEEEEEvNT_6ParamsE,"a",@progbits
	.sectionflags	@""
	.align	4
.nv.constant0._ZN7cutlass13device_kernelIN5flash11enable_sm90INS1_16FlashAttnBwdSm90INS1_25CollectiveMainloopBwdSm90ILi2ELi1ELi1EN4cute5tupleIJNS5_1CILi1EEES8_S8_EEENS6_IJNS7_ILi64EEENS7_ILi80EEENS7_ILi256EEEEEENS_10bfloat16_tEfNS_4arch4Sm90ELb0ELb1ELb0ELb1ELb0ELb0ELb1ELb1ELi2ELi1ELi1ELi1ELb0EEENS1_21CollectiveEpilogueBwdISD_SE_SG_Li256ELb1ELb1ELi2EEENS1_19SingleTileSchedulerILb1ELb0ELb0ELi80EEEEEEEEEvNT_6ParamsE:
	.zero		2304


//--------------------- .nv.constant0._ZN7cutlass13device_kernelIN5flash11enable_sm90INS1_16FlashAttnBwdSm90INS1_25CollectiveMainloopBwdSm90ILi2ELi1ELi1EN4cute5tupleIJNS5_1CILi1EEES8_S8_EEENS6_IJNS7_ILi64EEENS7_ILi80EEENS7_ILi256EEEEEENS_10bfloat16_tEfNS_4arch4Sm90ELb0ELb1ELb0ELb1ELb0ELb0ELb1ELb1ELi2ELi1ELi1ELi1ELb0EEENS1_24CollectiveEpilogueBwdGQAISD_fSG_Li256ELb1ELb0EEENS1_19SingleTileSchedulerILb1ELb0ELb0ELi80EEEEEEEEEvNT_6ParamsE --------------------------
	.section	.nv.constant0._ZN7cutlass13device_kernelIN5flash11enable_sm90INS1_16FlashAttnBwdSm90INS1_25CollectiveMainloopBwdSm90ILi2ELi1ELi1EN4cute5tupleIJNS5_1CILi1EEES8_S8_EEENS6_IJNS7_ILi64EEENS7_ILi80EEENS7_ILi256EEEEEENS_10bfloat16_tEfNS_4arch4Sm90ELb0ELb1ELb0ELb1ELb0ELb0ELb1ELb1ELi2ELi1ELi1ELi1ELb0EEENS1_24CollectiveEpilogueBwdGQAISD_fSG_Li256ELb1ELb0EEENS1_19SingleTileSchedulerILb1ELb0ELb0ELi80EEEEEEEEEvNT_6ParamsE,"a",@progbits
	.sectionflags	@""
	.align	4
.nv.constant0._ZN7cutlass13device_kernelIN5flash11enable_sm90INS1_16FlashAttnBwdSm90INS1_25CollectiveMainloopBwdSm90ILi2ELi1ELi1EN4cute5tupleIJNS5_1CILi1EEES8_S8_EEENS6_IJNS7_ILi64EEENS7_ILi80EEENS7_ILi256EEEEEENS_10bfloat16_tEfNS_4arch4Sm90ELb0ELb1ELb0ELb1ELb0ELb0ELb1ELb1ELi2ELi1ELi1ELi1ELb0EEENS1_24CollectiveEpilogueBwdGQAISD_fSG_Li256ELb1ELb0EEENS1_19SingleTileSchedulerILb1ELb0ELb0ELi80EEEEEEEEEvNT_6ParamsE:
	.zero		2304


//--------------------- .nv.constant0._ZN7cutlass13device_kernelIN5flash11enable_sm90INS1_16FlashAttnBwdSm90INS1_25CollectiveMainloopBwdSm90ILi2ELi1ELi1EN4cute5tupleIJNS5_1CILi1EEES8_S8_EEENS6_IJNS7_ILi64EEENS7_ILi80EEENS7_ILi256EEEEEENS_10bfloat16_tEfNS_4arch4Sm90ELb1ELb0ELb0ELb0ELb0ELb0ELb1ELb1ELi2ELi1ELi1ELi1ELb0EEENS1_21CollectiveEpilogueBwdISD_SE_SG_Li256ELb0ELb1ELi2EEENS1_25SingleTileBwdLPTSchedulerILb0ELi80ELb0EEEEEEEEEvNT_6ParamsE --------------------------
	.section	.nv.constant0._ZN7cutlass13device_kernelIN5flash11enable_sm90INS1_16FlashAttnBwdSm90INS1_25CollectiveMainloopBwdSm90ILi2ELi1ELi1EN4cute5tupleIJNS5_1CILi1EEES8_S8_EEENS6_IJNS7_ILi64EEENS7_ILi80EEENS7_ILi256EEEEEENS_10bfloat16_tEfNS_4arch4Sm90ELb1ELb0ELb0ELb0ELb0ELb0ELb1ELb1ELi2ELi1ELi1ELi1ELb0EEENS1_21CollectiveEpilogueBwdISD_SE_SG_Li256ELb0ELb1ELi2EEENS1_25SingleTileBwdLPTSchedulerILb0ELi80ELb0EEEEEEEEEvNT_6ParamsE,"a",@progbits
	.sectionflags	@""
	.align	4
.nv.constant0._ZN7cutlass13device_kernelIN5flash11enable_sm90INS1_16FlashAttnBwdSm90INS1_25CollectiveMainloopBwdSm90ILi2ELi1ELi1EN4cute5tupleIJNS5_1CILi1EEES8_S8_EEENS6_IJNS7_ILi64EEENS7_ILi80EEENS7_ILi256EEEEEENS_10bfloat16_tEfNS_4arch4Sm90ELb1ELb0ELb0ELb0ELb0ELb0ELb1ELb1ELi2ELi1ELi1ELi1ELb0EEENS1_21CollectiveEpilogueBwdISD_SE_SG_Li256ELb0ELb1ELi2EEENS1_25SingleTileBwdLPTSchedulerILb0ELi80ELb0EEEEEEEEEvNT_6ParamsE:
	.zero		2944


//--------------------- .nv.constant0._ZN7cutlass13device_kernelIN5flash11enable_sm90INS1_16FlashAttnBwdSm90INS1_25CollectiveMainloopBwdSm90ILi2ELi1ELi1EN4cute5tupleIJNS5_1CILi1EEES8_S8_EEENS6_IJNS7_ILi64EEENS7_ILi80EEENS7_ILi256EEEEEENS_10bfloat16_tEfNS_4arch4Sm90ELb1ELb0ELb0ELb0ELb0ELb0ELb1ELb1ELi2ELi1ELi1ELi1ELb0EEENS1_24CollectiveEpilogueBwdGQAISD_fSG_Li256ELb0ELb0EEENS1_25SingleTileBwdLPTSchedulerILb0ELi80ELb0EEEEEEEEEvNT_6ParamsE --------------------------
	.section	.nv.constant0._ZN7cutlass13device_kernelIN5flash11enable_sm90INS1_16FlashAttnBwdSm90INS1_25CollectiveMainloopBwdSm90ILi2ELi1ELi1EN4cute5tupleIJNS5_1CILi1EEES8_S8_EEENS6_IJNS7_ILi64EEENS7_ILi80EEENS7_ILi256EEEEEENS_10bfloat16_tEfNS_4arch4Sm90ELb1ELb0ELb0ELb0ELb0ELb0ELb1ELb1ELi2ELi1ELi1ELi1ELb0EEENS1_24CollectiveEpilogueBwdGQAISD_fSG_Li256ELb0ELb0EEENS1_25SingleTileBwdLPTSchedulerILb0ELi80ELb0EEEEEEEEEvNT_6ParamsE,"a",@progbits
	.sectionflags	@""
	.align	4
.nv.constant0._ZN7cutlass13device_kernelIN5flash11enable_sm90INS1_16FlashAttnBwdSm90INS1_25CollectiveMainloopBwdSm90ILi2ELi1ELi1EN4cute5tupleIJNS5_1CILi1EEES8_S8_EEENS6_IJNS7_ILi64EEENS7_ILi80EEENS7_ILi256EEEEEENS_10bfloat16_tEfNS_4arch4Sm90ELb1ELb0ELb0ELb0ELb0ELb0ELb1ELb1ELi2ELi1ELi1ELi1ELb0EEENS1_24CollectiveEpilogueBwdGQAISD_fSG_Li256ELb0ELb0EEENS1_25SingleTileBwdLPTSchedulerILb0ELi80ELb0EEEEEEEEEvNT_6ParamsE:
	.zero		2432


//--------------------- .nv.constant0._ZN7cutlass13device_kernelIN5flash22FlashAttnBwdPreprocessIN4cute5tupleIJNS3_1CILi64EEENS5_ILi256EEEEEENS_10bfloat16_tEfNS_4arch4Sm90ELb1ELb0EEEEEvNT_6ParamsE --------------------------
	.section	.nv.constant0._ZN7cutlass13device_kernelIN5flash22FlashAttnBwdPreprocessIN4cute5tupleIJNS3_1CILi64EEENS5_ILi256EEEEEENS_10bfloat16_tEfNS_4arch4Sm90ELb1ELb0EEEEEvNT_6ParamsE,"a",@progbits
	.sectionflags	@""
	.align	4
.nv.constant0._ZN7cutlass13device_kernelIN5flash22FlashAttnBwdPreprocessIN4cute5tupleIJNS3_1CILi64EEENS5_ILi256EEEEEENS_10bfloat16_tEfNS_4arch4Sm90ELb1ELb0EEEEEvNT_6ParamsE:
	.zero		768


//--------------------- .nv.constant0._ZN7cutlass13device_kernelIN5flash11enable_sm90INS1_16FlashAttnBwdSm90INS1_25CollectiveMainloopBwdSm90ILi2ELi1ELi1EN4cute5tupleIJNS5_1CILi1EEES8_S8_EEENS6_IJNS7_ILi64EEENS7_ILi80EEENS7_ILi256EEEEEENS_10bfloat16_tEfNS_4arch4Sm90ELb1ELb0ELb0ELb1ELb0ELb0ELb1ELb1ELi2ELi1ELi1ELi1ELb0EEENS1_21CollectiveEpilogueBwdISD_SE_SG_Li256ELb1ELb1ELi2EEENS1_25SingleTileBwdLPTSchedulerILb1ELi80ELb0EEEEEEEEEvNT_6ParamsE --------------------------
	.section	.nv.constant0._ZN7cutlass13device_kernelIN5flash11enable_sm90INS1_16FlashAttnBwdSm90INS1_25CollectiveMainloopBwdSm90ILi2ELi1ELi1EN4cute5tupleIJNS5_1CILi1EEES8_S8_EEENS6_IJNS7_ILi64EEENS7_ILi80EEENS7_ILi256EEEEEENS_10bfloat16_tEfNS_4arch4Sm90ELb1ELb0ELb0ELb1ELb0ELb0ELb1ELb1ELi2ELi1ELi1ELi1ELb0EEENS1_21CollectiveEpilogueBwdISD_SE_SG_Li256ELb1ELb1ELi2EEENS1_25SingleTileBwdLPTSchedulerILb1ELi80ELb0EEEEEEEEEvNT_6ParamsE,"a",@progbits
	.sectionflags	@""
	.align	4
.nv.constant0._ZN7cutlass13device_kernelIN5flash11enable_sm90INS1_16FlashAttnBwdSm90INS1_25CollectiveMainloopBwdSm90ILi2ELi1ELi1EN4cute5tupleIJNS5_1CILi1EEES8_S8_EEENS6_IJNS7_ILi64EEENS7_ILi80EEENS7_ILi256EEEEEENS_10bfloat16_tEfNS_4arch4Sm90ELb1ELb0ELb0ELb1ELb0ELb0ELb1ELb1ELi2ELi1ELi1ELi1ELb0EEENS1_21CollectiveEpilogueBwdISD_SE_SG_Li256ELb1ELb1ELi2EEENS1_25SingleTileBwdLPTSchedulerILb1ELi80ELb0EEEEEEEEEvNT_6ParamsE:
	.zero		2304


//--------------------- .nv.constant0._ZN7cutlass13device_kernelIN5flash32FlashAttnBwdPostprocessConvertdQIN4cute5tupleIJNS3_1CILi80EEENS5_ILi256EEEEEENS_10bfloat16_tEfNS_4arch4Sm90ELi256ENS3_8TiledMMAINS3_8MMA_AtomIJNS3_4SM904GMMA27MMA_64x16x16_F32BF16BF16_SSILNSF_5MajorE1ELSH_1ELNSF_7ScaleInE1ELSI_1EEEEEENS3_6LayoutINS4_IJNS5_ILi2EEENS5_ILi1EEESN_EEENS4_IJSN_NS5_ILi0EEESP_EEEEENS4_IJNS3_10UnderscoreESS_SS_EEEEELb1EEEEEvNT_6ParamsE --------------------------
	.section	.nv.constant0._ZN7cutlass13device_kernelIN5flash32FlashAttnBwdPostprocessConvertdQIN4cute5tupleIJNS3_1CILi80EEENS5_ILi256EEEEEENS_10bfloat16_tEfNS_4arch4Sm90ELi256ENS3_8TiledMMAINS3_8MMA_AtomIJNS3_4SM904GMMA27MMA_64x16x16_F32BF16BF16_SSILNSF_5MajorE1ELSH_1ELNSF_7ScaleInE1ELSI_1EEEEEENS3_6LayoutINS4_IJNS5_ILi2EEENS5_ILi1EEESN_EEENS4_IJSN_NS5_ILi0EEESP_EEEEENS4_IJNS3_10UnderscoreESS_SS_EEEEELb1EEEEEvNT_6ParamsE,"a",@progbits
	.sectionflags	@""
	.align	4
.nv.constant0._ZN7cutlass13device_kernelIN5flash32FlashAttnBwdPostprocessConvertdQIN4cute5tupleIJNS3_1CILi80EEENS5_ILi256EEEEEENS_10bfloat16_tEfNS_4arch4Sm90ELi256ENS3_8TiledMMAINS3_8MMA_AtomIJNS3_4SM904GMMA27MMA_64x16x16_F32BF16BF16_SSILNSF_5MajorE1ELSH_1ELNSF_7ScaleInE1ELSI_1EEEEEENS3_6LayoutINS4_IJNS5_ILi2EEENS5_ILi1EEESN_EEENS4_IJSN_NS5_ILi0EEESP_EEEEENS4_IJNS3_10UnderscoreESS_SS_EEEEELb1EEEEEvNT_6ParamsE:
	.zero		640


//--------------------- .nv.constant0._ZN7cutlass13device_kernelIN5flash32FlashAttnBwdPostprocessConvertdQIN4cute5tupleIJNS3_1CILi64EEENS5_ILi256EEEEEENS_10bfloat16_tEfNS_4arch4Sm90ELi256ENS3_8TiledMMAINS3_8MMA_AtomIJNS3_4SM904GMMA27MMA_64x64x16_F32BF16BF16_SSILNSF_5MajorE1ELSH_0ELNSF_7ScaleInE1ELSI_1EEEEEENS3_6LayoutINS4_IJNS5_ILi2EEENS5_ILi1EEESN_EEENS4_IJSN_NS5_ILi0EEESP_EEEEENS4_IJNS3_10UnderscoreESS_SS_EEEEELb1EEEEEvNT_6ParamsE --------------------------
	.section	.nv.constant0._ZN7cutlass13device_kernelIN5flash32FlashAttnBwdPostprocessConvertdQIN4cute5tupleIJNS3_1CILi64EEENS5_ILi256EEEEEENS_10bfloat16_tEfNS_4arch4Sm90ELi256ENS3_8TiledMMAINS3_8MMA_AtomIJNS3_4SM904GMMA27MMA_64x64x16_F32BF16BF16_SSILNSF_5MajorE1ELSH_0ELNSF_7ScaleInE1ELSI_1EEEEEENS3_6LayoutINS4_IJNS5_ILi2EEENS5_ILi1EEESN_EEENS4_IJSN_NS5_ILi0EEESP_EEEEENS4_IJNS3_10UnderscoreESS_SS_EEEEELb1EEEEEvNT_6ParamsE,"a",@progbits
	.sectionflags	@""
	.align	4
.nv.constant0._ZN7cutlass13device_kernelIN5flash32FlashAttnBwdPostprocessConvertdQIN4cute5tupleIJNS3_1CILi64EEENS5_ILi256EEEEEENS_10bfloat16_tEfNS_4arch4Sm90ELi256ENS3_8TiledMMAINS3_8MMA_AtomIJNS3_4SM904GMMA27MMA_64x64x16_F32BF16BF16_SSILNSF_5MajorE1ELSH_0ELNSF_7ScaleInE1ELSI_1EEEEEENS3_6LayoutINS4_IJNS5_ILi2EEENS5_ILi1EEESN_EEENS4_IJSN_NS5_ILi0EEESP_EEEEENS4_IJNS3_10UnderscoreESS_SS_EEEEELb1EEEEEvNT_6ParamsE:
	.zero		640


//--------------------- .nv.constant0._ZN7cutlass13device_kernelIN5flash11enable_sm90INS1_16FlashAttnBwdSm90INS1_25CollectiveMainloopBwdSm90ILi2ELi1ELi1EN4cute5tupleIJNS5_1CILi1EEES8_S8_EEENS6_IJNS7_ILi64EEENS7_ILi80EEENS7_ILi256EEEEEENS_10bfloat16_tEfNS_4arch4Sm90ELb1ELb0ELb0ELb1ELb0ELb0ELb1ELb1ELi2ELi1ELi1ELi1ELb0EEENS1_24CollectiveEpilogueBwdGQAISD_fSG_Li256ELb1ELb0EEENS1_25SingleTileBwdLPTSchedulerILb1ELi80ELb0EEEEEEEEEvNT_6ParamsE --------------------------
	.section	.nv.constant0._ZN7cutlass13device_kernelIN5flash11enable_sm90INS1_16FlashAttnBwdSm90INS1_25CollectiveMainloopBwdSm90ILi2ELi1ELi1EN4cute5tupleIJNS5_1CILi1EEES8_S8_EEENS6_IJNS7_ILi64EEENS7_ILi80EEENS7_ILi256EEEEEENS_10bfloat16_tEfNS_4arch4Sm90ELb1ELb0ELb0ELb1ELb0ELb0ELb1ELb1ELi2ELi1ELi1ELi1ELb0EEENS1_24CollectiveEpilogueBwdGQAISD_fSG_Li256ELb1ELb0EEENS1_25SingleTileBwdLPTSchedulerILb1ELi80ELb0EEEEEEEEEvNT_6ParamsE,"a",@progbits
	.sectionflags	@""
	.align	4
.nv.constant0._ZN7cutlass13device_kernelIN5flash11enable_sm90INS1_16FlashAttnBwdSm90INS1_25CollectiveMainloopBwdSm90ILi2ELi1ELi1EN4cute5tupleIJNS5_1CILi1EEES8_S8_EEENS6_IJNS7_ILi64EEENS7_ILi80EEENS7_ILi256EEEEEENS_10bfloat16_tEfNS_4arch4Sm90ELb1ELb0ELb0ELb1ELb0ELb0ELb1ELb1ELi2ELi1ELi1ELi1ELb0EEENS1_24CollectiveEpilogueBwdGQAISD_fSG_Li256ELb1ELb0EEENS1_25SingleTileBwdLPTSchedulerILb1ELi80ELb0EEEEEEEEEvNT_6ParamsE:
	.zero		2432


//--------------------- .nv.constant0._ZN7cutlass13device_kernelIN5flash22FlashAttnBwdPreprocessIN4cute5tupleIJNS3_1CILi64EEENS5_ILi256EEEEEENS_10bfloat16_tEfNS_4arch4Sm90ELb1ELb1EEEEEvNT_6ParamsE --------------------------
	.section	.nv.constant0._ZN7cutlass13device_kernelIN5flash22FlashAttnBwdPreprocessIN4cute5tupleIJNS3_1CILi64EEENS5_ILi256EEEEEENS_10bfloat16_tEfNS_4arch4Sm90ELb1ELb1EEEEEvNT_6ParamsE,"a",@progbits
	.sectionflags	@""
	.align	4
.nv.constant0._ZN7cutlass13device_kernelIN5flash22FlashAttnBwdPreprocessIN4cute5tupleIJNS3_1CILi64EEENS5_ILi256EEEEEENS_10bfloat16_tEfNS_4arch4Sm90ELb1ELb1EEEEEvNT_6ParamsE:
	.zero		768


//--------------------- SYMBOLS --------------------------

	.type		.nv.reservedSmem.offset0,@object
	.size		.nv.reservedSmem.offset0,0x4
	.type		__assertfail,@function
